//
// Generated by NVIDIA NVVM Compiler
//
// Compiler Build ID: CL-36424714
// Cuda compilation tools, release 13.0, V13.0.88
// Based on NVVM 20.0.0
//

.version 9.0
.target sm_100
.address_size 64

	// .globl	_Z16point_in_polygonIdEvPT_S1_Pii
.const .align 8 .b8 query_point[16];
// _ZZN3cub18CUB_300001_SM_10006detail6reduce28DeviceReduceSingleTileKernelINS2_10policy_hubIijN4cuda3std3__44plusIiEEE10Policy1000EN6thrust24THRUST_300001_SM_1000_NS10device_ptrIiEEPijS9_iiNS7_10__identityEEEvT0_T1_T2_T3_T4_T6_E12temp_storage has been demoted
// _ZZN3cub18CUB_300001_SM_10006detail6reduce18DeviceReduceKernelINS2_10policy_hubIijN4cuda3std3__44plusIiEEE10Policy1000EN6thrust24THRUST_300001_SM_1000_NS10device_ptrIiEEjS9_iNS7_10__identityEEEvT0_PT3_T1_NS0_13GridEvenShareISK_EET2_T4_E12temp_storage has been demoted
// _ZZN3cub18CUB_300001_SM_10006detail6reduce28DeviceReduceSingleTileKernelINS2_10policy_hubIijN4cuda3std3__44plusIiEEE10Policy1000EPiSC_iS9_iiNS7_10__identityEEEvT0_T1_T2_T3_T4_T6_E12temp_storage has been demoted
// _ZZN3cub18CUB_300001_SM_10006detail6reduce28DeviceReduceSingleTileKernelINS2_10policy_hubIiyN4cuda3std3__44plusIiEEE10Policy1000EN6thrust24THRUST_300001_SM_1000_NS10device_ptrIiEEPiyS9_iiNS7_10__identityEEEvT0_T1_T2_T3_T4_T6_E12temp_storage has been demoted
// _ZZN3cub18CUB_300001_SM_10006detail6reduce18DeviceReduceKernelINS2_10policy_hubIiyN4cuda3std3__44plusIiEEE10Policy1000EN6thrust24THRUST_300001_SM_1000_NS10device_ptrIiEEyS9_iNS7_10__identityEEEvT0_PT3_T1_NS0_13GridEvenShareISK_EET2_T4_E12temp_storage has been demoted
// _ZZN3cub18CUB_300001_SM_10006detail6reduce28DeviceReduceSingleTileKernelINS2_10policy_hubIiyN4cuda3std3__44plusIiEEE10Policy1000EPiSC_iS9_iiNS7_10__identityEEEvT0_T1_T2_T3_T4_T6_E12temp_storage has been demoted
.global .align 1 .b8 _ZN34_INTERNAL_529cb841_4_k_cu_483930384cuda3std3__45__cpo5beginE[1];
.global .align 1 .b8 _ZN34_INTERNAL_529cb841_4_k_cu_483930384cuda3std3__45__cpo3endE[1];
.global .align 1 .b8 _ZN34_INTERNAL_529cb841_4_k_cu_483930384cuda3std3__45__cpo6cbeginE[1];
.global .align 1 .b8 _ZN34_INTERNAL_529cb841_4_k_cu_483930384cuda3std3__45__cpo4cendE[1];
.global .align 1 .b8 _ZN34_INTERNAL_529cb841_4_k_cu_483930384cuda3std3__45__cpo6rbeginE[1];
.global .align 1 .b8 _ZN34_INTERNAL_529cb841_4_k_cu_483930384cuda3std3__45__cpo4rendE[1];
.global .align 1 .b8 _ZN34_INTERNAL_529cb841_4_k_cu_483930384cuda3std3__45__cpo7crbeginE[1];
.global .align 1 .b8 _ZN34_INTERNAL_529cb841_4_k_cu_483930384cuda3std3__45__cpo5crendE[1];
.global .align 1 .b8 _ZN34_INTERNAL_529cb841_4_k_cu_483930384cuda3std3__436_GLOBAL__N__529cb841_4_k_cu_483930386ignoreE[1];
.global .align 1 .b8 _ZN34_INTERNAL_529cb841_4_k_cu_483930384cuda3std3__419piecewise_constructE[1];
.global .align 1 .b8 _ZN34_INTERNAL_529cb841_4_k_cu_483930384cuda3std3__48in_placeE[1];
.global .align 1 .b8 _ZN34_INTERNAL_529cb841_4_k_cu_483930384cuda3std3__420unreachable_sentinelE[1];
.global .align 1 .b8 _ZN34_INTERNAL_529cb841_4_k_cu_483930384cuda3std3__47nulloptE[1];
.global .align 1 .b8 _ZN34_INTERNAL_529cb841_4_k_cu_483930384cuda3std3__48unexpectE[1];
.global .align 1 .b8 _ZN34_INTERNAL_529cb841_4_k_cu_483930384cuda3std6ranges3__45__cpo4swapE[1];
.global .align 1 .b8 _ZN34_INTERNAL_529cb841_4_k_cu_483930384cuda3std6ranges3__45__cpo9iter_moveE[1];
.global .align 1 .b8 _ZN34_INTERNAL_529cb841_4_k_cu_483930384cuda3std6ranges3__45__cpo5beginE[1];
.global .align 1 .b8 _ZN34_INTERNAL_529cb841_4_k_cu_483930384cuda3std6ranges3__45__cpo3endE[1];
.global .align 1 .b8 _ZN34_INTERNAL_529cb841_4_k_cu_483930384cuda3std6ranges3__45__cpo6cbeginE[1];
.global .align 1 .b8 _ZN34_INTERNAL_529cb841_4_k_cu_483930384cuda3std6ranges3__45__cpo4cendE[1];
.global .align 1 .b8 _ZN34_INTERNAL_529cb841_4_k_cu_483930384cuda3std6ranges3__45__cpo7advanceE[1];
.global .align 1 .b8 _ZN34_INTERNAL_529cb841_4_k_cu_483930384cuda3std6ranges3__45__cpo9iter_swapE[1];
.global .align 1 .b8 _ZN34_INTERNAL_529cb841_4_k_cu_483930384cuda3std6ranges3__45__cpo4nextE[1];
.global .align 1 .b8 _ZN34_INTERNAL_529cb841_4_k_cu_483930384cuda3std6ranges3__45__cpo4prevE[1];
.global .align 1 .b8 _ZN34_INTERNAL_529cb841_4_k_cu_483930384cuda3std6ranges3__45__cpo4dataE[1];
.global .align 1 .b8 _ZN34_INTERNAL_529cb841_4_k_cu_483930384cuda3std6ranges3__45__cpo5cdataE[1];
.global .align 1 .b8 _ZN34_INTERNAL_529cb841_4_k_cu_483930384cuda3std6ranges3__45__cpo4sizeE[1];
.global .align 1 .b8 _ZN34_INTERNAL_529cb841_4_k_cu_483930384cuda3std6ranges3__45__cpo5ssizeE[1];
.global .align 1 .b8 _ZN34_INTERNAL_529cb841_4_k_cu_483930384cuda3std6ranges3__45__cpo8distanceE[1];
.global .align 1 .b8 _ZN34_INTERNAL_529cb841_4_k_cu_483930386thrust24THRUST_300001_SM_1000_NS8cuda_cub3parE[1];
.global .align 1 .b8 _ZN34_INTERNAL_529cb841_4_k_cu_483930386thrust24THRUST_300001_SM_1000_NS8cuda_cub10par_nosyncE[1];
.global .align 1 .b8 _ZN34_INTERNAL_529cb841_4_k_cu_483930386thrust24THRUST_300001_SM_1000_NS6system6detail10sequential3seqE[1];
.global .align 1 .b8 _ZN34_INTERNAL_529cb841_4_k_cu_483930386thrust24THRUST_300001_SM_1000_NS12placeholders2_1E[1];
.global .align 1 .b8 _ZN34_INTERNAL_529cb841_4_k_cu_483930386thrust24THRUST_300001_SM_1000_NS12placeholders2_2E[1];
.global .align 1 .b8 _ZN34_INTERNAL_529cb841_4_k_cu_483930386thrust24THRUST_300001_SM_1000_NS12placeholders2_3E[1];
.global .align 1 .b8 _ZN34_INTERNAL_529cb841_4_k_cu_483930386thrust24THRUST_300001_SM_1000_NS12placeholders2_4E[1];
.global .align 1 .b8 _ZN34_INTERNAL_529cb841_4_k_cu_483930386thrust24THRUST_300001_SM_1000_NS12placeholders2_5E[1];
.global .align 1 .b8 _ZN34_INTERNAL_529cb841_4_k_cu_483930386thrust24THRUST_300001_SM_1000_NS12placeholders2_6E[1];
.global .align 1 .b8 _ZN34_INTERNAL_529cb841_4_k_cu_483930386thrust24THRUST_300001_SM_1000_NS12placeholders2_7E[1];
.global .align 1 .b8 _ZN34_INTERNAL_529cb841_4_k_cu_483930386thrust24THRUST_300001_SM_1000_NS12placeholders2_8E[1];
.global .align 1 .b8 _ZN34_INTERNAL_529cb841_4_k_cu_483930386thrust24THRUST_300001_SM_1000_NS12placeholders2_9E[1];
.global .align 1 .b8 _ZN34_INTERNAL_529cb841_4_k_cu_483930386thrust24THRUST_300001_SM_1000_NS12placeholders3_10E[1];
.global .align 1 .b8 _ZN34_INTERNAL_529cb841_4_k_cu_483930386thrust24THRUST_300001_SM_1000_NS3seqE[1];

.visible .entry _Z16point_in_polygonIdEvPT_S1_Pii(
	.param .u64 .ptr .align 1 _Z16point_in_polygonIdEvPT_S1_Pii_param_0,
	.param .u64 .ptr .align 1 _Z16point_in_polygonIdEvPT_S1_Pii_param_1,
	.param .u64 .ptr .align 1 _Z16point_in_polygonIdEvPT_S1_Pii_param_2,
	.param .u32 _Z16point_in_polygonIdEvPT_S1_Pii_param_3
)
{
	.reg .pred 	%p<8>;
	.reg .b32 	%r<11>;
	.reg .b64 	%rd<27>;
	.reg .b64 	%fd<23>;

	ld.param.u64 	%rd4, [_Z16point_in_polygonIdEvPT_S1_Pii_param_0];
	ld.param.u64 	%rd5, [_Z16point_in_polygonIdEvPT_S1_Pii_param_1];
	ld.param.u64 	%rd6, [_Z16point_in_polygonIdEvPT_S1_Pii_param_2];
	ld.param.u32 	%r3, [_Z16point_in_polygonIdEvPT_S1_Pii_param_3];
	cvta.to.global.u64 	%rd1, %rd6;
	cvta.to.global.u64 	%rd2, %rd4;
	cvta.to.global.u64 	%rd3, %rd5;
	mov.u32 	%r4, %ctaid.x;
	mov.u32 	%r5, %ntid.x;
	mov.u32 	%r6, %tid.x;
	mad.lo.s32 	%r1, %r4, %r5, %r6;
	setp.ge.s32 	%p1, %r1, %r3;
	@%p1 bra 	$L__BB0_10;
	add.s32 	%r7, %r1, 1;
	rem.s32 	%r2, %r7, %r3;
	mul.wide.s32 	%rd7, %r1, 8;
	add.s64 	%rd8, %rd3, %rd7;
	ld.global.f64 	%fd1, [%rd8];
	ld.const.f64 	%fd2, [query_point+8];
	setp.gtu.f64 	%p2, %fd1, %fd2;
	@%p2 bra 	$L__BB0_5;
	mul.wide.s32 	%rd9, %r2, 8;
	add.s64 	%rd10, %rd3, %rd9;
	ld.global.f64 	%fd3, [%rd10];
	setp.geu.f64 	%p3, %fd2, %fd3;
	@%p3 bra 	$L__BB0_5;
	add.s64 	%rd12, %rd2, %rd7;
	ld.global.f64 	%fd5, [%rd12];
	add.s64 	%rd14, %rd2, %rd9;
	ld.global.f64 	%fd6, [%rd14];
	sub.f64 	%fd7, %fd6, %fd5;
	sub.f64 	%fd8, %fd2, %fd3;
	mul.f64 	%fd9, %fd7, %fd8;
	sub.f64 	%fd10, %fd3, %fd1;
	ld.const.f64 	%fd11, [query_point];
	sub.f64 	%fd12, %fd11, %fd6;
	mul.f64 	%fd13, %fd10, %fd12;
	setp.geu.f64 	%p4, %fd9, %fd13;
	@%p4 bra 	$L__BB0_10;
	mul.wide.s32 	%rd15, %r1, 4;
	add.s64 	%rd16, %rd1, %rd15;
	mov.b32 	%r8, 1;
	st.global.u32 	[%rd16], %r8;
	bra.uni 	$L__BB0_10;
$L__BB0_5:
	setp.gtu.f64 	%p5, %fd2, %fd1;
	@%p5 bra 	$L__BB0_9;
	mul.wide.s32 	%rd17, %r2, 8;
	add.s64 	%rd18, %rd3, %rd17;
	ld.global.f64 	%fd4, [%rd18];
	setp.geu.f64 	%p6, %fd4, %fd2;
	@%p6 bra 	$L__BB0_9;
	add.s64 	%rd20, %rd2, %rd17;
	ld.global.f64 	%fd14, [%rd20];
	add.s64 	%rd22, %rd2, %rd7;
	ld.global.f64 	%fd15, [%rd22];
	sub.f64 	%fd16, %fd15, %fd14;
	sub.f64 	%fd17, %fd2, %fd1;
	mul.f64 	%fd18, %fd16, %fd17;
	sub.f64 	%fd19, %fd1, %fd4;
	ld.const.f64 	%fd20, [query_point];
	sub.f64 	%fd21, %fd20, %fd15;
	mul.f64 	%fd22, %fd19, %fd21;
	setp.geu.f64 	%p7, %fd18, %fd22;
	@%p7 bra 	$L__BB0_10;
	mul.wide.s32 	%rd23, %r1, 4;
	add.s64 	%rd24, %rd1, %rd23;
	mov.b32 	%r9, 1;
	st.global.u32 	[%rd24], %r9;
	bra.uni 	$L__BB0_10;
$L__BB0_9:
	mul.wide.s32 	%rd25, %r1, 4;
	add.s64 	%rd26, %rd1, %rd25;
	mov.b32 	%r10, 0;
	st.global.u32 	[%rd26], %r10;
$L__BB0_10:
	ret;

}
	// .globl	_ZN3cub18CUB_300001_SM_10006detail11EmptyKernelIvEEvv
.visible .entry _ZN3cub18CUB_300001_SM_10006detail11EmptyKernelIvEEvv()
{


	ret;

}
	// .globl	_ZN3cub18CUB_300001_SM_10006detail6reduce28DeviceReduceSingleTileKernelINS2_10policy_hubIijN4cuda3std3__44plusIiEEE10Policy1000EN6thrust24THRUST_300001_SM_1000_NS10device_ptrIiEEPijS9_iiNS7_10__identityEEEvT0_T1_T2_T3_T4_T6_
.visible .entry _ZN3cub18CUB_300001_SM_10006detail6reduce28DeviceReduceSingleTileKernelINS2_10policy_hubIijN4cuda3std3__44plusIiEEE10Policy1000EN6thrust24THRUST_300001_SM_1000_NS10device_ptrIiEEPijS9_iiNS7_10__identityEEEvT0_T1_T2_T3_T4_T6_(
	.param .align 8 .b8 _ZN3cub18CUB_300001_SM_10006detail6reduce28DeviceReduceSingleTileKernelINS2_10policy_hubIijN4cuda3std3__44plusIiEEE10Policy1000EN6thrust24THRUST_300001_SM_1000_NS10device_ptrIiEEPijS9_iiNS7_10__identityEEEvT0_T1_T2_T3_T4_T6__param_0[8],
	.param .u64 .ptr .align 1 _ZN3cub18CUB_300001_SM_10006detail6reduce28DeviceReduceSingleTileKernelINS2_10policy_hubIijN4cuda3std3__44plusIiEEE10Policy1000EN6thrust24THRUST_300001_SM_1000_NS10device_ptrIiEEPijS9_iiNS7_10__identityEEEvT0_T1_T2_T3_T4_T6__param_1,
	.param .u32 _ZN3cub18CUB_300001_SM_10006detail6reduce28DeviceReduceSingleTileKernelINS2_10policy_hubIijN4cuda3std3__44plusIiEEE10Policy1000EN6thrust24THRUST_300001_SM_1000_NS10device_ptrIiEEPijS9_iiNS7_10__identityEEEvT0_T1_T2_T3_T4_T6__param_2,
	.param .align 1 .b8 _ZN3cub18CUB_300001_SM_10006detail6reduce28DeviceReduceSingleTileKernelINS2_10policy_hubIijN4cuda3std3__44plusIiEEE10Policy1000EN6thrust24THRUST_300001_SM_1000_NS10device_ptrIiEEPijS9_iiNS7_10__identityEEEvT0_T1_T2_T3_T4_T6__param_3[1],
	.param .u32 _ZN3cub18CUB_300001_SM_10006detail6reduce28DeviceReduceSingleTileKernelINS2_10policy_hubIijN4cuda3std3__44plusIiEEE10Policy1000EN6thrust24THRUST_300001_SM_1000_NS10device_ptrIiEEPijS9_iiNS7_10__identityEEEvT0_T1_T2_T3_T4_T6__param_4,
	.param .align 1 .b8 _ZN3cub18CUB_300001_SM_10006detail6reduce28DeviceReduceSingleTileKernelINS2_10policy_hubIijN4cuda3std3__44plusIiEEE10Policy1000EN6thrust24THRUST_300001_SM_1000_NS10device_ptrIiEEPijS9_iiNS7_10__identityEEEvT0_T1_T2_T3_T4_T6__param_5[1]
)
.maxntid 256
.minnctapersm 1
{
	.reg .pred 	%p<59>;
	.reg .b32 	%r<511>;
	.reg .b64 	%rd<84>;
	// demoted variable
	.shared .align 4 .b8 _ZZN3cub18CUB_300001_SM_10006detail6reduce28DeviceReduceSingleTileKernelINS2_10policy_hubIijN4cuda3std3__44plusIiEEE10Policy1000EN6thrust24THRUST_300001_SM_1000_NS10device_ptrIiEEPijS9_iiNS7_10__identityEEEvT0_T1_T2_T3_T4_T6_E12temp_storage[44];
	ld.param.u64 	%rd9, [_ZN3cub18CUB_300001_SM_10006detail6reduce28DeviceReduceSingleTileKernelINS2_10policy_hubIijN4cuda3std3__44plusIiEEE10Policy1000EN6thrust24THRUST_300001_SM_1000_NS10device_ptrIiEEPijS9_iiNS7_10__identityEEEvT0_T1_T2_T3_T4_T6__param_0];
	ld.param.u64 	%rd10, [_ZN3cub18CUB_300001_SM_10006detail6reduce28DeviceReduceSingleTileKernelINS2_10policy_hubIijN4cuda3std3__44plusIiEEE10Policy1000EN6thrust24THRUST_300001_SM_1000_NS10device_ptrIiEEPijS9_iiNS7_10__identityEEEvT0_T1_T2_T3_T4_T6__param_1];
	ld.param.u32 	%r90, [_ZN3cub18CUB_300001_SM_10006detail6reduce28DeviceReduceSingleTileKernelINS2_10policy_hubIijN4cuda3std3__44plusIiEEE10Policy1000EN6thrust24THRUST_300001_SM_1000_NS10device_ptrIiEEPijS9_iiNS7_10__identityEEEvT0_T1_T2_T3_T4_T6__param_2];
	ld.param.u32 	%r91, [_ZN3cub18CUB_300001_SM_10006detail6reduce28DeviceReduceSingleTileKernelINS2_10policy_hubIijN4cuda3std3__44plusIiEEE10Policy1000EN6thrust24THRUST_300001_SM_1000_NS10device_ptrIiEEPijS9_iiNS7_10__identityEEEvT0_T1_T2_T3_T4_T6__param_4];
	cvta.to.global.u64 	%rd1, %rd10;
	setp.ne.s32 	%p1, %r90, 0;
	@%p1 bra 	$L__BB2_3;
	mov.u32 	%r471, %tid.x;
	setp.ne.s32 	%p58, %r471, 0;
	@%p58 bra 	$L__BB2_52;
	st.global.u32 	[%rd1], %r91;
	bra.uni 	$L__BB2_52;
$L__BB2_3:
	cvta.to.global.u64 	%rd2, %rd9;
	setp.gt.u32 	%p2, %r90, 4095;
	@%p2 bra 	$L__BB2_28;
	mov.u32 	%r1, %tid.x;
	setp.ge.u32 	%p24, %r1, %r90;
	mov.b32 	%r488, 0;
	mov.u32 	%r478, %r1;
	@%p24 bra 	$L__BB2_6;
	mul.wide.u32 	%rd73, %r1, 4;
	add.s64 	%rd74, %rd2, %rd73;
	ld.global.u32 	%r488, [%rd74];
	add.s32 	%r478, %r1, 256;
$L__BB2_6:
	setp.ge.u32 	%p25, %r478, %r90;
	@%p25 bra 	$L__BB2_19;
	not.b32 	%r298, %r478;
	add.s32 	%r299, %r90, %r298;
	shr.u32 	%r300, %r299, 8;
	add.s32 	%r6, %r300, 1;
	and.b32  	%r7, %r6, 15;
	setp.lt.u32 	%p26, %r299, 3840;
	@%p26 bra 	$L__BB2_10;
	and.b32  	%r301, %r6, 33554416;
	neg.s32 	%r474, %r301;
	mul.wide.u32 	%rd75, %r478, 4;
	add.s64 	%rd76, %rd75, %rd2;
	add.s64 	%rd82, %rd76, 8192;
$L__BB2_9:
	.pragma "nounroll";
	ld.global.u32 	%r302, [%rd82+-8192];
	add.s32 	%r303, %r302, %r488;
	ld.global.u32 	%r304, [%rd82+-7168];
	add.s32 	%r305, %r304, %r303;
	ld.global.u32 	%r306, [%rd82+-6144];
	add.s32 	%r307, %r306, %r305;
	ld.global.u32 	%r308, [%rd82+-5120];
	add.s32 	%r309, %r308, %r307;
	ld.global.u32 	%r310, [%rd82+-4096];
	add.s32 	%r311, %r310, %r309;
	ld.global.u32 	%r312, [%rd82+-3072];
	add.s32 	%r313, %r312, %r311;
	ld.global.u32 	%r314, [%rd82+-2048];
	add.s32 	%r315, %r314, %r313;
	ld.global.u32 	%r316, [%rd82+-1024];
	add.s32 	%r317, %r316, %r315;
	ld.global.u32 	%r318, [%rd82];
	add.s32 	%r319, %r318, %r317;
	ld.global.u32 	%r320, [%rd82+1024];
	add.s32 	%r321, %r320, %r319;
	ld.global.u32 	%r322, [%rd82+2048];
	add.s32 	%r323, %r322, %r321;
	ld.global.u32 	%r324, [%rd82+3072];
	add.s32 	%r325, %r324, %r323;
	ld.global.u32 	%r326, [%rd82+4096];
	add.s32 	%r327, %r326, %r325;
	ld.global.u32 	%r328, [%rd82+5120];
	add.s32 	%r329, %r328, %r327;
	ld.global.u32 	%r330, [%rd82+6144];
	add.s32 	%r331, %r330, %r329;
	ld.global.u32 	%r332, [%rd82+7168];
	add.s32 	%r488, %r332, %r331;
	add.s32 	%r478, %r478, 4096;
	add.s32 	%r474, %r474, 16;
	add.s64 	%rd82, %rd82, 16384;
	setp.ne.s32 	%p27, %r474, 0;
	@%p27 bra 	$L__BB2_9;
$L__BB2_10:
	setp.eq.s32 	%p28, %r7, 0;
	@%p28 bra 	$L__BB2_19;
	and.b32  	%r18, %r6, 7;
	setp.lt.u32 	%p29, %r7, 8;
	@%p29 bra 	$L__BB2_13;
	mul.wide.u32 	%rd77, %r478, 4;
	add.s64 	%rd78, %rd2, %rd77;
	ld.global.u32 	%r334, [%rd78];
	add.s32 	%r335, %r334, %r488;
	ld.global.u32 	%r336, [%rd78+1024];
	add.s32 	%r337, %r336, %r335;
	ld.global.u32 	%r338, [%rd78+2048];
	add.s32 	%r339, %r338, %r337;
	ld.global.u32 	%r340, [%rd78+3072];
	add.s32 	%r341, %r340, %r339;
	ld.global.u32 	%r342, [%rd78+4096];
	add.s32 	%r343, %r342, %r341;
	ld.global.u32 	%r344, [%rd78+5120];
	add.s32 	%r345, %r344, %r343;
	ld.global.u32 	%r346, [%rd78+6144];
	add.s32 	%r347, %r346, %r345;
	ld.global.u32 	%r348, [%rd78+7168];
	add.s32 	%r488, %r348, %r347;
	add.s32 	%r478, %r478, 2048;
$L__BB2_13:
	setp.eq.s32 	%p30, %r18, 0;
	@%p30 bra 	$L__BB2_19;
	and.b32  	%r24, %r6, 3;
	setp.lt.u32 	%p31, %r18, 4;
	@%p31 bra 	$L__BB2_16;
	mul.wide.u32 	%rd79, %r478, 4;
	add.s64 	%rd80, %rd2, %rd79;
	ld.global.u32 	%r350, [%rd80];
	add.s32 	%r351, %r350, %r488;
	ld.global.u32 	%r352, [%rd80+1024];
	add.s32 	%r353, %r352, %r351;
	ld.global.u32 	%r354, [%rd80+2048];
	add.s32 	%r355, %r354, %r353;
	ld.global.u32 	%r356, [%rd80+3072];
	add.s32 	%r488, %r356, %r355;
	add.s32 	%r478, %r478, 1024;
$L__BB2_16:
	setp.eq.s32 	%p32, %r24, 0;
	@%p32 bra 	$L__BB2_19;
	mul.wide.u32 	%rd81, %r478, 4;
	add.s64 	%rd83, %rd2, %rd81;
	neg.s32 	%r486, %r24;
$L__BB2_18:
	.pragma "nounroll";
	ld.global.u32 	%r357, [%rd83];
	add.s32 	%r488, %r357, %r488;
	add.s64 	%rd83, %rd83, 1024;
	add.s32 	%r486, %r486, 1;
	setp.ne.s32 	%p33, %r486, 0;
	@%p33 bra 	$L__BB2_18;
$L__BB2_19:
	setp.lt.u32 	%p34, %r90, 256;
	@%p34 bra 	$L__BB2_24;
	// begin inline asm
	mov.u32 %r421, %laneid;
	// end inline asm
	mov.b32 	%r424, 1;
	mov.b32 	%r445, 31;
	mov.b32 	%r446, -1;
	// begin inline asm
	shfl.sync.down.b32 %r422, %r488, %r424, %r445, %r446;
	// end inline asm
	setp.gt.s32 	%p50, %r421, 30;
	selp.b32 	%r447, 0, %r422, %p50;
	add.s32 	%r428, %r447, %r488;
	mov.b32 	%r429, 2;
	// begin inline asm
	shfl.sync.down.b32 %r427, %r428, %r429, %r445, %r446;
	// end inline asm
	setp.gt.s32 	%p51, %r421, 29;
	selp.b32 	%r448, 0, %r427, %p51;
	add.s32 	%r433, %r428, %r448;
	mov.b32 	%r434, 4;
	// begin inline asm
	shfl.sync.down.b32 %r432, %r433, %r434, %r445, %r446;
	// end inline asm
	setp.gt.s32 	%p52, %r421, 27;
	selp.b32 	%r449, 0, %r432, %p52;
	add.s32 	%r438, %r433, %r449;
	mov.b32 	%r439, 8;
	// begin inline asm
	shfl.sync.down.b32 %r437, %r438, %r439, %r445, %r446;
	// end inline asm
	setp.gt.s32 	%p53, %r421, 23;
	selp.b32 	%r450, 0, %r437, %p53;
	add.s32 	%r443, %r438, %r450;
	mov.b32 	%r444, 16;
	// begin inline asm
	shfl.sync.down.b32 %r442, %r443, %r444, %r445, %r446;
	// end inline asm
	setp.gt.s32 	%p54, %r421, 15;
	selp.b32 	%r451, 0, %r442, %p54;
	add.s32 	%r510, %r443, %r451;
	setp.ne.s32 	%p55, %r421, 0;
	@%p55 bra 	$L__BB2_22;
	shr.u32 	%r452, %r1, 3;
	and.b32  	%r453, %r452, 124;
	mov.u32 	%r454, _ZZN3cub18CUB_300001_SM_10006detail6reduce28DeviceReduceSingleTileKernelINS2_10policy_hubIijN4cuda3std3__44plusIiEEE10Policy1000EN6thrust24THRUST_300001_SM_1000_NS10device_ptrIiEEPijS9_iiNS7_10__identityEEEvT0_T1_T2_T3_T4_T6_E12temp_storage;
	add.s32 	%r455, %r454, %r453;
	st.shared.u32 	[%r455+8], %r510;
$L__BB2_22:
	bar.sync 	0;
	setp.ne.s32 	%p56, %r1, 0;
	@%p56 bra 	$L__BB2_50;
	ld.shared.u32 	%r456, [_ZZN3cub18CUB_300001_SM_10006detail6reduce28DeviceReduceSingleTileKernelINS2_10policy_hubIijN4cuda3std3__44plusIiEEE10Policy1000EN6thrust24THRUST_300001_SM_1000_NS10device_ptrIiEEPijS9_iiNS7_10__identityEEEvT0_T1_T2_T3_T4_T6_E12temp_storage+12];
	add.s32 	%r457, %r456, %r510;
	ld.shared.u32 	%r458, [_ZZN3cub18CUB_300001_SM_10006detail6reduce28DeviceReduceSingleTileKernelINS2_10policy_hubIijN4cuda3std3__44plusIiEEE10Policy1000EN6thrust24THRUST_300001_SM_1000_NS10device_ptrIiEEPijS9_iiNS7_10__identityEEEvT0_T1_T2_T3_T4_T6_E12temp_storage+16];
	add.s32 	%r459, %r457, %r458;
	ld.shared.u32 	%r460, [_ZZN3cub18CUB_300001_SM_10006detail6reduce28DeviceReduceSingleTileKernelINS2_10policy_hubIijN4cuda3std3__44plusIiEEE10Policy1000EN6thrust24THRUST_300001_SM_1000_NS10device_ptrIiEEPijS9_iiNS7_10__identityEEEvT0_T1_T2_T3_T4_T6_E12temp_storage+20];
	add.s32 	%r461, %r459, %r460;
	ld.shared.u32 	%r462, [_ZZN3cub18CUB_300001_SM_10006detail6reduce28DeviceReduceSingleTileKernelINS2_10policy_hubIijN4cuda3std3__44plusIiEEE10Policy1000EN6thrust24THRUST_300001_SM_1000_NS10device_ptrIiEEPijS9_iiNS7_10__identityEEEvT0_T1_T2_T3_T4_T6_E12temp_storage+24];
	add.s32 	%r463, %r461, %r462;
	ld.shared.u32 	%r464, [_ZZN3cub18CUB_300001_SM_10006detail6reduce28DeviceReduceSingleTileKernelINS2_10policy_hubIijN4cuda3std3__44plusIiEEE10Policy1000EN6thrust24THRUST_300001_SM_1000_NS10device_ptrIiEEPijS9_iiNS7_10__identityEEEvT0_T1_T2_T3_T4_T6_E12temp_storage+28];
	add.s32 	%r465, %r463, %r464;
	ld.shared.u32 	%r466, [_ZZN3cub18CUB_300001_SM_10006detail6reduce28DeviceReduceSingleTileKernelINS2_10policy_hubIijN4cuda3std3__44plusIiEEE10Policy1000EN6thrust24THRUST_300001_SM_1000_NS10device_ptrIiEEPijS9_iiNS7_10__identityEEEvT0_T1_T2_T3_T4_T6_E12temp_storage+32];
	add.s32 	%r467, %r465, %r466;
	ld.shared.u32 	%r468, [_ZZN3cub18CUB_300001_SM_10006detail6reduce28DeviceReduceSingleTileKernelINS2_10policy_hubIijN4cuda3std3__44plusIiEEE10Policy1000EN6thrust24THRUST_300001_SM_1000_NS10device_ptrIiEEPijS9_iiNS7_10__identityEEEvT0_T1_T2_T3_T4_T6_E12temp_storage+36];
	add.s32 	%r510, %r467, %r468;
	bra.uni 	$L__BB2_50;
$L__BB2_24:
	// begin inline asm
	mov.u32 %r358, %laneid;
	// end inline asm
	and.b32  	%r384, %r1, 992;
	add.s32 	%r385, %r384, 32;
	setp.gt.u32 	%p35, %r385, %r90;
	not.b32 	%r386, %r384;
	add.s32 	%r387, %r90, %r386;
	selp.b32 	%r382, %r387, 31, %p35;
	mov.b32 	%r361, 1;
	mov.b32 	%r383, -1;
	// begin inline asm
	shfl.sync.down.b32 %r359, %r488, %r361, %r382, %r383;
	// end inline asm
	setp.lt.s32 	%p36, %r358, %r382;
	selp.b32 	%r388, %r359, 0, %p36;
	add.s32 	%r365, %r388, %r488;
	mov.b32 	%r366, 2;
	// begin inline asm
	shfl.sync.down.b32 %r364, %r365, %r366, %r382, %r383;
	// end inline asm
	add.s32 	%r389, %r358, 2;
	setp.gt.s32 	%p37, %r389, %r382;
	selp.b32 	%r390, 0, %r364, %p37;
	add.s32 	%r370, %r365, %r390;
	mov.b32 	%r371, 4;
	// begin inline asm
	shfl.sync.down.b32 %r369, %r370, %r371, %r382, %r383;
	// end inline asm
	add.s32 	%r391, %r358, 4;
	setp.gt.s32 	%p38, %r391, %r382;
	selp.b32 	%r392, 0, %r369, %p38;
	add.s32 	%r375, %r370, %r392;
	mov.b32 	%r376, 8;
	// begin inline asm
	shfl.sync.down.b32 %r374, %r375, %r376, %r382, %r383;
	// end inline asm
	add.s32 	%r393, %r358, 8;
	setp.gt.s32 	%p39, %r393, %r382;
	selp.b32 	%r394, 0, %r374, %p39;
	add.s32 	%r380, %r375, %r394;
	mov.b32 	%r381, 16;
	// begin inline asm
	shfl.sync.down.b32 %r379, %r380, %r381, %r382, %r383;
	// end inline asm
	add.s32 	%r395, %r358, 16;
	setp.gt.s32 	%p40, %r395, %r382;
	selp.b32 	%r396, 0, %r379, %p40;
	add.s32 	%r510, %r380, %r396;
	setp.ne.s32 	%p41, %r358, 0;
	@%p41 bra 	$L__BB2_26;
	shr.u32 	%r397, %r1, 3;
	and.b32  	%r398, %r397, 124;
	mov.u32 	%r399, _ZZN3cub18CUB_300001_SM_10006detail6reduce28DeviceReduceSingleTileKernelINS2_10policy_hubIijN4cuda3std3__44plusIiEEE10Policy1000EN6thrust24THRUST_300001_SM_1000_NS10device_ptrIiEEPijS9_iiNS7_10__identityEEEvT0_T1_T2_T3_T4_T6_E12temp_storage;
	add.s32 	%r400, %r399, %r398;
	st.shared.u32 	[%r400+8], %r510;
$L__BB2_26:
	bar.sync 	0;
	setp.ne.s32 	%p42, %r1, 0;
	@%p42 bra 	$L__BB2_50;
	setp.gt.u32 	%p43, %r90, 32;
	ld.shared.u32 	%r401, [_ZZN3cub18CUB_300001_SM_10006detail6reduce28DeviceReduceSingleTileKernelINS2_10policy_hubIijN4cuda3std3__44plusIiEEE10Policy1000EN6thrust24THRUST_300001_SM_1000_NS10device_ptrIiEEPijS9_iiNS7_10__identityEEEvT0_T1_T2_T3_T4_T6_E12temp_storage+12];
	selp.b32 	%r402, %r401, 0, %p43;
	add.s32 	%r403, %r402, %r510;
	setp.gt.u32 	%p44, %r90, 64;
	ld.shared.u32 	%r404, [_ZZN3cub18CUB_300001_SM_10006detail6reduce28DeviceReduceSingleTileKernelINS2_10policy_hubIijN4cuda3std3__44plusIiEEE10Policy1000EN6thrust24THRUST_300001_SM_1000_NS10device_ptrIiEEPijS9_iiNS7_10__identityEEEvT0_T1_T2_T3_T4_T6_E12temp_storage+16];
	selp.b32 	%r405, %r404, 0, %p44;
	add.s32 	%r406, %r403, %r405;
	setp.gt.u32 	%p45, %r90, 96;
	ld.shared.u32 	%r407, [_ZZN3cub18CUB_300001_SM_10006detail6reduce28DeviceReduceSingleTileKernelINS2_10policy_hubIijN4cuda3std3__44plusIiEEE10Policy1000EN6thrust24THRUST_300001_SM_1000_NS10device_ptrIiEEPijS9_iiNS7_10__identityEEEvT0_T1_T2_T3_T4_T6_E12temp_storage+20];
	selp.b32 	%r408, %r407, 0, %p45;
	add.s32 	%r409, %r406, %r408;
	setp.gt.u32 	%p46, %r90, 128;
	ld.shared.u32 	%r410, [_ZZN3cub18CUB_300001_SM_10006detail6reduce28DeviceReduceSingleTileKernelINS2_10policy_hubIijN4cuda3std3__44plusIiEEE10Policy1000EN6thrust24THRUST_300001_SM_1000_NS10device_ptrIiEEPijS9_iiNS7_10__identityEEEvT0_T1_T2_T3_T4_T6_E12temp_storage+24];
	selp.b32 	%r411, %r410, 0, %p46;
	add.s32 	%r412, %r409, %r411;
	setp.gt.u32 	%p47, %r90, 160;
	ld.shared.u32 	%r413, [_ZZN3cub18CUB_300001_SM_10006detail6reduce28DeviceReduceSingleTileKernelINS2_10policy_hubIijN4cuda3std3__44plusIiEEE10Policy1000EN6thrust24THRUST_300001_SM_1000_NS10device_ptrIiEEPijS9_iiNS7_10__identityEEEvT0_T1_T2_T3_T4_T6_E12temp_storage+28];
	selp.b32 	%r414, %r413, 0, %p47;
	add.s32 	%r415, %r412, %r414;
	setp.gt.u32 	%p48, %r90, 192;
	ld.shared.u32 	%r416, [_ZZN3cub18CUB_300001_SM_10006detail6reduce28DeviceReduceSingleTileKernelINS2_10policy_hubIijN4cuda3std3__44plusIiEEE10Policy1000EN6thrust24THRUST_300001_SM_1000_NS10device_ptrIiEEPijS9_iiNS7_10__identityEEEvT0_T1_T2_T3_T4_T6_E12temp_storage+32];
	selp.b32 	%r417, %r416, 0, %p48;
	add.s32 	%r418, %r415, %r417;
	setp.gt.u32 	%p49, %r90, 224;
	ld.shared.u32 	%r419, [_ZZN3cub18CUB_300001_SM_10006detail6reduce28DeviceReduceSingleTileKernelINS2_10policy_hubIijN4cuda3std3__44plusIiEEE10Policy1000EN6thrust24THRUST_300001_SM_1000_NS10device_ptrIiEEPijS9_iiNS7_10__identityEEEvT0_T1_T2_T3_T4_T6_E12temp_storage+36];
	selp.b32 	%r420, %r419, 0, %p49;
	add.s32 	%r510, %r418, %r420;
	bra.uni 	$L__BB2_50;
$L__BB2_28:
	mov.u32 	%r40, %tid.x;
	mul.wide.u32 	%rd11, %r40, 4;
	add.s64 	%rd12, %rd2, %rd11;
	ld.global.u32 	%r93, [%rd12];
	ld.global.u32 	%r94, [%rd12+1024];
	ld.global.u32 	%r95, [%rd12+2048];
	ld.global.u32 	%r96, [%rd12+3072];
	ld.global.u32 	%r97, [%rd12+4096];
	ld.global.u32 	%r98, [%rd12+5120];
	ld.global.u32 	%r99, [%rd12+6144];
	ld.global.u32 	%r100, [%rd12+7168];
	ld.global.u32 	%r101, [%rd12+8192];
	ld.global.u32 	%r102, [%rd12+9216];
	ld.global.u32 	%r103, [%rd12+10240];
	ld.global.u32 	%r104, [%rd12+11264];
	ld.global.u32 	%r105, [%rd12+12288];
	ld.global.u32 	%r106, [%rd12+13312];
	ld.global.u32 	%r107, [%rd12+14336];
	ld.global.u32 	%r108, [%rd12+15360];
	add.s32 	%r109, %r94, %r93;
	add.s32 	%r110, %r95, %r109;
	add.s32 	%r111, %r96, %r110;
	add.s32 	%r112, %r97, %r111;
	add.s32 	%r113, %r98, %r112;
	add.s32 	%r114, %r99, %r113;
	add.s32 	%r115, %r100, %r114;
	add.s32 	%r116, %r101, %r115;
	add.s32 	%r117, %r102, %r116;
	add.s32 	%r118, %r103, %r117;
	add.s32 	%r119, %r104, %r118;
	add.s32 	%r120, %r105, %r119;
	add.s32 	%r121, %r106, %r120;
	add.s32 	%r122, %r107, %r121;
	add.s32 	%r509, %r108, %r122;
	add.s32 	%r42, %r90, -4096;
	setp.lt.u32 	%p3, %r42, 4096;
	mov.b32 	%r492, 4096;
	@%p3 bra 	$L__BB2_32;
	mov.b32 	%r492, 4096;
$L__BB2_30:
	add.s32 	%r124, %r40, %r492;
	mul.wide.u32 	%rd13, %r124, 4;
	add.s64 	%rd14, %rd2, %rd13;
	ld.global.u32 	%r125, [%rd14];
	ld.global.u32 	%r126, [%rd14+1024];
	ld.global.u32 	%r127, [%rd14+2048];
	ld.global.u32 	%r128, [%rd14+3072];
	ld.global.u32 	%r129, [%rd14+4096];
	ld.global.u32 	%r130, [%rd14+5120];
	ld.global.u32 	%r131, [%rd14+6144];
	ld.global.u32 	%r132, [%rd14+7168];
	ld.global.u32 	%r133, [%rd14+8192];
	ld.global.u32 	%r134, [%rd14+9216];
	ld.global.u32 	%r135, [%rd14+10240];
	ld.global.u32 	%r136, [%rd14+11264];
	ld.global.u32 	%r137, [%rd14+12288];
	ld.global.u32 	%r138, [%rd14+13312];
	ld.global.u32 	%r139, [%rd14+14336];
	ld.global.u32 	%r140, [%rd14+15360];
	add.s32 	%r141, %r125, %r509;
	add.s32 	%r142, %r126, %r141;
	add.s32 	%r143, %r127, %r142;
	add.s32 	%r144, %r128, %r143;
	add.s32 	%r145, %r129, %r144;
	add.s32 	%r146, %r130, %r145;
	add.s32 	%r147, %r131, %r146;
	add.s32 	%r148, %r132, %r147;
	add.s32 	%r149, %r133, %r148;
	add.s32 	%r150, %r134, %r149;
	add.s32 	%r151, %r135, %r150;
	add.s32 	%r152, %r136, %r151;
	add.s32 	%r153, %r137, %r152;
	add.s32 	%r154, %r138, %r153;
	add.s32 	%r155, %r139, %r154;
	add.s32 	%r509, %r140, %r155;
	sub.s32 	%r156, %r90, %r492;
	setp.lt.u32 	%p4, %r156, 4096;
	@%p4 bra 	$L__BB2_46;
	add.s32 	%r492, %r492, 4096;
	setp.le.u32 	%p5, %r492, %r42;
	@%p5 bra 	$L__BB2_30;
$L__BB2_32:
	setp.le.u32 	%p6, %r90, %r492;
	sub.s32 	%r157, %r90, %r492;
	setp.ge.s32 	%p7, %r40, %r157;
	or.pred  	%p8, %p6, %p7;
	@%p8 bra 	$L__BB2_46;
	not.b32 	%r160, %r40;
	add.s32 	%r161, %r90, %r160;
	sub.s32 	%r162, %r161, %r492;
	shr.u32 	%r163, %r162, 8;
	add.s32 	%r49, %r163, 1;
	and.b32  	%r50, %r49, 15;
	setp.lt.u32 	%p9, %r162, 3840;
	mov.u32 	%r501, %r40;
	@%p9 bra 	$L__BB2_37;
	or.b32  	%r495, %r40, 2048;
	add.s32 	%r494, %r40, %r492;
	and.b32  	%r164, %r49, 33554416;
	neg.s32 	%r493, %r164;
$L__BB2_35:
	.pragma "nounroll";
	mul.wide.u32 	%rd15, %r494, 4;
	add.s64 	%rd16, %rd2, %rd15;
	ld.global.u32 	%r165, [%rd16];
	add.s32 	%r166, %r165, %r509;
	add.s32 	%r167, %r494, 256;
	mul.wide.u32 	%rd17, %r167, 4;
	add.s64 	%rd18, %rd2, %rd17;
	ld.global.u32 	%r168, [%rd18];
	add.s32 	%r169, %r168, %r166;
	add.s32 	%r170, %r494, 512;
	mul.wide.u32 	%rd19, %r170, 4;
	add.s64 	%rd20, %rd2, %rd19;
	ld.global.u32 	%r171, [%rd20];
	add.s32 	%r172, %r171, %r169;
	add.s32 	%r173, %r494, 768;
	mul.wide.u32 	%rd21, %r173, 4;
	add.s64 	%rd22, %rd2, %rd21;
	ld.global.u32 	%r174, [%rd22];
	add.s32 	%r175, %r174, %r172;
	add.s32 	%r176, %r494, 1024;
	mul.wide.u32 	%rd23, %r176, 4;
	add.s64 	%rd24, %rd2, %rd23;
	ld.global.u32 	%r177, [%rd24];
	add.s32 	%r178, %r177, %r175;
	add.s32 	%r179, %r494, 1280;
	mul.wide.u32 	%rd25, %r179, 4;
	add.s64 	%rd26, %rd2, %rd25;
	ld.global.u32 	%r180, [%rd26];
	add.s32 	%r181, %r180, %r178;
	add.s32 	%r182, %r494, 1536;
	mul.wide.u32 	%rd27, %r182, 4;
	add.s64 	%rd28, %rd2, %rd27;
	ld.global.u32 	%r183, [%rd28];
	add.s32 	%r184, %r183, %r181;
	add.s32 	%r185, %r494, 1792;
	mul.wide.u32 	%rd29, %r185, 4;
	add.s64 	%rd30, %rd2, %rd29;
	ld.global.u32 	%r186, [%rd30];
	add.s32 	%r187, %r186, %r184;
	add.s32 	%r188, %r494, 2048;
	mul.wide.u32 	%rd31, %r188, 4;
	add.s64 	%rd32, %rd2, %rd31;
	ld.global.u32 	%r189, [%rd32];
	add.s32 	%r190, %r189, %r187;
	add.s32 	%r191, %r494, 2304;
	mul.wide.u32 	%rd33, %r191, 4;
	add.s64 	%rd34, %rd2, %rd33;
	ld.global.u32 	%r192, [%rd34];
	add.s32 	%r193, %r192, %r190;
	add.s32 	%r194, %r494, 2560;
	mul.wide.u32 	%rd35, %r194, 4;
	add.s64 	%rd36, %rd2, %rd35;
	ld.global.u32 	%r195, [%rd36];
	add.s32 	%r196, %r195, %r193;
	add.s32 	%r197, %r494, 2816;
	mul.wide.u32 	%rd37, %r197, 4;
	add.s64 	%rd38, %rd2, %rd37;
	ld.global.u32 	%r198, [%rd38];
	add.s32 	%r199, %r198, %r196;
	add.s32 	%r200, %r494, 3072;
	mul.wide.u32 	%rd39, %r200, 4;
	add.s64 	%rd40, %rd2, %rd39;
	ld.global.u32 	%r201, [%rd40];
	add.s32 	%r202, %r201, %r199;
	add.s32 	%r203, %r494, 3328;
	mul.wide.u32 	%rd41, %r203, 4;
	add.s64 	%rd42, %rd2, %rd41;
	ld.global.u32 	%r204, [%rd42];
	add.s32 	%r205, %r204, %r202;
	add.s32 	%r206, %r494, 3584;
	mul.wide.u32 	%rd43, %r206, 4;
	add.s64 	%rd44, %rd2, %rd43;
	ld.global.u32 	%r207, [%rd44];
	add.s32 	%r208, %r207, %r205;
	add.s32 	%r209, %r494, 3840;
	mul.wide.u32 	%rd45, %r209, 4;
	add.s64 	%rd46, %rd2, %rd45;
	ld.global.u32 	%r210, [%rd46];
	add.s32 	%r509, %r210, %r208;
	add.s32 	%r495, %r495, 4096;
	add.s32 	%r494, %r494, 4096;
	add.s32 	%r493, %r493, 16;
	setp.ne.s32 	%p10, %r493, 0;
	@%p10 bra 	$L__BB2_35;
	add.s32 	%r501, %r495, -2048;
$L__BB2_37:
	setp.eq.s32 	%p11, %r50, 0;
	@%p11 bra 	$L__BB2_46;
	and.b32  	%r66, %r49, 7;
	setp.lt.u32 	%p12, %r50, 8;
	@%p12 bra 	$L__BB2_40;
	add.s32 	%r212, %r501, %r492;
	mul.wide.u32 	%rd47, %r212, 4;
	add.s64 	%rd48, %rd2, %rd47;
	ld.global.u32 	%r213, [%rd48];
	add.s32 	%r214, %r213, %r509;
	add.s32 	%r215, %r212, 256;
	mul.wide.u32 	%rd49, %r215, 4;
	add.s64 	%rd50, %rd2, %rd49;
	ld.global.u32 	%r216, [%rd50];
	add.s32 	%r217, %r216, %r214;
	add.s32 	%r218, %r212, 512;
	mul.wide.u32 	%rd51, %r218, 4;
	add.s64 	%rd52, %rd2, %rd51;
	ld.global.u32 	%r219, [%rd52];
	add.s32 	%r220, %r219, %r217;
	add.s32 	%r221, %r212, 768;
	mul.wide.u32 	%rd53, %r221, 4;
	add.s64 	%rd54, %rd2, %rd53;
	ld.global.u32 	%r222, [%rd54];
	add.s32 	%r223, %r222, %r220;
	add.s32 	%r224, %r212, 1024;
	mul.wide.u32 	%rd55, %r224, 4;
	add.s64 	%rd56, %rd2, %rd55;
	ld.global.u32 	%r225, [%rd56];
	add.s32 	%r226, %r225, %r223;
	add.s32 	%r227, %r212, 1280;
	mul.wide.u32 	%rd57, %r227, 4;
	add.s64 	%rd58, %rd2, %rd57;
	ld.global.u32 	%r228, [%rd58];
	add.s32 	%r229, %r228, %r226;
	add.s32 	%r230, %r212, 1536;
	mul.wide.u32 	%rd59, %r230, 4;
	add.s64 	%rd60, %rd2, %rd59;
	ld.global.u32 	%r231, [%rd60];
	add.s32 	%r232, %r231, %r229;
	add.s32 	%r233, %r212, 1792;
	mul.wide.u32 	%rd61, %r233, 4;
	add.s64 	%rd62, %rd2, %rd61;
	ld.global.u32 	%r234, [%rd62];
	add.s32 	%r509, %r234, %r232;
	add.s32 	%r501, %r501, 2048;
$L__BB2_40:
	setp.eq.s32 	%p13, %r66, 0;
	@%p13 bra 	$L__BB2_46;
	and.b32  	%r72, %r49, 3;
	setp.lt.u32 	%p14, %r66, 4;
	@%p14 bra 	$L__BB2_43;
	add.s32 	%r236, %r501, %r492;
	mul.wide.u32 	%rd63, %r236, 4;
	add.s64 	%rd64, %rd2, %rd63;
	ld.global.u32 	%r237, [%rd64];
	add.s32 	%r238, %r237, %r509;
	add.s32 	%r239, %r236, 256;
	mul.wide.u32 	%rd65, %r239, 4;
	add.s64 	%rd66, %rd2, %rd65;
	ld.global.u32 	%r240, [%rd66];
	add.s32 	%r241, %r240, %r238;
	add.s32 	%r242, %r236, 512;
	mul.wide.u32 	%rd67, %r242, 4;
	add.s64 	%rd68, %rd2, %rd67;
	ld.global.u32 	%r243, [%rd68];
	add.s32 	%r244, %r243, %r241;
	add.s32 	%r245, %r236, 768;
	mul.wide.u32 	%rd69, %r245, 4;
	add.s64 	%rd70, %rd2, %rd69;
	ld.global.u32 	%r246, [%rd70];
	add.s32 	%r509, %r246, %r244;
	add.s32 	%r501, %r501, 1024;
$L__BB2_43:
	setp.eq.s32 	%p15, %r72, 0;
	@%p15 bra 	$L__BB2_46;
	add.s32 	%r507, %r501, %r492;
	neg.s32 	%r506, %r72;
$L__BB2_45:
	.pragma "nounroll";
	mul.wide.u32 	%rd71, %r507, 4;
	add.s64 	%rd72, %rd2, %rd71;
	ld.global.u32 	%r247, [%rd72];
	add.s32 	%r509, %r247, %r509;
	add.s32 	%r507, %r507, 256;
	add.s32 	%r506, %r506, 1;
	setp.ne.s32 	%p16, %r506, 0;
	@%p16 bra 	$L__BB2_45;
$L__BB2_46:
	// begin inline asm
	mov.u32 %r248, %laneid;
	// end inline asm
	mov.b32 	%r251, 1;
	mov.b32 	%r272, 31;
	mov.b32 	%r273, -1;
	// begin inline asm
	shfl.sync.down.b32 %r249, %r509, %r251, %r272, %r273;
	// end inline asm
	setp.gt.s32 	%p17, %r248, 30;
	selp.b32 	%r274, 0, %r249, %p17;
	add.s32 	%r255, %r274, %r509;
	mov.b32 	%r256, 2;
	// begin inline asm
	shfl.sync.down.b32 %r254, %r255, %r256, %r272, %r273;
	// end inline asm
	setp.gt.s32 	%p18, %r248, 29;
	selp.b32 	%r275, 0, %r254, %p18;
	add.s32 	%r260, %r255, %r275;
	mov.b32 	%r261, 4;
	// begin inline asm
	shfl.sync.down.b32 %r259, %r260, %r261, %r272, %r273;
	// end inline asm
	setp.gt.s32 	%p19, %r248, 27;
	selp.b32 	%r276, 0, %r259, %p19;
	add.s32 	%r265, %r260, %r276;
	mov.b32 	%r266, 8;
	// begin inline asm
	shfl.sync.down.b32 %r264, %r265, %r266, %r272, %r273;
	// end inline asm
	setp.gt.s32 	%p20, %r248, 23;
	selp.b32 	%r277, 0, %r264, %p20;
	add.s32 	%r270, %r265, %r277;
	mov.b32 	%r271, 16;
	// begin inline asm
	shfl.sync.down.b32 %r269, %r270, %r271, %r272, %r273;
	// end inline asm
	setp.gt.s32 	%p21, %r248, 15;
	selp.b32 	%r278, 0, %r269, %p21;
	add.s32 	%r510, %r270, %r278;
	setp.ne.s32 	%p22, %r248, 0;
	@%p22 bra 	$L__BB2_48;
	shr.u32 	%r279, %r40, 3;
	and.b32  	%r280, %r279, 124;
	mov.u32 	%r281, _ZZN3cub18CUB_300001_SM_10006detail6reduce28DeviceReduceSingleTileKernelINS2_10policy_hubIijN4cuda3std3__44plusIiEEE10Policy1000EN6thrust24THRUST_300001_SM_1000_NS10device_ptrIiEEPijS9_iiNS7_10__identityEEEvT0_T1_T2_T3_T4_T6_E12temp_storage;
	add.s32 	%r282, %r281, %r280;
	st.shared.u32 	[%r282+8], %r510;
$L__BB2_48:
	bar.sync 	0;
	setp.ne.s32 	%p23, %r40, 0;
	@%p23 bra 	$L__BB2_50;
	ld.shared.u32 	%r283, [_ZZN3cub18CUB_300001_SM_10006detail6reduce28DeviceReduceSingleTileKernelINS2_10policy_hubIijN4cuda3std3__44plusIiEEE10Policy1000EN6thrust24THRUST_300001_SM_1000_NS10device_ptrIiEEPijS9_iiNS7_10__identityEEEvT0_T1_T2_T3_T4_T6_E12temp_storage+12];
	add.s32 	%r284, %r283, %r510;
	ld.shared.u32 	%r285, [_ZZN3cub18CUB_300001_SM_10006detail6reduce28DeviceReduceSingleTileKernelINS2_10policy_hubIijN4cuda3std3__44plusIiEEE10Policy1000EN6thrust24THRUST_300001_SM_1000_NS10device_ptrIiEEPijS9_iiNS7_10__identityEEEvT0_T1_T2_T3_T4_T6_E12temp_storage+16];
	add.s32 	%r286, %r284, %r285;
	ld.shared.u32 	%r287, [_ZZN3cub18CUB_300001_SM_10006detail6reduce28DeviceReduceSingleTileKernelINS2_10policy_hubIijN4cuda3std3__44plusIiEEE10Policy1000EN6thrust24THRUST_300001_SM_1000_NS10device_ptrIiEEPijS9_iiNS7_10__identityEEEvT0_T1_T2_T3_T4_T6_E12temp_storage+20];
	add.s32 	%r288, %r286, %r287;
	ld.shared.u32 	%r289, [_ZZN3cub18CUB_300001_SM_10006detail6reduce28DeviceReduceSingleTileKernelINS2_10policy_hubIijN4cuda3std3__44plusIiEEE10Policy1000EN6thrust24THRUST_300001_SM_1000_NS10device_ptrIiEEPijS9_iiNS7_10__identityEEEvT0_T1_T2_T3_T4_T6_E12temp_storage+24];
	add.s32 	%r290, %r288, %r289;
	ld.shared.u32 	%r291, [_ZZN3cub18CUB_300001_SM_10006detail6reduce28DeviceReduceSingleTileKernelINS2_10policy_hubIijN4cuda3std3__44plusIiEEE10Policy1000EN6thrust24THRUST_300001_SM_1000_NS10device_ptrIiEEPijS9_iiNS7_10__identityEEEvT0_T1_T2_T3_T4_T6_E12temp_storage+28];
	add.s32 	%r292, %r290, %r291;
	ld.shared.u32 	%r293, [_ZZN3cub18CUB_300001_SM_10006detail6reduce28DeviceReduceSingleTileKernelINS2_10policy_hubIijN4cuda3std3__44plusIiEEE10Policy1000EN6thrust24THRUST_300001_SM_1000_NS10device_ptrIiEEPijS9_iiNS7_10__identityEEEvT0_T1_T2_T3_T4_T6_E12temp_storage+32];
	add.s32 	%r294, %r292, %r293;
	ld.shared.u32 	%r295, [_ZZN3cub18CUB_300001_SM_10006detail6reduce28DeviceReduceSingleTileKernelINS2_10policy_hubIijN4cuda3std3__44plusIiEEE10Policy1000EN6thrust24THRUST_300001_SM_1000_NS10device_ptrIiEEPijS9_iiNS7_10__identityEEEvT0_T1_T2_T3_T4_T6_E12temp_storage+36];
	add.s32 	%r510, %r294, %r295;
$L__BB2_50:
	mov.u32 	%r469, %tid.x;
	setp.ne.s32 	%p57, %r469, 0;
	@%p57 bra 	$L__BB2_52;
	add.s32 	%r470, %r510, %r91;
	st.global.u32 	[%rd1], %r470;
$L__BB2_52:
	ret;

}
	// .globl	_ZN3cub18CUB_300001_SM_10006detail6reduce18DeviceReduceKernelINS2_10policy_hubIijN4cuda3std3__44plusIiEEE10Policy1000EN6thrust24THRUST_300001_SM_1000_NS10device_ptrIiEEjS9_iNS7_10__identityEEEvT0_PT3_T1_NS0_13GridEvenShareISK_EET2_T4_
.visible .entry _ZN3cub18CUB_300001_SM_10006detail6reduce18DeviceReduceKernelINS2_10policy_hubIijN4cuda3std3__44plusIiEEE10Policy1000EN6thrust24THRUST_300001_SM_1000_NS10device_ptrIiEEjS9_iNS7_10__identityEEEvT0_PT3_T1_NS0_13GridEvenShareISK_EET2_T4_(
	.param .align 8 .b8 _ZN3cub18CUB_300001_SM_10006detail6reduce18DeviceReduceKernelINS2_10policy_hubIijN4cuda3std3__44plusIiEEE10Policy1000EN6thrust24THRUST_300001_SM_1000_NS10device_ptrIiEEjS9_iNS7_10__identityEEEvT0_PT3_T1_NS0_13GridEvenShareISK_EET2_T4__param_0[8],
	.param .u64 .ptr .align 1 _ZN3cub18CUB_300001_SM_10006detail6reduce18DeviceReduceKernelINS2_10policy_hubIijN4cuda3std3__44plusIiEEE10Policy1000EN6thrust24THRUST_300001_SM_1000_NS10device_ptrIiEEjS9_iNS7_10__identityEEEvT0_PT3_T1_NS0_13GridEvenShareISK_EET2_T4__param_1,
	.param .u32 _ZN3cub18CUB_300001_SM_10006detail6reduce18DeviceReduceKernelINS2_10policy_hubIijN4cuda3std3__44plusIiEEE10Policy1000EN6thrust24THRUST_300001_SM_1000_NS10device_ptrIiEEjS9_iNS7_10__identityEEEvT0_PT3_T1_NS0_13GridEvenShareISK_EET2_T4__param_2,
	.param .align 4 .b8 _ZN3cub18CUB_300001_SM_10006detail6reduce18DeviceReduceKernelINS2_10policy_hubIijN4cuda3std3__44plusIiEEE10Policy1000EN6thrust24THRUST_300001_SM_1000_NS10device_ptrIiEEjS9_iNS7_10__identityEEEvT0_PT3_T1_NS0_13GridEvenShareISK_EET2_T4__param_3[40],
	.param .align 1 .b8 _ZN3cub18CUB_300001_SM_10006detail6reduce18DeviceReduceKernelINS2_10policy_hubIijN4cuda3std3__44plusIiEEE10Policy1000EN6thrust24THRUST_300001_SM_1000_NS10device_ptrIiEEjS9_iNS7_10__identityEEEvT0_PT3_T1_NS0_13GridEvenShareISK_EET2_T4__param_4[1],
	.param .align 1 .b8 _ZN3cub18CUB_300001_SM_10006detail6reduce18DeviceReduceKernelINS2_10policy_hubIijN4cuda3std3__44plusIiEEE10Policy1000EN6thrust24THRUST_300001_SM_1000_NS10device_ptrIiEEjS9_iNS7_10__identityEEEvT0_PT3_T1_NS0_13GridEvenShareISK_EET2_T4__param_5[1]
)
.maxntid 256
{
	.reg .pred 	%p<57>;
	.reg .b16 	%rs<4>;
	.reg .b32 	%r<575>;
	.reg .b64 	%rd<130>;
	// demoted variable
	.shared .align 4 .b8 _ZZN3cub18CUB_300001_SM_10006detail6reduce18DeviceReduceKernelINS2_10policy_hubIijN4cuda3std3__44plusIiEEE10Policy1000EN6thrust24THRUST_300001_SM_1000_NS10device_ptrIiEEjS9_iNS7_10__identityEEEvT0_PT3_T1_NS0_13GridEvenShareISK_EET2_T4_E12temp_storage[44];
	ld.param.u32 	%r1, [_ZN3cub18CUB_300001_SM_10006detail6reduce18DeviceReduceKernelINS2_10policy_hubIijN4cuda3std3__44plusIiEEE10Policy1000EN6thrust24THRUST_300001_SM_1000_NS10device_ptrIiEEjS9_iNS7_10__identityEEEvT0_PT3_T1_NS0_13GridEvenShareISK_EET2_T4__param_3+20];
	ld.param.u32 	%r2, [_ZN3cub18CUB_300001_SM_10006detail6reduce18DeviceReduceKernelINS2_10policy_hubIijN4cuda3std3__44plusIiEEE10Policy1000EN6thrust24THRUST_300001_SM_1000_NS10device_ptrIiEEjS9_iNS7_10__identityEEEvT0_PT3_T1_NS0_13GridEvenShareISK_EET2_T4__param_3+24];
	ld.param.u64 	%rd3, [_ZN3cub18CUB_300001_SM_10006detail6reduce18DeviceReduceKernelINS2_10policy_hubIijN4cuda3std3__44plusIiEEE10Policy1000EN6thrust24THRUST_300001_SM_1000_NS10device_ptrIiEEjS9_iNS7_10__identityEEEvT0_PT3_T1_NS0_13GridEvenShareISK_EET2_T4__param_0];
	cvta.to.global.u64 	%rd1, %rd3;
	mov.u32 	%r3, %ctaid.x;
	shl.b32 	%r4, %r2, 12;
	shl.b32 	%r556, %r3, 12;
	sub.s32 	%r6, %r1, %r556;
	setp.gt.u32 	%p1, %r6, 4095;
	@%p1 bra 	$L__BB3_26;
	mov.u32 	%r7, %tid.x;
	setp.ge.u32 	%p23, %r7, %r6;
	mov.b32 	%r550, 0;
	mov.u32 	%r539, %r7;
	@%p23 bra 	$L__BB3_3;
	add.s32 	%r330, %r556, %r7;
	mul.wide.u32 	%rd66, %r330, 4;
	add.s64 	%rd67, %rd1, %rd66;
	ld.global.u32 	%r550, [%rd67];
	add.s32 	%r539, %r7, 256;
$L__BB3_3:
	setp.ge.u32 	%p24, %r539, %r6;
	@%p24 bra 	$L__BB3_17;
	not.b32 	%r332, %r539;
	add.s32 	%r333, %r1, %r332;
	sub.s32 	%r334, %r333, %r556;
	shr.u32 	%r335, %r334, 8;
	add.s32 	%r12, %r335, 1;
	and.b32  	%r13, %r12, 15;
	setp.lt.u32 	%p25, %r334, 3840;
	@%p25 bra 	$L__BB3_8;
	or.b32  	%r536, %r539, 2048;
	add.s32 	%r535, %r539, %r556;
	and.b32  	%r336, %r12, 33554416;
	neg.s32 	%r534, %r336;
$L__BB3_6:
	.pragma "nounroll";
	mul.wide.u32 	%rd68, %r535, 4;
	add.s64 	%rd69, %rd1, %rd68;
	ld.global.u32 	%r337, [%rd69];
	add.s32 	%r338, %r337, %r550;
	add.s32 	%r339, %r535, 256;
	mul.wide.u32 	%rd70, %r339, 4;
	add.s64 	%rd71, %rd1, %rd70;
	ld.global.u32 	%r340, [%rd71];
	add.s32 	%r341, %r340, %r338;
	add.s32 	%r342, %r535, 512;
	mul.wide.u32 	%rd72, %r342, 4;
	add.s64 	%rd73, %rd1, %rd72;
	ld.global.u32 	%r343, [%rd73];
	add.s32 	%r344, %r343, %r341;
	add.s32 	%r345, %r535, 768;
	mul.wide.u32 	%rd74, %r345, 4;
	add.s64 	%rd75, %rd1, %rd74;
	ld.global.u32 	%r346, [%rd75];
	add.s32 	%r347, %r346, %r344;
	add.s32 	%r348, %r535, 1024;
	mul.wide.u32 	%rd76, %r348, 4;
	add.s64 	%rd77, %rd1, %rd76;
	ld.global.u32 	%r349, [%rd77];
	add.s32 	%r350, %r349, %r347;
	add.s32 	%r351, %r535, 1280;
	mul.wide.u32 	%rd78, %r351, 4;
	add.s64 	%rd79, %rd1, %rd78;
	ld.global.u32 	%r352, [%rd79];
	add.s32 	%r353, %r352, %r350;
	add.s32 	%r354, %r535, 1536;
	mul.wide.u32 	%rd80, %r354, 4;
	add.s64 	%rd81, %rd1, %rd80;
	ld.global.u32 	%r355, [%rd81];
	add.s32 	%r356, %r355, %r353;
	add.s32 	%r357, %r535, 1792;
	mul.wide.u32 	%rd82, %r357, 4;
	add.s64 	%rd83, %rd1, %rd82;
	ld.global.u32 	%r358, [%rd83];
	add.s32 	%r359, %r358, %r356;
	add.s32 	%r360, %r535, 2048;
	mul.wide.u32 	%rd84, %r360, 4;
	add.s64 	%rd85, %rd1, %rd84;
	ld.global.u32 	%r361, [%rd85];
	add.s32 	%r362, %r361, %r359;
	add.s32 	%r363, %r535, 2304;
	mul.wide.u32 	%rd86, %r363, 4;
	add.s64 	%rd87, %rd1, %rd86;
	ld.global.u32 	%r364, [%rd87];
	add.s32 	%r365, %r364, %r362;
	add.s32 	%r366, %r535, 2560;
	mul.wide.u32 	%rd88, %r366, 4;
	add.s64 	%rd89, %rd1, %rd88;
	ld.global.u32 	%r367, [%rd89];
	add.s32 	%r368, %r367, %r365;
	add.s32 	%r369, %r535, 2816;
	mul.wide.u32 	%rd90, %r369, 4;
	add.s64 	%rd91, %rd1, %rd90;
	ld.global.u32 	%r370, [%rd91];
	add.s32 	%r371, %r370, %r368;
	add.s32 	%r372, %r535, 3072;
	mul.wide.u32 	%rd92, %r372, 4;
	add.s64 	%rd93, %rd1, %rd92;
	ld.global.u32 	%r373, [%rd93];
	add.s32 	%r374, %r373, %r371;
	add.s32 	%r375, %r535, 3328;
	mul.wide.u32 	%rd94, %r375, 4;
	add.s64 	%rd95, %rd1, %rd94;
	ld.global.u32 	%r376, [%rd95];
	add.s32 	%r377, %r376, %r374;
	add.s32 	%r378, %r535, 3584;
	mul.wide.u32 	%rd96, %r378, 4;
	add.s64 	%rd97, %rd1, %rd96;
	ld.global.u32 	%r379, [%rd97];
	add.s32 	%r380, %r379, %r377;
	add.s32 	%r381, %r535, 3840;
	mul.wide.u32 	%rd98, %r381, 4;
	add.s64 	%rd99, %rd1, %rd98;
	ld.global.u32 	%r382, [%rd99];
	add.s32 	%r550, %r382, %r380;
	add.s32 	%r536, %r536, 4096;
	add.s32 	%r535, %r535, 4096;
	add.s32 	%r534, %r534, 16;
	setp.ne.s32 	%p26, %r534, 0;
	@%p26 bra 	$L__BB3_6;
	add.s32 	%r539, %r536, -2048;
$L__BB3_8:
	setp.eq.s32 	%p27, %r13, 0;
	@%p27 bra 	$L__BB3_17;
	and.b32  	%r29, %r12, 7;
	setp.lt.u32 	%p28, %r13, 8;
	@%p28 bra 	$L__BB3_11;
	add.s32 	%r384, %r556, %r539;
	mul.wide.u32 	%rd100, %r384, 4;
	add.s64 	%rd101, %rd1, %rd100;
	ld.global.u32 	%r385, [%rd101];
	add.s32 	%r386, %r385, %r550;
	add.s32 	%r387, %r384, 256;
	mul.wide.u32 	%rd102, %r387, 4;
	add.s64 	%rd103, %rd1, %rd102;
	ld.global.u32 	%r388, [%rd103];
	add.s32 	%r389, %r388, %r386;
	add.s32 	%r390, %r384, 512;
	mul.wide.u32 	%rd104, %r390, 4;
	add.s64 	%rd105, %rd1, %rd104;
	ld.global.u32 	%r391, [%rd105];
	add.s32 	%r392, %r391, %r389;
	add.s32 	%r393, %r384, 768;
	mul.wide.u32 	%rd106, %r393, 4;
	add.s64 	%rd107, %rd1, %rd106;
	ld.global.u32 	%r394, [%rd107];
	add.s32 	%r395, %r394, %r392;
	add.s32 	%r396, %r384, 1024;
	mul.wide.u32 	%rd108, %r396, 4;
	add.s64 	%rd109, %rd1, %rd108;
	ld.global.u32 	%r397, [%rd109];
	add.s32 	%r398, %r397, %r395;
	add.s32 	%r399, %r384, 1280;
	mul.wide.u32 	%rd110, %r399, 4;
	add.s64 	%rd111, %rd1, %rd110;
	ld.global.u32 	%r400, [%rd111];
	add.s32 	%r401, %r400, %r398;
	add.s32 	%r402, %r384, 1536;
	mul.wide.u32 	%rd112, %r402, 4;
	add.s64 	%rd113, %rd1, %rd112;
	ld.global.u32 	%r403, [%rd113];
	add.s32 	%r404, %r403, %r401;
	add.s32 	%r405, %r384, 1792;
	mul.wide.u32 	%rd114, %r405, 4;
	add.s64 	%rd115, %rd1, %rd114;
	ld.global.u32 	%r406, [%rd115];
	add.s32 	%r550, %r406, %r404;
	add.s32 	%r539, %r539, 2048;
$L__BB3_11:
	setp.eq.s32 	%p29, %r29, 0;
	@%p29 bra 	$L__BB3_17;
	and.b32  	%r35, %r12, 3;
	setp.lt.u32 	%p30, %r29, 4;
	@%p30 bra 	$L__BB3_14;
	add.s32 	%r408, %r556, %r539;
	mul.wide.u32 	%rd116, %r408, 4;
	add.s64 	%rd117, %rd1, %rd116;
	ld.global.u32 	%r409, [%rd117];
	add.s32 	%r410, %r409, %r550;
	add.s32 	%r411, %r408, 256;
	mul.wide.u32 	%rd118, %r411, 4;
	add.s64 	%rd119, %rd1, %rd118;
	ld.global.u32 	%r412, [%rd119];
	add.s32 	%r413, %r412, %r410;
	add.s32 	%r414, %r408, 512;
	mul.wide.u32 	%rd120, %r414, 4;
	add.s64 	%rd121, %rd1, %rd120;
	ld.global.u32 	%r415, [%rd121];
	add.s32 	%r416, %r415, %r413;
	add.s32 	%r417, %r408, 768;
	mul.wide.u32 	%rd122, %r417, 4;
	add.s64 	%rd123, %rd1, %rd122;
	ld.global.u32 	%r418, [%rd123];
	add.s32 	%r550, %r418, %r416;
	add.s32 	%r539, %r539, 1024;
$L__BB3_14:
	setp.eq.s32 	%p31, %r35, 0;
	@%p31 bra 	$L__BB3_17;
	add.s32 	%r548, %r539, %r556;
	neg.s32 	%r547, %r35;
$L__BB3_16:
	.pragma "nounroll";
	mul.wide.u32 	%rd124, %r548, 4;
	add.s64 	%rd125, %rd1, %rd124;
	ld.global.u32 	%r419, [%rd125];
	add.s32 	%r550, %r419, %r550;
	add.s32 	%r548, %r548, 256;
	add.s32 	%r547, %r547, 1;
	setp.ne.s32 	%p32, %r547, 0;
	@%p32 bra 	$L__BB3_16;
$L__BB3_17:
	setp.lt.u32 	%p33, %r6, 256;
	@%p33 bra 	$L__BB3_22;
	// begin inline asm
	mov.u32 %r483, %laneid;
	// end inline asm
	mov.b32 	%r486, 1;
	mov.b32 	%r507, 31;
	mov.b32 	%r508, -1;
	// begin inline asm
	shfl.sync.down.b32 %r484, %r550, %r486, %r507, %r508;
	// end inline asm
	setp.gt.s32 	%p49, %r483, 30;
	selp.b32 	%r509, 0, %r484, %p49;
	add.s32 	%r490, %r509, %r550;
	mov.b32 	%r491, 2;
	// begin inline asm
	shfl.sync.down.b32 %r489, %r490, %r491, %r507, %r508;
	// end inline asm
	setp.gt.s32 	%p50, %r483, 29;
	selp.b32 	%r510, 0, %r489, %p50;
	add.s32 	%r495, %r490, %r510;
	mov.b32 	%r496, 4;
	// begin inline asm
	shfl.sync.down.b32 %r494, %r495, %r496, %r507, %r508;
	// end inline asm
	setp.gt.s32 	%p51, %r483, 27;
	selp.b32 	%r511, 0, %r494, %p51;
	add.s32 	%r500, %r495, %r511;
	mov.b32 	%r501, 8;
	// begin inline asm
	shfl.sync.down.b32 %r499, %r500, %r501, %r507, %r508;
	// end inline asm
	setp.gt.s32 	%p52, %r483, 23;
	selp.b32 	%r512, 0, %r499, %p52;
	add.s32 	%r505, %r500, %r512;
	mov.b32 	%r506, 16;
	// begin inline asm
	shfl.sync.down.b32 %r504, %r505, %r506, %r507, %r508;
	// end inline asm
	setp.gt.s32 	%p53, %r483, 15;
	selp.b32 	%r513, 0, %r504, %p53;
	add.s32 	%r574, %r505, %r513;
	setp.ne.s32 	%p54, %r483, 0;
	@%p54 bra 	$L__BB3_20;
	shr.u32 	%r514, %r7, 3;
	and.b32  	%r515, %r514, 124;
	mov.u32 	%r516, _ZZN3cub18CUB_300001_SM_10006detail6reduce18DeviceReduceKernelINS2_10policy_hubIijN4cuda3std3__44plusIiEEE10Policy1000EN6thrust24THRUST_300001_SM_1000_NS10device_ptrIiEEjS9_iNS7_10__identityEEEvT0_PT3_T1_NS0_13GridEvenShareISK_EET2_T4_E12temp_storage;
	add.s32 	%r517, %r516, %r515;
	st.shared.u32 	[%r517+8], %r574;
$L__BB3_20:
	bar.sync 	0;
	setp.ne.s32 	%p55, %r7, 0;
	@%p55 bra 	$L__BB3_48;
	ld.shared.u32 	%r518, [_ZZN3cub18CUB_300001_SM_10006detail6reduce18DeviceReduceKernelINS2_10policy_hubIijN4cuda3std3__44plusIiEEE10Policy1000EN6thrust24THRUST_300001_SM_1000_NS10device_ptrIiEEjS9_iNS7_10__identityEEEvT0_PT3_T1_NS0_13GridEvenShareISK_EET2_T4_E12temp_storage+12];
	add.s32 	%r519, %r518, %r574;
	ld.shared.u32 	%r520, [_ZZN3cub18CUB_300001_SM_10006detail6reduce18DeviceReduceKernelINS2_10policy_hubIijN4cuda3std3__44plusIiEEE10Policy1000EN6thrust24THRUST_300001_SM_1000_NS10device_ptrIiEEjS9_iNS7_10__identityEEEvT0_PT3_T1_NS0_13GridEvenShareISK_EET2_T4_E12temp_storage+16];
	add.s32 	%r521, %r519, %r520;
	ld.shared.u32 	%r522, [_ZZN3cub18CUB_300001_SM_10006detail6reduce18DeviceReduceKernelINS2_10policy_hubIijN4cuda3std3__44plusIiEEE10Policy1000EN6thrust24THRUST_300001_SM_1000_NS10device_ptrIiEEjS9_iNS7_10__identityEEEvT0_PT3_T1_NS0_13GridEvenShareISK_EET2_T4_E12temp_storage+20];
	add.s32 	%r523, %r521, %r522;
	ld.shared.u32 	%r524, [_ZZN3cub18CUB_300001_SM_10006detail6reduce18DeviceReduceKernelINS2_10policy_hubIijN4cuda3std3__44plusIiEEE10Policy1000EN6thrust24THRUST_300001_SM_1000_NS10device_ptrIiEEjS9_iNS7_10__identityEEEvT0_PT3_T1_NS0_13GridEvenShareISK_EET2_T4_E12temp_storage+24];
	add.s32 	%r525, %r523, %r524;
	ld.shared.u32 	%r526, [_ZZN3cub18CUB_300001_SM_10006detail6reduce18DeviceReduceKernelINS2_10policy_hubIijN4cuda3std3__44plusIiEEE10Policy1000EN6thrust24THRUST_300001_SM_1000_NS10device_ptrIiEEjS9_iNS7_10__identityEEEvT0_PT3_T1_NS0_13GridEvenShareISK_EET2_T4_E12temp_storage+28];
	add.s32 	%r527, %r525, %r526;
	ld.shared.u32 	%r528, [_ZZN3cub18CUB_300001_SM_10006detail6reduce18DeviceReduceKernelINS2_10policy_hubIijN4cuda3std3__44plusIiEEE10Policy1000EN6thrust24THRUST_300001_SM_1000_NS10device_ptrIiEEjS9_iNS7_10__identityEEEvT0_PT3_T1_NS0_13GridEvenShareISK_EET2_T4_E12temp_storage+32];
	add.s32 	%r529, %r527, %r528;
	ld.shared.u32 	%r530, [_ZZN3cub18CUB_300001_SM_10006detail6reduce18DeviceReduceKernelINS2_10policy_hubIijN4cuda3std3__44plusIiEEE10Policy1000EN6thrust24THRUST_300001_SM_1000_NS10device_ptrIiEEjS9_iNS7_10__identityEEEvT0_PT3_T1_NS0_13GridEvenShareISK_EET2_T4_E12temp_storage+36];
	add.s32 	%r574, %r529, %r530;
	bra.uni 	$L__BB3_48;
$L__BB3_22:
	// begin inline asm
	mov.u32 %r420, %laneid;
	// end inline asm
	and.b32  	%r446, %r7, 992;
	add.s32 	%r447, %r446, 32;
	setp.gt.u32 	%p34, %r447, %r6;
	not.b32 	%r448, %r446;
	add.s32 	%r449, %r6, %r448;
	selp.b32 	%r444, %r449, 31, %p34;
	mov.b32 	%r423, 1;
	mov.b32 	%r445, -1;
	// begin inline asm
	shfl.sync.down.b32 %r421, %r550, %r423, %r444, %r445;
	// end inline asm
	setp.lt.s32 	%p35, %r420, %r444;
	selp.b32 	%r450, %r421, 0, %p35;
	add.s32 	%r427, %r450, %r550;
	mov.b32 	%r428, 2;
	// begin inline asm
	shfl.sync.down.b32 %r426, %r427, %r428, %r444, %r445;
	// end inline asm
	add.s32 	%r451, %r420, 2;
	setp.gt.s32 	%p36, %r451, %r444;
	selp.b32 	%r452, 0, %r426, %p36;
	add.s32 	%r432, %r427, %r452;
	mov.b32 	%r433, 4;
	// begin inline asm
	shfl.sync.down.b32 %r431, %r432, %r433, %r444, %r445;
	// end inline asm
	add.s32 	%r453, %r420, 4;
	setp.gt.s32 	%p37, %r453, %r444;
	selp.b32 	%r454, 0, %r431, %p37;
	add.s32 	%r437, %r432, %r454;
	mov.b32 	%r438, 8;
	// begin inline asm
	shfl.sync.down.b32 %r436, %r437, %r438, %r444, %r445;
	// end inline asm
	add.s32 	%r455, %r420, 8;
	setp.gt.s32 	%p38, %r455, %r444;
	selp.b32 	%r456, 0, %r436, %p38;
	add.s32 	%r442, %r437, %r456;
	mov.b32 	%r443, 16;
	// begin inline asm
	shfl.sync.down.b32 %r441, %r442, %r443, %r444, %r445;
	// end inline asm
	add.s32 	%r457, %r420, 16;
	setp.gt.s32 	%p39, %r457, %r444;
	selp.b32 	%r458, 0, %r441, %p39;
	add.s32 	%r574, %r442, %r458;
	setp.ne.s32 	%p40, %r420, 0;
	@%p40 bra 	$L__BB3_24;
	shr.u32 	%r459, %r7, 3;
	and.b32  	%r460, %r459, 124;
	mov.u32 	%r461, _ZZN3cub18CUB_300001_SM_10006detail6reduce18DeviceReduceKernelINS2_10policy_hubIijN4cuda3std3__44plusIiEEE10Policy1000EN6thrust24THRUST_300001_SM_1000_NS10device_ptrIiEEjS9_iNS7_10__identityEEEvT0_PT3_T1_NS0_13GridEvenShareISK_EET2_T4_E12temp_storage;
	add.s32 	%r462, %r461, %r460;
	st.shared.u32 	[%r462+8], %r574;
$L__BB3_24:
	bar.sync 	0;
	setp.ne.s32 	%p41, %r7, 0;
	@%p41 bra 	$L__BB3_48;
	setp.gt.u32 	%p42, %r6, 32;
	ld.shared.u32 	%r463, [_ZZN3cub18CUB_300001_SM_10006detail6reduce18DeviceReduceKernelINS2_10policy_hubIijN4cuda3std3__44plusIiEEE10Policy1000EN6thrust24THRUST_300001_SM_1000_NS10device_ptrIiEEjS9_iNS7_10__identityEEEvT0_PT3_T1_NS0_13GridEvenShareISK_EET2_T4_E12temp_storage+12];
	selp.b32 	%r464, %r463, 0, %p42;
	add.s32 	%r465, %r464, %r574;
	setp.gt.u32 	%p43, %r6, 64;
	ld.shared.u32 	%r466, [_ZZN3cub18CUB_300001_SM_10006detail6reduce18DeviceReduceKernelINS2_10policy_hubIijN4cuda3std3__44plusIiEEE10Policy1000EN6thrust24THRUST_300001_SM_1000_NS10device_ptrIiEEjS9_iNS7_10__identityEEEvT0_PT3_T1_NS0_13GridEvenShareISK_EET2_T4_E12temp_storage+16];
	selp.b32 	%r467, %r466, 0, %p43;
	add.s32 	%r468, %r465, %r467;
	setp.gt.u32 	%p44, %r6, 96;
	ld.shared.u32 	%r469, [_ZZN3cub18CUB_300001_SM_10006detail6reduce18DeviceReduceKernelINS2_10policy_hubIijN4cuda3std3__44plusIiEEE10Policy1000EN6thrust24THRUST_300001_SM_1000_NS10device_ptrIiEEjS9_iNS7_10__identityEEEvT0_PT3_T1_NS0_13GridEvenShareISK_EET2_T4_E12temp_storage+20];
	selp.b32 	%r470, %r469, 0, %p44;
	add.s32 	%r471, %r468, %r470;
	setp.gt.u32 	%p45, %r6, 128;
	ld.shared.u32 	%r472, [_ZZN3cub18CUB_300001_SM_10006detail6reduce18DeviceReduceKernelINS2_10policy_hubIijN4cuda3std3__44plusIiEEE10Policy1000EN6thrust24THRUST_300001_SM_1000_NS10device_ptrIiEEjS9_iNS7_10__identityEEEvT0_PT3_T1_NS0_13GridEvenShareISK_EET2_T4_E12temp_storage+24];
	selp.b32 	%r473, %r472, 0, %p45;
	add.s32 	%r474, %r471, %r473;
	setp.gt.u32 	%p46, %r6, 160;
	ld.shared.u32 	%r475, [_ZZN3cub18CUB_300001_SM_10006detail6reduce18DeviceReduceKernelINS2_10policy_hubIijN4cuda3std3__44plusIiEEE10Policy1000EN6thrust24THRUST_300001_SM_1000_NS10device_ptrIiEEjS9_iNS7_10__identityEEEvT0_PT3_T1_NS0_13GridEvenShareISK_EET2_T4_E12temp_storage+28];
	selp.b32 	%r476, %r475, 0, %p46;
	add.s32 	%r477, %r474, %r476;
	setp.gt.u32 	%p47, %r6, 192;
	ld.shared.u32 	%r478, [_ZZN3cub18CUB_300001_SM_10006detail6reduce18DeviceReduceKernelINS2_10policy_hubIijN4cuda3std3__44plusIiEEE10Policy1000EN6thrust24THRUST_300001_SM_1000_NS10device_ptrIiEEjS9_iNS7_10__identityEEEvT0_PT3_T1_NS0_13GridEvenShareISK_EET2_T4_E12temp_storage+32];
	selp.b32 	%r479, %r478, 0, %p47;
	add.s32 	%r480, %r477, %r479;
	setp.gt.u32 	%p48, %r6, 224;
	ld.shared.u32 	%r481, [_ZZN3cub18CUB_300001_SM_10006detail6reduce18DeviceReduceKernelINS2_10policy_hubIijN4cuda3std3__44plusIiEEE10Policy1000EN6thrust24THRUST_300001_SM_1000_NS10device_ptrIiEEjS9_iNS7_10__identityEEEvT0_PT3_T1_NS0_13GridEvenShareISK_EET2_T4_E12temp_storage+36];
	selp.b32 	%r482, %r481, 0, %p48;
	add.s32 	%r574, %r480, %r482;
	bra.uni 	$L__BB3_48;
$L__BB3_26:
	mov.u32 	%r54, %tid.x;
	add.s32 	%r110, %r54, %r556;
	mul.wide.u32 	%rd4, %r110, 4;
	add.s64 	%rd5, %rd1, %rd4;
	ld.global.u32 	%r111, [%rd5];
	ld.global.u32 	%r112, [%rd5+1024];
	ld.global.u32 	%r113, [%rd5+2048];
	ld.global.u32 	%r114, [%rd5+3072];
	ld.global.u32 	%r115, [%rd5+4096];
	ld.global.u32 	%r116, [%rd5+5120];
	ld.global.u32 	%r117, [%rd5+6144];
	ld.global.u32 	%r118, [%rd5+7168];
	ld.global.u32 	%r119, [%rd5+8192];
	ld.global.u32 	%r120, [%rd5+9216];
	ld.global.u32 	%r121, [%rd5+10240];
	ld.global.u32 	%r122, [%rd5+11264];
	ld.global.u32 	%r123, [%rd5+12288];
	ld.global.u32 	%r124, [%rd5+13312];
	ld.global.u32 	%r125, [%rd5+14336];
	ld.global.u32 	%r126, [%rd5+15360];
	add.s32 	%r127, %r112, %r111;
	add.s32 	%r128, %r113, %r127;
	add.s32 	%r129, %r114, %r128;
	add.s32 	%r130, %r115, %r129;
	add.s32 	%r131, %r116, %r130;
	add.s32 	%r132, %r117, %r131;
	add.s32 	%r133, %r118, %r132;
	add.s32 	%r134, %r119, %r133;
	add.s32 	%r135, %r120, %r134;
	add.s32 	%r136, %r121, %r135;
	add.s32 	%r137, %r122, %r136;
	add.s32 	%r138, %r123, %r137;
	add.s32 	%r139, %r124, %r138;
	add.s32 	%r140, %r125, %r139;
	add.s32 	%r573, %r126, %r140;
	setp.lt.u32 	%p2, %r6, %r4;
	@%p2 bra 	$L__BB3_44;
	add.s32 	%r56, %r4, %r556;
	not.b32 	%r142, %r54;
	add.s32 	%r143, %r142, %r1;
	sub.s32 	%r144, %r143, %r4;
	sub.s32 	%r552, %r144, %r556;
	add.s32 	%r145, %r56, %r54;
	add.s32 	%r551, %r145, 2048;
	mov.b32 	%r554, 0;
	mov.u32 	%r553, %r56;
$L__BB3_28:
	add.s32 	%r556, %r556, %r4;
	add.s32 	%r147, %r1, -4096;
	setp.gt.u32 	%p3, %r556, %r147;
	@%p3 bra 	$L__BB3_30;
	add.s32 	%r148, %r54, %r556;
	mul.wide.u32 	%rd6, %r148, 4;
	add.s64 	%rd7, %rd1, %rd6;
	ld.global.u32 	%r149, [%rd7];
	ld.global.u32 	%r150, [%rd7+1024];
	ld.global.u32 	%r151, [%rd7+2048];
	ld.global.u32 	%r152, [%rd7+3072];
	ld.global.u32 	%r153, [%rd7+4096];
	ld.global.u32 	%r154, [%rd7+5120];
	ld.global.u32 	%r155, [%rd7+6144];
	ld.global.u32 	%r156, [%rd7+7168];
	ld.global.u32 	%r157, [%rd7+8192];
	ld.global.u32 	%r158, [%rd7+9216];
	ld.global.u32 	%r159, [%rd7+10240];
	ld.global.u32 	%r160, [%rd7+11264];
	ld.global.u32 	%r161, [%rd7+12288];
	ld.global.u32 	%r162, [%rd7+13312];
	ld.global.u32 	%r163, [%rd7+14336];
	ld.global.u32 	%r164, [%rd7+15360];
	add.s32 	%r165, %r149, %r573;
	add.s32 	%r166, %r150, %r165;
	add.s32 	%r167, %r151, %r166;
	add.s32 	%r168, %r152, %r167;
	add.s32 	%r169, %r153, %r168;
	add.s32 	%r170, %r154, %r169;
	add.s32 	%r171, %r155, %r170;
	add.s32 	%r172, %r156, %r171;
	add.s32 	%r173, %r157, %r172;
	add.s32 	%r174, %r158, %r173;
	add.s32 	%r175, %r159, %r174;
	add.s32 	%r176, %r160, %r175;
	add.s32 	%r177, %r161, %r176;
	add.s32 	%r178, %r162, %r177;
	add.s32 	%r179, %r163, %r178;
	add.s32 	%r573, %r164, %r179;
	sub.s32 	%r180, %r1, %r556;
	setp.lt.u32 	%p4, %r180, %r4;
	add.s32 	%r554, %r554, 1;
	add.s32 	%r553, %r553, %r4;
	sub.s32 	%r552, %r552, %r4;
	add.s32 	%r551, %r551, %r4;
	@%p4 bra 	$L__BB3_44;
	bra.uni 	$L__BB3_28;
$L__BB3_30:
	setp.le.u32 	%p5, %r1, %r556;
	sub.s32 	%r182, %r1, %r556;
	setp.ge.s32 	%p6, %r54, %r182;
	or.pred  	%p7, %p5, %p6;
	@%p7 bra 	$L__BB3_44;
	not.b32 	%r185, %r54;
	add.s32 	%r186, %r1, %r185;
	sub.s32 	%r187, %r186, %r56;
	mul.lo.s32 	%r188, %r2, %r554;
	shl.b32 	%r189, %r188, 12;
	sub.s32 	%r190, %r187, %r189;
	shr.u32 	%r191, %r190, 8;
	add.s32 	%r71, %r191, 1;
	and.b32  	%r72, %r71, 15;
	setp.lt.u32 	%p8, %r190, 3840;
	mov.u32 	%r565, %r54;
	@%p8 bra 	$L__BB3_35;
	or.b32  	%r559, %r54, 2048;
	shr.u32 	%r192, %r552, 8;
	add.s32 	%r193, %r192, 1;
	and.b32  	%r194, %r193, 33554416;
	neg.s32 	%r557, %r194;
$L__BB3_33:
	.pragma "nounroll";
	add.s32 	%r195, %r551, -2048;
	mul.wide.u32 	%rd8, %r195, 4;
	add.s64 	%rd9, %rd1, %rd8;
	ld.global.u32 	%r196, [%rd9];
	add.s32 	%r197, %r196, %r573;
	add.s32 	%r198, %r551, -1792;
	mul.wide.u32 	%rd10, %r198, 4;
	add.s64 	%rd11, %rd1, %rd10;
	ld.global.u32 	%r199, [%rd11];
	add.s32 	%r200, %r199, %r197;
	add.s32 	%r201, %r551, -1536;
	mul.wide.u32 	%rd12, %r201, 4;
	add.s64 	%rd13, %rd1, %rd12;
	ld.global.u32 	%r202, [%rd13];
	add.s32 	%r203, %r202, %r200;
	add.s32 	%r204, %r551, -1280;
	mul.wide.u32 	%rd14, %r204, 4;
	add.s64 	%rd15, %rd1, %rd14;
	ld.global.u32 	%r205, [%rd15];
	add.s32 	%r206, %r205, %r203;
	add.s32 	%r207, %r551, -1024;
	mul.wide.u32 	%rd16, %r207, 4;
	add.s64 	%rd17, %rd1, %rd16;
	ld.global.u32 	%r208, [%rd17];
	add.s32 	%r209, %r208, %r206;
	add.s32 	%r210, %r551, -768;
	mul.wide.u32 	%rd18, %r210, 4;
	add.s64 	%rd19, %rd1, %rd18;
	ld.global.u32 	%r211, [%rd19];
	add.s32 	%r212, %r211, %r209;
	add.s32 	%r213, %r551, -512;
	mul.wide.u32 	%rd20, %r213, 4;
	add.s64 	%rd21, %rd1, %rd20;
	ld.global.u32 	%r214, [%rd21];
	add.s32 	%r215, %r214, %r212;
	add.s32 	%r216, %r551, 1792;
	add.s32 	%r217, %r551, -256;
	mul.wide.u32 	%rd22, %r217, 4;
	add.s64 	%rd23, %rd1, %rd22;
	ld.global.u32 	%r218, [%rd23];
	add.s32 	%r219, %r218, %r215;
	mul.wide.u32 	%rd24, %r551, 4;
	add.s64 	%rd25, %rd1, %rd24;
	ld.global.u32 	%r220, [%rd25];
	add.s32 	%r221, %r220, %r219;
	add.s32 	%r222, %r551, 256;
	mul.wide.u32 	%rd26, %r222, 4;
	add.s64 	%rd27, %rd1, %rd26;
	ld.global.u32 	%r223, [%rd27];
	add.s32 	%r224, %r223, %r221;
	add.s32 	%r225, %r551, 512;
	mul.wide.u32 	%rd28, %r225, 4;
	add.s64 	%rd29, %rd1, %rd28;
	ld.global.u32 	%r226, [%rd29];
	add.s32 	%r227, %r226, %r224;
	add.s32 	%r228, %r551, 768;
	mul.wide.u32 	%rd30, %r228, 4;
	add.s64 	%rd31, %rd1, %rd30;
	ld.global.u32 	%r229, [%rd31];
	add.s32 	%r230, %r229, %r227;
	add.s32 	%r231, %r551, 1024;
	mul.wide.u32 	%rd32, %r231, 4;
	add.s64 	%rd33, %rd1, %rd32;
	ld.global.u32 	%r232, [%rd33];
	add.s32 	%r233, %r232, %r230;
	add.s32 	%r234, %r551, 1280;
	mul.wide.u32 	%rd34, %r234, 4;
	add.s64 	%rd35, %rd1, %rd34;
	ld.global.u32 	%r235, [%rd35];
	add.s32 	%r236, %r235, %r233;
	add.s32 	%r237, %r551, 1536;
	mul.wide.u32 	%rd36, %r237, 4;
	add.s64 	%rd37, %rd1, %rd36;
	ld.global.u32 	%r238, [%rd37];
	add.s32 	%r239, %r238, %r236;
	mul.wide.u32 	%rd38, %r216, 4;
	add.s64 	%rd39, %rd1, %rd38;
	ld.global.u32 	%r240, [%rd39];
	add.s32 	%r573, %r240, %r239;
	add.s32 	%r559, %r559, 4096;
	add.s32 	%r551, %r551, 4096;
	add.s32 	%r557, %r557, 16;
	setp.ne.s32 	%p9, %r557, 0;
	@%p9 bra 	$L__BB3_33;
	add.s32 	%r565, %r559, -2048;
$L__BB3_35:
	setp.eq.s32 	%p10, %r72, 0;
	@%p10 bra 	$L__BB3_44;
	and.b32  	%r87, %r71, 7;
	setp.lt.u32 	%p11, %r72, 8;
	@%p11 bra 	$L__BB3_38;
	add.s32 	%r242, %r565, %r556;
	mul.wide.u32 	%rd40, %r242, 4;
	add.s64 	%rd41, %rd1, %rd40;
	ld.global.u32 	%r243, [%rd41];
	add.s32 	%r244, %r243, %r573;
	add.s32 	%r245, %r242, 256;
	mul.wide.u32 	%rd42, %r245, 4;
	add.s64 	%rd43, %rd1, %rd42;
	ld.global.u32 	%r246, [%rd43];
	add.s32 	%r247, %r246, %r244;
	add.s32 	%r248, %r242, 512;
	mul.wide.u32 	%rd44, %r248, 4;
	add.s64 	%rd45, %rd1, %rd44;
	ld.global.u32 	%r249, [%rd45];
	add.s32 	%r250, %r249, %r247;
	add.s32 	%r251, %r242, 768;
	mul.wide.u32 	%rd46, %r251, 4;
	add.s64 	%rd47, %rd1, %rd46;
	ld.global.u32 	%r252, [%rd47];
	add.s32 	%r253, %r252, %r250;
	add.s32 	%r254, %r242, 1024;
	mul.wide.u32 	%rd48, %r254, 4;
	add.s64 	%rd49, %rd1, %rd48;
	ld.global.u32 	%r255, [%rd49];
	add.s32 	%r256, %r255, %r253;
	add.s32 	%r257, %r242, 1280;
	mul.wide.u32 	%rd50, %r257, 4;
	add.s64 	%rd51, %rd1, %rd50;
	ld.global.u32 	%r258, [%rd51];
	add.s32 	%r259, %r258, %r256;
	add.s32 	%r260, %r242, 1536;
	mul.wide.u32 	%rd52, %r260, 4;
	add.s64 	%rd53, %rd1, %rd52;
	ld.global.u32 	%r261, [%rd53];
	add.s32 	%r262, %r261, %r259;
	add.s32 	%r263, %r242, 1792;
	mul.wide.u32 	%rd54, %r263, 4;
	add.s64 	%rd55, %rd1, %rd54;
	ld.global.u32 	%r264, [%rd55];
	add.s32 	%r573, %r264, %r262;
	add.s32 	%r565, %r565, 2048;
$L__BB3_38:
	setp.eq.s32 	%p12, %r87, 0;
	@%p12 bra 	$L__BB3_44;
	setp.lt.u32 	%p13, %r87, 4;
	@%p13 bra 	$L__BB3_41;
	add.s32 	%r266, %r565, %r556;
	mul.wide.u32 	%rd56, %r266, 4;
	add.s64 	%rd57, %rd1, %rd56;
	ld.global.u32 	%r267, [%rd57];
	add.s32 	%r268, %r267, %r573;
	add.s32 	%r269, %r266, 256;
	mul.wide.u32 	%rd58, %r269, 4;
	add.s64 	%rd59, %rd1, %rd58;
	ld.global.u32 	%r270, [%rd59];
	add.s32 	%r271, %r270, %r268;
	add.s32 	%r272, %r266, 512;
	mul.wide.u32 	%rd60, %r272, 4;
	add.s64 	%rd61, %rd1, %rd60;
	ld.global.u32 	%r273, [%rd61];
	add.s32 	%r274, %r273, %r271;
	add.s32 	%r275, %r266, 768;
	mul.wide.u32 	%rd62, %r275, 4;
	add.s64 	%rd63, %rd1, %rd62;
	ld.global.u32 	%r276, [%rd63];
	add.s32 	%r573, %r276, %r274;
	add.s32 	%r565, %r565, 1024;
$L__BB3_41:
	and.b32  	%r277, %r71, 3;
	setp.eq.s32 	%p14, %r277, 0;
	@%p14 bra 	$L__BB3_44;
	add.s32 	%r571, %r565, %r553;
	cvt.u16.u32 	%rs1, %r552;
	shr.u16 	%rs2, %rs1, 8;
	add.s16 	%rs3, %rs2, 1;
	cvt.u32.u16 	%r278, %rs3;
	and.b32  	%r279, %r278, 3;
	neg.s32 	%r570, %r279;
$L__BB3_43:
	.pragma "nounroll";
	mul.wide.u32 	%rd64, %r571, 4;
	add.s64 	%rd65, %rd1, %rd64;
	ld.global.u32 	%r280, [%rd65];
	add.s32 	%r573, %r280, %r573;
	add.s32 	%r571, %r571, 256;
	add.s32 	%r570, %r570, 1;
	setp.ne.s32 	%p15, %r570, 0;
	@%p15 bra 	$L__BB3_43;
$L__BB3_44:
	// begin inline asm
	mov.u32 %r281, %laneid;
	// end inline asm
	mov.b32 	%r284, 1;
	mov.b32 	%r305, 31;
	mov.b32 	%r306, -1;
	// begin inline asm
	shfl.sync.down.b32 %r282, %r573, %r284, %r305, %r306;
	// end inline asm
	setp.gt.s32 	%p16, %r281, 30;
	selp.b32 	%r307, 0, %r282, %p16;
	add.s32 	%r288, %r307, %r573;
	mov.b32 	%r289, 2;
	// begin inline asm
	shfl.sync.down.b32 %r287, %r288, %r289, %r305, %r306;
	// end inline asm
	setp.gt.s32 	%p17, %r281, 29;
	selp.b32 	%r308, 0, %r287, %p17;
	add.s32 	%r293, %r288, %r308;
	mov.b32 	%r294, 4;
	// begin inline asm
	shfl.sync.down.b32 %r292, %r293, %r294, %r305, %r306;
	// end inline asm
	setp.gt.s32 	%p18, %r281, 27;
	selp.b32 	%r309, 0, %r292, %p18;
	add.s32 	%r298, %r293, %r309;
	mov.b32 	%r299, 8;
	// begin inline asm
	shfl.sync.down.b32 %r297, %r298, %r299, %r305, %r306;
	// end inline asm
	setp.gt.s32 	%p19, %r281, 23;
	selp.b32 	%r310, 0, %r297, %p19;
	add.s32 	%r303, %r298, %r310;
	mov.b32 	%r304, 16;
	// begin inline asm
	shfl.sync.down.b32 %r302, %r303, %r304, %r305, %r306;
	// end inline asm
	setp.gt.s32 	%p20, %r281, 15;
	selp.b32 	%r311, 0, %r302, %p20;
	add.s32 	%r574, %r303, %r311;
	setp.ne.s32 	%p21, %r281, 0;
	@%p21 bra 	$L__BB3_46;
	shr.u32 	%r312, %r54, 3;
	and.b32  	%r313, %r312, 124;
	mov.u32 	%r314, _ZZN3cub18CUB_300001_SM_10006detail6reduce18DeviceReduceKernelINS2_10policy_hubIijN4cuda3std3__44plusIiEEE10Policy1000EN6thrust24THRUST_300001_SM_1000_NS10device_ptrIiEEjS9_iNS7_10__identityEEEvT0_PT3_T1_NS0_13GridEvenShareISK_EET2_T4_E12temp_storage;
	add.s32 	%r315, %r314, %r313;
	st.shared.u32 	[%r315+8], %r574;
$L__BB3_46:
	bar.sync 	0;
	setp.ne.s32 	%p22, %r54, 0;
	@%p22 bra 	$L__BB3_48;
	ld.shared.u32 	%r316, [_ZZN3cub18CUB_300001_SM_10006detail6reduce18DeviceReduceKernelINS2_10policy_hubIijN4cuda3std3__44plusIiEEE10Policy1000EN6thrust24THRUST_300001_SM_1000_NS10device_ptrIiEEjS9_iNS7_10__identityEEEvT0_PT3_T1_NS0_13GridEvenShareISK_EET2_T4_E12temp_storage+12];
	add.s32 	%r317, %r316, %r574;
	ld.shared.u32 	%r318, [_ZZN3cub18CUB_300001_SM_10006detail6reduce18DeviceReduceKernelINS2_10policy_hubIijN4cuda3std3__44plusIiEEE10Policy1000EN6thrust24THRUST_300001_SM_1000_NS10device_ptrIiEEjS9_iNS7_10__identityEEEvT0_PT3_T1_NS0_13GridEvenShareISK_EET2_T4_E12temp_storage+16];
	add.s32 	%r319, %r317, %r318;
	ld.shared.u32 	%r320, [_ZZN3cub18CUB_300001_SM_10006detail6reduce18DeviceReduceKernelINS2_10policy_hubIijN4cuda3std3__44plusIiEEE10Policy1000EN6thrust24THRUST_300001_SM_1000_NS10device_ptrIiEEjS9_iNS7_10__identityEEEvT0_PT3_T1_NS0_13GridEvenShareISK_EET2_T4_E12temp_storage+20];
	add.s32 	%r321, %r319, %r320;
	ld.shared.u32 	%r322, [_ZZN3cub18CUB_300001_SM_10006detail6reduce18DeviceReduceKernelINS2_10policy_hubIijN4cuda3std3__44plusIiEEE10Policy1000EN6thrust24THRUST_300001_SM_1000_NS10device_ptrIiEEjS9_iNS7_10__identityEEEvT0_PT3_T1_NS0_13GridEvenShareISK_EET2_T4_E12temp_storage+24];
	add.s32 	%r323, %r321, %r322;
	ld.shared.u32 	%r324, [_ZZN3cub18CUB_300001_SM_10006detail6reduce18DeviceReduceKernelINS2_10policy_hubIijN4cuda3std3__44plusIiEEE10Policy1000EN6thrust24THRUST_300001_SM_1000_NS10device_ptrIiEEjS9_iNS7_10__identityEEEvT0_PT3_T1_NS0_13GridEvenShareISK_EET2_T4_E12temp_storage+28];
	add.s32 	%r325, %r323, %r324;
	ld.shared.u32 	%r326, [_ZZN3cub18CUB_300001_SM_10006detail6reduce18DeviceReduceKernelINS2_10policy_hubIijN4cuda3std3__44plusIiEEE10Policy1000EN6thrust24THRUST_300001_SM_1000_NS10device_ptrIiEEjS9_iNS7_10__identityEEEvT0_PT3_T1_NS0_13GridEvenShareISK_EET2_T4_E12temp_storage+32];
	add.s32 	%r327, %r325, %r326;
	ld.shared.u32 	%r328, [_ZZN3cub18CUB_300001_SM_10006detail6reduce18DeviceReduceKernelINS2_10policy_hubIijN4cuda3std3__44plusIiEEE10Policy1000EN6thrust24THRUST_300001_SM_1000_NS10device_ptrIiEEjS9_iNS7_10__identityEEEvT0_PT3_T1_NS0_13GridEvenShareISK_EET2_T4_E12temp_storage+36];
	add.s32 	%r574, %r327, %r328;
$L__BB3_48:
	mov.u32 	%r531, %tid.x;
	setp.ne.s32 	%p56, %r531, 0;
	@%p56 bra 	$L__BB3_50;
	ld.param.u64 	%rd129, [_ZN3cub18CUB_300001_SM_10006detail6reduce18DeviceReduceKernelINS2_10policy_hubIijN4cuda3std3__44plusIiEEE10Policy1000EN6thrust24THRUST_300001_SM_1000_NS10device_ptrIiEEjS9_iNS7_10__identityEEEvT0_PT3_T1_NS0_13GridEvenShareISK_EET2_T4__param_1];
	cvta.to.global.u64 	%rd126, %rd129;
	mul.wide.u32 	%rd127, %r3, 4;
	add.s64 	%rd128, %rd126, %rd127;
	st.global.u32 	[%rd128], %r574;
$L__BB3_50:
	ret;

}
	// .globl	_ZN3cub18CUB_300001_SM_10006detail6reduce28DeviceReduceSingleTileKernelINS2_10policy_hubIijN4cuda3std3__44plusIiEEE10Policy1000EPiSC_iS9_iiNS7_10__identityEEEvT0_T1_T2_T3_T4_T6_
.visible .entry _ZN3cub18CUB_300001_SM_10006detail6reduce28DeviceReduceSingleTileKernelINS2_10policy_hubIijN4cuda3std3__44plusIiEEE10Policy1000EPiSC_iS9_iiNS7_10__identityEEEvT0_T1_T2_T3_T4_T6_(
	.param .u64 .ptr .align 1 _ZN3cub18CUB_300001_SM_10006detail6reduce28DeviceReduceSingleTileKernelINS2_10policy_hubIijN4cuda3std3__44plusIiEEE10Policy1000EPiSC_iS9_iiNS7_10__identityEEEvT0_T1_T2_T3_T4_T6__param_0,
	.param .u64 .ptr .align 1 _ZN3cub18CUB_300001_SM_10006detail6reduce28DeviceReduceSingleTileKernelINS2_10policy_hubIijN4cuda3std3__44plusIiEEE10Policy1000EPiSC_iS9_iiNS7_10__identityEEEvT0_T1_T2_T3_T4_T6__param_1,
	.param .u32 _ZN3cub18CUB_300001_SM_10006detail6reduce28DeviceReduceSingleTileKernelINS2_10policy_hubIijN4cuda3std3__44plusIiEEE10Policy1000EPiSC_iS9_iiNS7_10__identityEEEvT0_T1_T2_T3_T4_T6__param_2,
	.param .align 1 .b8 _ZN3cub18CUB_300001_SM_10006detail6reduce28DeviceReduceSingleTileKernelINS2_10policy_hubIijN4cuda3std3__44plusIiEEE10Policy1000EPiSC_iS9_iiNS7_10__identityEEEvT0_T1_T2_T3_T4_T6__param_3[1],
	.param .u32 _ZN3cub18CUB_300001_SM_10006detail6reduce28DeviceReduceSingleTileKernelINS2_10policy_hubIijN4cuda3std3__44plusIiEEE10Policy1000EPiSC_iS9_iiNS7_10__identityEEEvT0_T1_T2_T3_T4_T6__param_4,
	.param .align 1 .b8 _ZN3cub18CUB_300001_SM_10006detail6reduce28DeviceReduceSingleTileKernelINS2_10policy_hubIijN4cuda3std3__44plusIiEEE10Policy1000EPiSC_iS9_iiNS7_10__identityEEEvT0_T1_T2_T3_T4_T6__param_5[1]
)
.maxntid 256
.minnctapersm 1
{
	.reg .pred 	%p<97>;
	.reg .b32 	%r<687>;
	.reg .b64 	%rd<125>;
	// demoted variable
	.shared .align 4 .b8 _ZZN3cub18CUB_300001_SM_10006detail6reduce28DeviceReduceSingleTileKernelINS2_10policy_hubIijN4cuda3std3__44plusIiEEE10Policy1000EPiSC_iS9_iiNS7_10__identityEEEvT0_T1_T2_T3_T4_T6_E12temp_storage[44];
	ld.param.u64 	%rd16, [_ZN3cub18CUB_300001_SM_10006detail6reduce28DeviceReduceSingleTileKernelINS2_10policy_hubIijN4cuda3std3__44plusIiEEE10Policy1000EPiSC_iS9_iiNS7_10__identityEEEvT0_T1_T2_T3_T4_T6__param_0];
	ld.param.u64 	%rd17, [_ZN3cub18CUB_300001_SM_10006detail6reduce28DeviceReduceSingleTileKernelINS2_10policy_hubIijN4cuda3std3__44plusIiEEE10Policy1000EPiSC_iS9_iiNS7_10__identityEEEvT0_T1_T2_T3_T4_T6__param_1];
	ld.param.u32 	%r120, [_ZN3cub18CUB_300001_SM_10006detail6reduce28DeviceReduceSingleTileKernelINS2_10policy_hubIijN4cuda3std3__44plusIiEEE10Policy1000EPiSC_iS9_iiNS7_10__identityEEEvT0_T1_T2_T3_T4_T6__param_2];
	ld.param.u32 	%r121, [_ZN3cub18CUB_300001_SM_10006detail6reduce28DeviceReduceSingleTileKernelINS2_10policy_hubIijN4cuda3std3__44plusIiEEE10Policy1000EPiSC_iS9_iiNS7_10__identityEEEvT0_T1_T2_T3_T4_T6__param_4];
	cvta.to.global.u64 	%rd1, %rd17;
	setp.ne.s32 	%p1, %r120, 0;
	@%p1 bra 	$L__BB4_3;
	mov.u32 	%r633, %tid.x;
	setp.ne.s32 	%p96, %r633, 0;
	@%p96 bra 	$L__BB4_74;
	st.global.u32 	[%rd1], %r121;
	bra.uni 	$L__BB4_74;
$L__BB4_3:
	and.b64  	%rd18, %rd16, 15;
	setp.ne.s64 	%p2, %rd18, 0;
	@%p2 bra 	$L__BB4_38;
	setp.gt.s32 	%p49, %r120, 4095;
	@%p49 bra 	$L__BB4_22;
	mov.u32 	%r1, %tid.x;
	setp.ge.s32 	%p66, %r1, %r120;
	mov.b32 	%r644, 0;
	mov.u32 	%r639, %r1;
	@%p66 bra 	$L__BB4_7;
	mul.wide.u32 	%rd113, %r1, 4;
	add.s64 	%rd112, %rd16, %rd113;
	// begin inline asm
	ld.global.nc.u32 %r644, [%rd112];
	// end inline asm
	add.s32 	%r639, %r1, 256;
$L__BB4_7:
	setp.ge.s32 	%p67, %r639, %r120;
	@%p67 bra 	$L__BB4_13;
	not.b32 	%r507, %r639;
	add.s32 	%r6, %r120, %r507;
	and.b32  	%r508, %r6, 768;
	setp.eq.s32 	%p68, %r508, 768;
	@%p68 bra 	$L__BB4_11;
	mul.wide.u32 	%rd114, %r639, 4;
	add.s64 	%rd121, %rd16, %rd114;
	shr.u32 	%r509, %r6, 8;
	add.s32 	%r510, %r509, 1;
	and.b32  	%r511, %r510, 3;
	neg.s32 	%r636, %r511;
$L__BB4_10:
	.pragma "nounroll";
	// begin inline asm
	ld.global.nc.u32 %r512, [%rd121];
	// end inline asm
	add.s32 	%r644, %r512, %r644;
	add.s32 	%r639, %r639, 256;
	add.s64 	%rd121, %rd121, 1024;
	add.s32 	%r636, %r636, 1;
	setp.ne.s32 	%p69, %r636, 0;
	@%p69 bra 	$L__BB4_10;
$L__BB4_11:
	setp.lt.u32 	%p70, %r6, 768;
	@%p70 bra 	$L__BB4_13;
$L__BB4_12:
	mul.wide.s32 	%rd120, %r639, 4;
	add.s64 	%rd116, %rd16, %rd120;
	// begin inline asm
	ld.global.nc.u32 %r513, [%rd116];
	// end inline asm
	add.s32 	%r517, %r513, %r644;
	add.s64 	%rd117, %rd116, 1024;
	// begin inline asm
	ld.global.nc.u32 %r514, [%rd117];
	// end inline asm
	add.s32 	%r518, %r514, %r517;
	add.s64 	%rd118, %rd116, 2048;
	// begin inline asm
	ld.global.nc.u32 %r515, [%rd118];
	// end inline asm
	add.s32 	%r519, %r515, %r518;
	add.s64 	%rd119, %rd116, 3072;
	// begin inline asm
	ld.global.nc.u32 %r516, [%rd119];
	// end inline asm
	add.s32 	%r644, %r516, %r519;
	add.s32 	%r639, %r639, 1024;
	setp.lt.s32 	%p71, %r639, %r120;
	@%p71 bra 	$L__BB4_12;
$L__BB4_13:
	setp.lt.s32 	%p72, %r120, 256;
	@%p72 bra 	$L__BB4_18;
	// begin inline asm
	mov.u32 %r583, %laneid;
	// end inline asm
	mov.b32 	%r586, 1;
	mov.b32 	%r607, 31;
	mov.b32 	%r608, -1;
	// begin inline asm
	shfl.sync.down.b32 %r584, %r644, %r586, %r607, %r608;
	// end inline asm
	setp.gt.s32 	%p88, %r583, 30;
	selp.b32 	%r609, 0, %r584, %p88;
	add.s32 	%r590, %r609, %r644;
	mov.b32 	%r591, 2;
	// begin inline asm
	shfl.sync.down.b32 %r589, %r590, %r591, %r607, %r608;
	// end inline asm
	setp.gt.s32 	%p89, %r583, 29;
	selp.b32 	%r610, 0, %r589, %p89;
	add.s32 	%r595, %r590, %r610;
	mov.b32 	%r596, 4;
	// begin inline asm
	shfl.sync.down.b32 %r594, %r595, %r596, %r607, %r608;
	// end inline asm
	setp.gt.s32 	%p90, %r583, 27;
	selp.b32 	%r611, 0, %r594, %p90;
	add.s32 	%r600, %r595, %r611;
	mov.b32 	%r601, 8;
	// begin inline asm
	shfl.sync.down.b32 %r599, %r600, %r601, %r607, %r608;
	// end inline asm
	setp.gt.s32 	%p91, %r583, 23;
	selp.b32 	%r612, 0, %r599, %p91;
	add.s32 	%r605, %r600, %r612;
	mov.b32 	%r606, 16;
	// begin inline asm
	shfl.sync.down.b32 %r604, %r605, %r606, %r607, %r608;
	// end inline asm
	setp.gt.s32 	%p92, %r583, 15;
	selp.b32 	%r613, 0, %r604, %p92;
	add.s32 	%r686, %r605, %r613;
	setp.ne.s32 	%p93, %r583, 0;
	@%p93 bra 	$L__BB4_16;
	shr.u32 	%r614, %r1, 3;
	and.b32  	%r615, %r614, 124;
	mov.u32 	%r616, _ZZN3cub18CUB_300001_SM_10006detail6reduce28DeviceReduceSingleTileKernelINS2_10policy_hubIijN4cuda3std3__44plusIiEEE10Policy1000EPiSC_iS9_iiNS7_10__identityEEEvT0_T1_T2_T3_T4_T6_E12temp_storage;
	add.s32 	%r617, %r616, %r615;
	st.shared.u32 	[%r617+8], %r686;
$L__BB4_16:
	bar.sync 	0;
	setp.ne.s32 	%p94, %r1, 0;
	@%p94 bra 	$L__BB4_72;
	ld.shared.u32 	%r618, [_ZZN3cub18CUB_300001_SM_10006detail6reduce28DeviceReduceSingleTileKernelINS2_10policy_hubIijN4cuda3std3__44plusIiEEE10Policy1000EPiSC_iS9_iiNS7_10__identityEEEvT0_T1_T2_T3_T4_T6_E12temp_storage+12];
	add.s32 	%r619, %r618, %r686;
	ld.shared.u32 	%r620, [_ZZN3cub18CUB_300001_SM_10006detail6reduce28DeviceReduceSingleTileKernelINS2_10policy_hubIijN4cuda3std3__44plusIiEEE10Policy1000EPiSC_iS9_iiNS7_10__identityEEEvT0_T1_T2_T3_T4_T6_E12temp_storage+16];
	add.s32 	%r621, %r619, %r620;
	ld.shared.u32 	%r622, [_ZZN3cub18CUB_300001_SM_10006detail6reduce28DeviceReduceSingleTileKernelINS2_10policy_hubIijN4cuda3std3__44plusIiEEE10Policy1000EPiSC_iS9_iiNS7_10__identityEEEvT0_T1_T2_T3_T4_T6_E12temp_storage+20];
	add.s32 	%r623, %r621, %r622;
	ld.shared.u32 	%r624, [_ZZN3cub18CUB_300001_SM_10006detail6reduce28DeviceReduceSingleTileKernelINS2_10policy_hubIijN4cuda3std3__44plusIiEEE10Policy1000EPiSC_iS9_iiNS7_10__identityEEEvT0_T1_T2_T3_T4_T6_E12temp_storage+24];
	add.s32 	%r625, %r623, %r624;
	ld.shared.u32 	%r626, [_ZZN3cub18CUB_300001_SM_10006detail6reduce28DeviceReduceSingleTileKernelINS2_10policy_hubIijN4cuda3std3__44plusIiEEE10Policy1000EPiSC_iS9_iiNS7_10__identityEEEvT0_T1_T2_T3_T4_T6_E12temp_storage+28];
	add.s32 	%r627, %r625, %r626;
	ld.shared.u32 	%r628, [_ZZN3cub18CUB_300001_SM_10006detail6reduce28DeviceReduceSingleTileKernelINS2_10policy_hubIijN4cuda3std3__44plusIiEEE10Policy1000EPiSC_iS9_iiNS7_10__identityEEEvT0_T1_T2_T3_T4_T6_E12temp_storage+32];
	add.s32 	%r629, %r627, %r628;
	ld.shared.u32 	%r630, [_ZZN3cub18CUB_300001_SM_10006detail6reduce28DeviceReduceSingleTileKernelINS2_10policy_hubIijN4cuda3std3__44plusIiEEE10Policy1000EPiSC_iS9_iiNS7_10__identityEEEvT0_T1_T2_T3_T4_T6_E12temp_storage+36];
	add.s32 	%r686, %r629, %r630;
	bra.uni 	$L__BB4_72;
$L__BB4_18:
	// begin inline asm
	mov.u32 %r520, %laneid;
	// end inline asm
	and.b32  	%r546, %r1, 992;
	add.s32 	%r547, %r546, 32;
	setp.gt.s32 	%p73, %r547, %r120;
	not.b32 	%r548, %r546;
	add.s32 	%r549, %r120, %r548;
	selp.b32 	%r544, %r549, 31, %p73;
	mov.b32 	%r523, 1;
	mov.b32 	%r545, -1;
	// begin inline asm
	shfl.sync.down.b32 %r521, %r644, %r523, %r544, %r545;
	// end inline asm
	setp.lt.s32 	%p74, %r520, %r544;
	selp.b32 	%r550, %r521, 0, %p74;
	add.s32 	%r527, %r550, %r644;
	mov.b32 	%r528, 2;
	// begin inline asm
	shfl.sync.down.b32 %r526, %r527, %r528, %r544, %r545;
	// end inline asm
	add.s32 	%r551, %r520, 2;
	setp.gt.s32 	%p75, %r551, %r544;
	selp.b32 	%r552, 0, %r526, %p75;
	add.s32 	%r532, %r527, %r552;
	mov.b32 	%r533, 4;
	// begin inline asm
	shfl.sync.down.b32 %r531, %r532, %r533, %r544, %r545;
	// end inline asm
	add.s32 	%r553, %r520, 4;
	setp.gt.s32 	%p76, %r553, %r544;
	selp.b32 	%r554, 0, %r531, %p76;
	add.s32 	%r537, %r532, %r554;
	mov.b32 	%r538, 8;
	// begin inline asm
	shfl.sync.down.b32 %r536, %r537, %r538, %r544, %r545;
	// end inline asm
	add.s32 	%r555, %r520, 8;
	setp.gt.s32 	%p77, %r555, %r544;
	selp.b32 	%r556, 0, %r536, %p77;
	add.s32 	%r542, %r537, %r556;
	mov.b32 	%r543, 16;
	// begin inline asm
	shfl.sync.down.b32 %r541, %r542, %r543, %r544, %r545;
	// end inline asm
	add.s32 	%r557, %r520, 16;
	setp.gt.s32 	%p78, %r557, %r544;
	selp.b32 	%r558, 0, %r541, %p78;
	add.s32 	%r686, %r542, %r558;
	setp.ne.s32 	%p79, %r520, 0;
	@%p79 bra 	$L__BB4_20;
	shr.u32 	%r559, %r1, 3;
	and.b32  	%r560, %r559, 124;
	mov.u32 	%r561, _ZZN3cub18CUB_300001_SM_10006detail6reduce28DeviceReduceSingleTileKernelINS2_10policy_hubIijN4cuda3std3__44plusIiEEE10Policy1000EPiSC_iS9_iiNS7_10__identityEEEvT0_T1_T2_T3_T4_T6_E12temp_storage;
	add.s32 	%r562, %r561, %r560;
	st.shared.u32 	[%r562+8], %r686;
$L__BB4_20:
	bar.sync 	0;
	setp.ne.s32 	%p80, %r1, 0;
	@%p80 bra 	$L__BB4_72;
	setp.gt.s32 	%p81, %r120, 32;
	ld.shared.u32 	%r563, [_ZZN3cub18CUB_300001_SM_10006detail6reduce28DeviceReduceSingleTileKernelINS2_10policy_hubIijN4cuda3std3__44plusIiEEE10Policy1000EPiSC_iS9_iiNS7_10__identityEEEvT0_T1_T2_T3_T4_T6_E12temp_storage+12];
	selp.b32 	%r564, %r563, 0, %p81;
	add.s32 	%r565, %r564, %r686;
	setp.gt.s32 	%p82, %r120, 64;
	ld.shared.u32 	%r566, [_ZZN3cub18CUB_300001_SM_10006detail6reduce28DeviceReduceSingleTileKernelINS2_10policy_hubIijN4cuda3std3__44plusIiEEE10Policy1000EPiSC_iS9_iiNS7_10__identityEEEvT0_T1_T2_T3_T4_T6_E12temp_storage+16];
	selp.b32 	%r567, %r566, 0, %p82;
	add.s32 	%r568, %r565, %r567;
	setp.gt.s32 	%p83, %r120, 96;
	ld.shared.u32 	%r569, [_ZZN3cub18CUB_300001_SM_10006detail6reduce28DeviceReduceSingleTileKernelINS2_10policy_hubIijN4cuda3std3__44plusIiEEE10Policy1000EPiSC_iS9_iiNS7_10__identityEEEvT0_T1_T2_T3_T4_T6_E12temp_storage+20];
	selp.b32 	%r570, %r569, 0, %p83;
	add.s32 	%r571, %r568, %r570;
	setp.gt.s32 	%p84, %r120, 128;
	ld.shared.u32 	%r572, [_ZZN3cub18CUB_300001_SM_10006detail6reduce28DeviceReduceSingleTileKernelINS2_10policy_hubIijN4cuda3std3__44plusIiEEE10Policy1000EPiSC_iS9_iiNS7_10__identityEEEvT0_T1_T2_T3_T4_T6_E12temp_storage+24];
	selp.b32 	%r573, %r572, 0, %p84;
	add.s32 	%r574, %r571, %r573;
	setp.gt.s32 	%p85, %r120, 160;
	ld.shared.u32 	%r575, [_ZZN3cub18CUB_300001_SM_10006detail6reduce28DeviceReduceSingleTileKernelINS2_10policy_hubIijN4cuda3std3__44plusIiEEE10Policy1000EPiSC_iS9_iiNS7_10__identityEEEvT0_T1_T2_T3_T4_T6_E12temp_storage+28];
	selp.b32 	%r576, %r575, 0, %p85;
	add.s32 	%r577, %r574, %r576;
	setp.gt.s32 	%p86, %r120, 192;
	ld.shared.u32 	%r578, [_ZZN3cub18CUB_300001_SM_10006detail6reduce28DeviceReduceSingleTileKernelINS2_10policy_hubIijN4cuda3std3__44plusIiEEE10Policy1000EPiSC_iS9_iiNS7_10__identityEEEvT0_T1_T2_T3_T4_T6_E12temp_storage+32];
	selp.b32 	%r579, %r578, 0, %p86;
	add.s32 	%r580, %r577, %r579;
	setp.gt.s32 	%p87, %r120, 224;
	ld.shared.u32 	%r581, [_ZZN3cub18CUB_300001_SM_10006detail6reduce28DeviceReduceSingleTileKernelINS2_10policy_hubIijN4cuda3std3__44plusIiEEE10Policy1000EPiSC_iS9_iiNS7_10__identityEEEvT0_T1_T2_T3_T4_T6_E12temp_storage+36];
	selp.b32 	%r582, %r581, 0, %p87;
	add.s32 	%r686, %r580, %r582;
	bra.uni 	$L__BB4_72;
$L__BB4_22:
	mov.u32 	%r26, %tid.x;
	shl.b32 	%r377, %r26, 2;
	mul.wide.u32 	%rd86, %r377, 4;
	add.s64 	%rd76, %rd16, %rd86;
	// begin inline asm
	ld.global.nc.v2.u64 {%rd74, %rd75}, [%rd76];
	// end inline asm
	mov.b64 	{%r378, %r379}, %rd75;
	mov.b64 	{%r380, %r381}, %rd74;
	add.s64 	%rd79, %rd76, 4096;
	// begin inline asm
	ld.global.nc.v2.u64 {%rd77, %rd78}, [%rd79];
	// end inline asm
	mov.b64 	{%r382, %r383}, %rd78;
	mov.b64 	{%r384, %r385}, %rd77;
	add.s64 	%rd82, %rd76, 8192;
	// begin inline asm
	ld.global.nc.v2.u64 {%rd80, %rd81}, [%rd82];
	// end inline asm
	mov.b64 	{%r386, %r387}, %rd81;
	mov.b64 	{%r388, %r389}, %rd80;
	add.s64 	%rd85, %rd76, 12288;
	// begin inline asm
	ld.global.nc.v2.u64 {%rd83, %rd84}, [%rd85];
	// end inline asm
	mov.b64 	{%r390, %r391}, %rd84;
	mov.b64 	{%r392, %r393}, %rd83;
	add.s32 	%r394, %r381, %r380;
	add.s32 	%r395, %r378, %r394;
	add.s32 	%r396, %r379, %r395;
	add.s32 	%r397, %r384, %r396;
	add.s32 	%r398, %r385, %r397;
	add.s32 	%r399, %r382, %r398;
	add.s32 	%r400, %r383, %r399;
	add.s32 	%r401, %r388, %r400;
	add.s32 	%r402, %r389, %r401;
	add.s32 	%r403, %r386, %r402;
	add.s32 	%r404, %r387, %r403;
	add.s32 	%r405, %r392, %r404;
	add.s32 	%r406, %r393, %r405;
	add.s32 	%r407, %r390, %r406;
	add.s32 	%r659, %r391, %r407;
	setp.lt.u32 	%p50, %r120, 8192;
	mov.b32 	%r648, 4096;
	@%p50 bra 	$L__BB4_26;
	add.s32 	%r28, %r120, -4096;
	mov.b32 	%r648, 4096;
$L__BB4_24:
	mul.wide.s32 	%rd99, %r648, 4;
	add.s64 	%rd89, %rd76, %rd99;
	// begin inline asm
	ld.global.nc.v2.u64 {%rd87, %rd88}, [%rd89];
	// end inline asm
	mov.b64 	{%r409, %r410}, %rd88;
	mov.b64 	{%r411, %r412}, %rd87;
	add.s64 	%rd92, %rd89, 4096;
	// begin inline asm
	ld.global.nc.v2.u64 {%rd90, %rd91}, [%rd92];
	// end inline asm
	mov.b64 	{%r413, %r414}, %rd91;
	mov.b64 	{%r415, %r416}, %rd90;
	add.s64 	%rd95, %rd89, 8192;
	// begin inline asm
	ld.global.nc.v2.u64 {%rd93, %rd94}, [%rd95];
	// end inline asm
	mov.b64 	{%r417, %r418}, %rd94;
	mov.b64 	{%r419, %r420}, %rd93;
	add.s64 	%rd98, %rd89, 12288;
	// begin inline asm
	ld.global.nc.v2.u64 {%rd96, %rd97}, [%rd98];
	// end inline asm
	mov.b64 	{%r421, %r422}, %rd97;
	mov.b64 	{%r423, %r424}, %rd96;
	add.s32 	%r425, %r411, %r659;
	add.s32 	%r426, %r412, %r425;
	add.s32 	%r427, %r409, %r426;
	add.s32 	%r428, %r410, %r427;
	add.s32 	%r429, %r415, %r428;
	add.s32 	%r430, %r416, %r429;
	add.s32 	%r431, %r413, %r430;
	add.s32 	%r432, %r414, %r431;
	add.s32 	%r433, %r419, %r432;
	add.s32 	%r434, %r420, %r433;
	add.s32 	%r435, %r417, %r434;
	add.s32 	%r436, %r418, %r435;
	add.s32 	%r437, %r423, %r436;
	add.s32 	%r438, %r424, %r437;
	add.s32 	%r439, %r421, %r438;
	add.s32 	%r659, %r422, %r439;
	sub.s32 	%r440, %r120, %r648;
	setp.lt.s32 	%p51, %r440, 4096;
	@%p51 bra 	$L__BB4_34;
	add.s32 	%r648, %r648, 4096;
	setp.le.s32 	%p52, %r648, %r28;
	@%p52 bra 	$L__BB4_24;
$L__BB4_26:
	setp.le.s32 	%p53, %r120, %r648;
	@%p53 bra 	$L__BB4_34;
	sub.s32 	%r35, %r120, %r648;
	setp.ge.s32 	%p54, %r26, %r35;
	@%p54 bra 	$L__BB4_34;
	not.b32 	%r442, %r26;
	add.s32 	%r443, %r120, %r442;
	sub.s32 	%r36, %r443, %r648;
	and.b32  	%r444, %r36, 768;
	setp.eq.s32 	%p55, %r444, 768;
	mov.u32 	%r653, %r26;
	@%p55 bra 	$L__BB4_31;
	add.s32 	%r650, %r26, %r648;
	shr.u32 	%r445, %r36, 8;
	add.s32 	%r446, %r445, 1;
	and.b32  	%r447, %r446, 3;
	neg.s32 	%r649, %r447;
	mov.u32 	%r653, %r26;
$L__BB4_30:
	.pragma "nounroll";
	mul.wide.u32 	%rd101, %r650, 4;
	add.s64 	%rd100, %rd16, %rd101;
	// begin inline asm
	ld.global.nc.u32 %r448, [%rd100];
	// end inline asm
	add.s32 	%r659, %r448, %r659;
	add.s32 	%r653, %r653, 256;
	add.s32 	%r650, %r650, 256;
	add.s32 	%r649, %r649, 1;
	setp.ne.s32 	%p56, %r649, 0;
	@%p56 bra 	$L__BB4_30;
$L__BB4_31:
	setp.lt.u32 	%p57, %r36, 768;
	@%p57 bra 	$L__BB4_34;
	cvt.u64.u32 	%rd102, %r653;
	cvt.u64.u32 	%rd103, %r648;
	add.s64 	%rd104, %rd102, %rd103;
	shl.b64 	%rd105, %rd104, 2;
	add.s64 	%rd106, %rd105, %rd16;
	add.s64 	%rd122, %rd106, 2048;
	add.s32 	%r656, %r653, %r648;
$L__BB4_33:
	mul.wide.u32 	%rd111, %r656, 4;
	add.s64 	%rd107, %rd16, %rd111;
	// begin inline asm
	ld.global.nc.u32 %r449, [%rd107];
	// end inline asm
	add.s32 	%r453, %r449, %r659;
	add.s64 	%rd108, %rd122, -1024;
	// begin inline asm
	ld.global.nc.u32 %r450, [%rd108];
	// end inline asm
	add.s32 	%r454, %r450, %r453;
	// begin inline asm
	ld.global.nc.u32 %r451, [%rd122];
	// end inline asm
	add.s32 	%r455, %r451, %r454;
	add.s64 	%rd110, %rd122, 1024;
	// begin inline asm
	ld.global.nc.u32 %r452, [%rd110];
	// end inline asm
	add.s32 	%r659, %r452, %r455;
	add.s32 	%r653, %r653, 1024;
	add.s64 	%rd122, %rd122, 4096;
	add.s32 	%r656, %r656, 1024;
	setp.lt.s32 	%p58, %r653, %r35;
	@%p58 bra 	$L__BB4_33;
$L__BB4_34:
	// begin inline asm
	mov.u32 %r456, %laneid;
	// end inline asm
	mov.b32 	%r459, 1;
	mov.b32 	%r480, 31;
	mov.b32 	%r481, -1;
	// begin inline asm
	shfl.sync.down.b32 %r457, %r659, %r459, %r480, %r481;
	// end inline asm
	setp.gt.s32 	%p59, %r456, 30;
	selp.b32 	%r482, 0, %r457, %p59;
	add.s32 	%r463, %r482, %r659;
	mov.b32 	%r464, 2;
	// begin inline asm
	shfl.sync.down.b32 %r462, %r463, %r464, %r480, %r481;
	// end inline asm
	setp.gt.s32 	%p60, %r456, 29;
	selp.b32 	%r483, 0, %r462, %p60;
	add.s32 	%r468, %r463, %r483;
	mov.b32 	%r469, 4;
	// begin inline asm
	shfl.sync.down.b32 %r467, %r468, %r469, %r480, %r481;
	// end inline asm
	setp.gt.s32 	%p61, %r456, 27;
	selp.b32 	%r484, 0, %r467, %p61;
	add.s32 	%r473, %r468, %r484;
	mov.b32 	%r474, 8;
	// begin inline asm
	shfl.sync.down.b32 %r472, %r473, %r474, %r480, %r481;
	// end inline asm
	setp.gt.s32 	%p62, %r456, 23;
	selp.b32 	%r485, 0, %r472, %p62;
	add.s32 	%r478, %r473, %r485;
	mov.b32 	%r479, 16;
	// begin inline asm
	shfl.sync.down.b32 %r477, %r478, %r479, %r480, %r481;
	// end inline asm
	setp.gt.s32 	%p63, %r456, 15;
	selp.b32 	%r486, 0, %r477, %p63;
	add.s32 	%r686, %r478, %r486;
	setp.ne.s32 	%p64, %r456, 0;
	@%p64 bra 	$L__BB4_36;
	shr.u32 	%r487, %r26, 3;
	and.b32  	%r488, %r487, 124;
	mov.u32 	%r489, _ZZN3cub18CUB_300001_SM_10006detail6reduce28DeviceReduceSingleTileKernelINS2_10policy_hubIijN4cuda3std3__44plusIiEEE10Policy1000EPiSC_iS9_iiNS7_10__identityEEEvT0_T1_T2_T3_T4_T6_E12temp_storage;
	add.s32 	%r490, %r489, %r488;
	st.shared.u32 	[%r490+8], %r686;
$L__BB4_36:
	bar.sync 	0;
	setp.ne.s32 	%p65, %r26, 0;
	@%p65 bra 	$L__BB4_72;
	ld.shared.u32 	%r491, [_ZZN3cub18CUB_300001_SM_10006detail6reduce28DeviceReduceSingleTileKernelINS2_10policy_hubIijN4cuda3std3__44plusIiEEE10Policy1000EPiSC_iS9_iiNS7_10__identityEEEvT0_T1_T2_T3_T4_T6_E12temp_storage+12];
	add.s32 	%r492, %r491, %r686;
	ld.shared.u32 	%r493, [_ZZN3cub18CUB_300001_SM_10006detail6reduce28DeviceReduceSingleTileKernelINS2_10policy_hubIijN4cuda3std3__44plusIiEEE10Policy1000EPiSC_iS9_iiNS7_10__identityEEEvT0_T1_T2_T3_T4_T6_E12temp_storage+16];
	add.s32 	%r494, %r492, %r493;
	ld.shared.u32 	%r495, [_ZZN3cub18CUB_300001_SM_10006detail6reduce28DeviceReduceSingleTileKernelINS2_10policy_hubIijN4cuda3std3__44plusIiEEE10Policy1000EPiSC_iS9_iiNS7_10__identityEEEvT0_T1_T2_T3_T4_T6_E12temp_storage+20];
	add.s32 	%r496, %r494, %r495;
	ld.shared.u32 	%r497, [_ZZN3cub18CUB_300001_SM_10006detail6reduce28DeviceReduceSingleTileKernelINS2_10policy_hubIijN4cuda3std3__44plusIiEEE10Policy1000EPiSC_iS9_iiNS7_10__identityEEEvT0_T1_T2_T3_T4_T6_E12temp_storage+24];
	add.s32 	%r498, %r496, %r497;
	ld.shared.u32 	%r499, [_ZZN3cub18CUB_300001_SM_10006detail6reduce28DeviceReduceSingleTileKernelINS2_10policy_hubIijN4cuda3std3__44plusIiEEE10Policy1000EPiSC_iS9_iiNS7_10__identityEEEvT0_T1_T2_T3_T4_T6_E12temp_storage+28];
	add.s32 	%r500, %r498, %r499;
	ld.shared.u32 	%r501, [_ZZN3cub18CUB_300001_SM_10006detail6reduce28DeviceReduceSingleTileKernelINS2_10policy_hubIijN4cuda3std3__44plusIiEEE10Policy1000EPiSC_iS9_iiNS7_10__identityEEEvT0_T1_T2_T3_T4_T6_E12temp_storage+32];
	add.s32 	%r502, %r500, %r501;
	ld.shared.u32 	%r503, [_ZZN3cub18CUB_300001_SM_10006detail6reduce28DeviceReduceSingleTileKernelINS2_10policy_hubIijN4cuda3std3__44plusIiEEE10Policy1000EPiSC_iS9_iiNS7_10__identityEEEvT0_T1_T2_T3_T4_T6_E12temp_storage+36];
	add.s32 	%r686, %r502, %r503;
	bra.uni 	$L__BB4_72;
$L__BB4_38:
	setp.gt.s32 	%p3, %r120, 4095;
	@%p3 bra 	$L__BB4_56;
	mov.u32 	%r60, %tid.x;
	setp.ge.s32 	%p20, %r60, %r120;
	mov.b32 	%r670, 0;
	mov.u32 	%r665, %r60;
	@%p20 bra 	$L__BB4_41;
	mul.wide.u32 	%rd66, %r60, 4;
	add.s64 	%rd65, %rd16, %rd66;
	// begin inline asm
	ld.global.nc.u32 %r670, [%rd65];
	// end inline asm
	add.s32 	%r665, %r60, 256;
$L__BB4_41:
	setp.ge.s32 	%p21, %r665, %r120;
	@%p21 bra 	$L__BB4_47;
	not.b32 	%r252, %r665;
	add.s32 	%r65, %r120, %r252;
	and.b32  	%r253, %r65, 768;
	setp.eq.s32 	%p22, %r253, 768;
	@%p22 bra 	$L__BB4_45;
	mul.wide.u32 	%rd67, %r665, 4;
	add.s64 	%rd123, %rd16, %rd67;
	shr.u32 	%r254, %r65, 8;
	add.s32 	%r255, %r254, 1;
	and.b32  	%r256, %r255, 3;
	neg.s32 	%r662, %r256;
$L__BB4_44:
	.pragma "nounroll";
	// begin inline asm
	ld.global.nc.u32 %r257, [%rd123];
	// end inline asm
	add.s32 	%r670, %r257, %r670;
	add.s32 	%r665, %r665, 256;
	add.s64 	%rd123, %rd123, 1024;
	add.s32 	%r662, %r662, 1;
	setp.ne.s32 	%p23, %r662, 0;
	@%p23 bra 	$L__BB4_44;
$L__BB4_45:
	setp.lt.u32 	%p24, %r65, 768;
	@%p24 bra 	$L__BB4_47;
$L__BB4_46:
	mul.wide.s32 	%rd73, %r665, 4;
	add.s64 	%rd69, %rd16, %rd73;
	// begin inline asm
	ld.global.nc.u32 %r258, [%rd69];
	// end inline asm
	add.s32 	%r262, %r258, %r670;
	add.s64 	%rd70, %rd69, 1024;
	// begin inline asm
	ld.global.nc.u32 %r259, [%rd70];
	// end inline asm
	add.s32 	%r263, %r259, %r262;
	add.s64 	%rd71, %rd69, 2048;
	// begin inline asm
	ld.global.nc.u32 %r260, [%rd71];
	// end inline asm
	add.s32 	%r264, %r260, %r263;
	add.s64 	%rd72, %rd69, 3072;
	// begin inline asm
	ld.global.nc.u32 %r261, [%rd72];
	// end inline asm
	add.s32 	%r670, %r261, %r264;
	add.s32 	%r665, %r665, 1024;
	setp.lt.s32 	%p25, %r665, %r120;
	@%p25 bra 	$L__BB4_46;
$L__BB4_47:
	setp.lt.s32 	%p26, %r120, 256;
	@%p26 bra 	$L__BB4_52;
	// begin inline asm
	mov.u32 %r328, %laneid;
	// end inline asm
	mov.b32 	%r331, 1;
	mov.b32 	%r352, 31;
	mov.b32 	%r353, -1;
	// begin inline asm
	shfl.sync.down.b32 %r329, %r670, %r331, %r352, %r353;
	// end inline asm
	setp.gt.s32 	%p42, %r328, 30;
	selp.b32 	%r354, 0, %r329, %p42;
	add.s32 	%r335, %r354, %r670;
	mov.b32 	%r336, 2;
	// begin inline asm
	shfl.sync.down.b32 %r334, %r335, %r336, %r352, %r353;
	// end inline asm
	setp.gt.s32 	%p43, %r328, 29;
	selp.b32 	%r355, 0, %r334, %p43;
	add.s32 	%r340, %r335, %r355;
	mov.b32 	%r341, 4;
	// begin inline asm
	shfl.sync.down.b32 %r339, %r340, %r341, %r352, %r353;
	// end inline asm
	setp.gt.s32 	%p44, %r328, 27;
	selp.b32 	%r356, 0, %r339, %p44;
	add.s32 	%r345, %r340, %r356;
	mov.b32 	%r346, 8;
	// begin inline asm
	shfl.sync.down.b32 %r344, %r345, %r346, %r352, %r353;
	// end inline asm
	setp.gt.s32 	%p45, %r328, 23;
	selp.b32 	%r357, 0, %r344, %p45;
	add.s32 	%r350, %r345, %r357;
	mov.b32 	%r351, 16;
	// begin inline asm
	shfl.sync.down.b32 %r349, %r350, %r351, %r352, %r353;
	// end inline asm
	setp.gt.s32 	%p46, %r328, 15;
	selp.b32 	%r358, 0, %r349, %p46;
	add.s32 	%r686, %r350, %r358;
	setp.ne.s32 	%p47, %r328, 0;
	@%p47 bra 	$L__BB4_50;
	shr.u32 	%r359, %r60, 3;
	and.b32  	%r360, %r359, 124;
	mov.u32 	%r361, _ZZN3cub18CUB_300001_SM_10006detail6reduce28DeviceReduceSingleTileKernelINS2_10policy_hubIijN4cuda3std3__44plusIiEEE10Policy1000EPiSC_iS9_iiNS7_10__identityEEEvT0_T1_T2_T3_T4_T6_E12temp_storage;
	add.s32 	%r362, %r361, %r360;
	st.shared.u32 	[%r362+8], %r686;
$L__BB4_50:
	bar.sync 	0;
	setp.ne.s32 	%p48, %r60, 0;
	@%p48 bra 	$L__BB4_72;
	ld.shared.u32 	%r363, [_ZZN3cub18CUB_300001_SM_10006detail6reduce28DeviceReduceSingleTileKernelINS2_10policy_hubIijN4cuda3std3__44plusIiEEE10Policy1000EPiSC_iS9_iiNS7_10__identityEEEvT0_T1_T2_T3_T4_T6_E12temp_storage+12];
	add.s32 	%r364, %r363, %r686;
	ld.shared.u32 	%r365, [_ZZN3cub18CUB_300001_SM_10006detail6reduce28DeviceReduceSingleTileKernelINS2_10policy_hubIijN4cuda3std3__44plusIiEEE10Policy1000EPiSC_iS9_iiNS7_10__identityEEEvT0_T1_T2_T3_T4_T6_E12temp_storage+16];
	add.s32 	%r366, %r364, %r365;
	ld.shared.u32 	%r367, [_ZZN3cub18CUB_300001_SM_10006detail6reduce28DeviceReduceSingleTileKernelINS2_10policy_hubIijN4cuda3std3__44plusIiEEE10Policy1000EPiSC_iS9_iiNS7_10__identityEEEvT0_T1_T2_T3_T4_T6_E12temp_storage+20];
	add.s32 	%r368, %r366, %r367;
	ld.shared.u32 	%r369, [_ZZN3cub18CUB_300001_SM_10006detail6reduce28DeviceReduceSingleTileKernelINS2_10policy_hubIijN4cuda3std3__44plusIiEEE10Policy1000EPiSC_iS9_iiNS7_10__identityEEEvT0_T1_T2_T3_T4_T6_E12temp_storage+24];
	add.s32 	%r370, %r368, %r369;
	ld.shared.u32 	%r371, [_ZZN3cub18CUB_300001_SM_10006detail6reduce28DeviceReduceSingleTileKernelINS2_10policy_hubIijN4cuda3std3__44plusIiEEE10Policy1000EPiSC_iS9_iiNS7_10__identityEEEvT0_T1_T2_T3_T4_T6_E12temp_storage+28];
	add.s32 	%r372, %r370, %r371;
	ld.shared.u32 	%r373, [_ZZN3cub18CUB_300001_SM_10006detail6reduce28DeviceReduceSingleTileKernelINS2_10policy_hubIijN4cuda3std3__44plusIiEEE10Policy1000EPiSC_iS9_iiNS7_10__identityEEEvT0_T1_T2_T3_T4_T6_E12temp_storage+32];
	add.s32 	%r374, %r372, %r373;
	ld.shared.u32 	%r375, [_ZZN3cub18CUB_300001_SM_10006detail6reduce28DeviceReduceSingleTileKernelINS2_10policy_hubIijN4cuda3std3__44plusIiEEE10Policy1000EPiSC_iS9_iiNS7_10__identityEEEvT0_T1_T2_T3_T4_T6_E12temp_storage+36];
	add.s32 	%r686, %r374, %r375;
	bra.uni 	$L__BB4_72;
$L__BB4_52:
	// begin inline asm
	mov.u32 %r265, %laneid;
	// end inline asm
	and.b32  	%r291, %r60, 992;
	add.s32 	%r292, %r291, 32;
	setp.gt.s32 	%p27, %r292, %r120;
	not.b32 	%r293, %r291;
	add.s32 	%r294, %r120, %r293;
	selp.b32 	%r289, %r294, 31, %p27;
	mov.b32 	%r268, 1;
	mov.b32 	%r290, -1;
	// begin inline asm
	shfl.sync.down.b32 %r266, %r670, %r268, %r289, %r290;
	// end inline asm
	setp.lt.s32 	%p28, %r265, %r289;
	selp.b32 	%r295, %r266, 0, %p28;
	add.s32 	%r272, %r295, %r670;
	mov.b32 	%r273, 2;
	// begin inline asm
	shfl.sync.down.b32 %r271, %r272, %r273, %r289, %r290;
	// end inline asm
	add.s32 	%r296, %r265, 2;
	setp.gt.s32 	%p29, %r296, %r289;
	selp.b32 	%r297, 0, %r271, %p29;
	add.s32 	%r277, %r272, %r297;
	mov.b32 	%r278, 4;
	// begin inline asm
	shfl.sync.down.b32 %r276, %r277, %r278, %r289, %r290;
	// end inline asm
	add.s32 	%r298, %r265, 4;
	setp.gt.s32 	%p30, %r298, %r289;
	selp.b32 	%r299, 0, %r276, %p30;
	add.s32 	%r282, %r277, %r299;
	mov.b32 	%r283, 8;
	// begin inline asm
	shfl.sync.down.b32 %r281, %r282, %r283, %r289, %r290;
	// end inline asm
	add.s32 	%r300, %r265, 8;
	setp.gt.s32 	%p31, %r300, %r289;
	selp.b32 	%r301, 0, %r281, %p31;
	add.s32 	%r287, %r282, %r301;
	mov.b32 	%r288, 16;
	// begin inline asm
	shfl.sync.down.b32 %r286, %r287, %r288, %r289, %r290;
	// end inline asm
	add.s32 	%r302, %r265, 16;
	setp.gt.s32 	%p32, %r302, %r289;
	selp.b32 	%r303, 0, %r286, %p32;
	add.s32 	%r686, %r287, %r303;
	setp.ne.s32 	%p33, %r265, 0;
	@%p33 bra 	$L__BB4_54;
	shr.u32 	%r304, %r60, 3;
	and.b32  	%r305, %r304, 124;
	mov.u32 	%r306, _ZZN3cub18CUB_300001_SM_10006detail6reduce28DeviceReduceSingleTileKernelINS2_10policy_hubIijN4cuda3std3__44plusIiEEE10Policy1000EPiSC_iS9_iiNS7_10__identityEEEvT0_T1_T2_T3_T4_T6_E12temp_storage;
	add.s32 	%r307, %r306, %r305;
	st.shared.u32 	[%r307+8], %r686;
$L__BB4_54:
	bar.sync 	0;
	setp.ne.s32 	%p34, %r60, 0;
	@%p34 bra 	$L__BB4_72;
	setp.gt.s32 	%p35, %r120, 32;
	ld.shared.u32 	%r308, [_ZZN3cub18CUB_300001_SM_10006detail6reduce28DeviceReduceSingleTileKernelINS2_10policy_hubIijN4cuda3std3__44plusIiEEE10Policy1000EPiSC_iS9_iiNS7_10__identityEEEvT0_T1_T2_T3_T4_T6_E12temp_storage+12];
	selp.b32 	%r309, %r308, 0, %p35;
	add.s32 	%r310, %r309, %r686;
	setp.gt.s32 	%p36, %r120, 64;
	ld.shared.u32 	%r311, [_ZZN3cub18CUB_300001_SM_10006detail6reduce28DeviceReduceSingleTileKernelINS2_10policy_hubIijN4cuda3std3__44plusIiEEE10Policy1000EPiSC_iS9_iiNS7_10__identityEEEvT0_T1_T2_T3_T4_T6_E12temp_storage+16];
	selp.b32 	%r312, %r311, 0, %p36;
	add.s32 	%r313, %r310, %r312;
	setp.gt.s32 	%p37, %r120, 96;
	ld.shared.u32 	%r314, [_ZZN3cub18CUB_300001_SM_10006detail6reduce28DeviceReduceSingleTileKernelINS2_10policy_hubIijN4cuda3std3__44plusIiEEE10Policy1000EPiSC_iS9_iiNS7_10__identityEEEvT0_T1_T2_T3_T4_T6_E12temp_storage+20];
	selp.b32 	%r315, %r314, 0, %p37;
	add.s32 	%r316, %r313, %r315;
	setp.gt.s32 	%p38, %r120, 128;
	ld.shared.u32 	%r317, [_ZZN3cub18CUB_300001_SM_10006detail6reduce28DeviceReduceSingleTileKernelINS2_10policy_hubIijN4cuda3std3__44plusIiEEE10Policy1000EPiSC_iS9_iiNS7_10__identityEEEvT0_T1_T2_T3_T4_T6_E12temp_storage+24];
	selp.b32 	%r318, %r317, 0, %p38;
	add.s32 	%r319, %r316, %r318;
	setp.gt.s32 	%p39, %r120, 160;
	ld.shared.u32 	%r320, [_ZZN3cub18CUB_300001_SM_10006detail6reduce28DeviceReduceSingleTileKernelINS2_10policy_hubIijN4cuda3std3__44plusIiEEE10Policy1000EPiSC_iS9_iiNS7_10__identityEEEvT0_T1_T2_T3_T4_T6_E12temp_storage+28];
	selp.b32 	%r321, %r320, 0, %p39;
	add.s32 	%r322, %r319, %r321;
	setp.gt.s32 	%p40, %r120, 192;
	ld.shared.u32 	%r323, [_ZZN3cub18CUB_300001_SM_10006detail6reduce28DeviceReduceSingleTileKernelINS2_10policy_hubIijN4cuda3std3__44plusIiEEE10Policy1000EPiSC_iS9_iiNS7_10__identityEEEvT0_T1_T2_T3_T4_T6_E12temp_storage+32];
	selp.b32 	%r324, %r323, 0, %p40;
	add.s32 	%r325, %r322, %r324;
	setp.gt.s32 	%p41, %r120, 224;
	ld.shared.u32 	%r326, [_ZZN3cub18CUB_300001_SM_10006detail6reduce28DeviceReduceSingleTileKernelINS2_10policy_hubIijN4cuda3std3__44plusIiEEE10Policy1000EPiSC_iS9_iiNS7_10__identityEEEvT0_T1_T2_T3_T4_T6_E12temp_storage+36];
	selp.b32 	%r327, %r326, 0, %p41;
	add.s32 	%r686, %r325, %r327;
	bra.uni 	$L__BB4_72;
$L__BB4_56:
	mov.u32 	%r85, %tid.x;
	mul.wide.u32 	%rd35, %r85, 4;
	add.s64 	%rd19, %rd16, %rd35;
	// begin inline asm
	ld.global.nc.u32 %r122, [%rd19];
	// end inline asm
	add.s64 	%rd20, %rd19, 1024;
	// begin inline asm
	ld.global.nc.u32 %r123, [%rd20];
	// end inline asm
	add.s64 	%rd21, %rd19, 2048;
	// begin inline asm
	ld.global.nc.u32 %r124, [%rd21];
	// end inline asm
	add.s64 	%rd22, %rd19, 3072;
	// begin inline asm
	ld.global.nc.u32 %r125, [%rd22];
	// end inline asm
	add.s64 	%rd23, %rd19, 4096;
	// begin inline asm
	ld.global.nc.u32 %r126, [%rd23];
	// end inline asm
	add.s64 	%rd24, %rd19, 5120;
	// begin inline asm
	ld.global.nc.u32 %r127, [%rd24];
	// end inline asm
	add.s64 	%rd25, %rd19, 6144;
	// begin inline asm
	ld.global.nc.u32 %r128, [%rd25];
	// end inline asm
	add.s64 	%rd26, %rd19, 7168;
	// begin inline asm
	ld.global.nc.u32 %r129, [%rd26];
	// end inline asm
	add.s64 	%rd27, %rd19, 8192;
	// begin inline asm
	ld.global.nc.u32 %r130, [%rd27];
	// end inline asm
	add.s64 	%rd28, %rd19, 9216;
	// begin inline asm
	ld.global.nc.u32 %r131, [%rd28];
	// end inline asm
	add.s64 	%rd29, %rd19, 10240;
	// begin inline asm
	ld.global.nc.u32 %r132, [%rd29];
	// end inline asm
	add.s64 	%rd30, %rd19, 11264;
	// begin inline asm
	ld.global.nc.u32 %r133, [%rd30];
	// end inline asm
	add.s64 	%rd31, %rd19, 12288;
	// begin inline asm
	ld.global.nc.u32 %r134, [%rd31];
	// end inline asm
	add.s64 	%rd32, %rd19, 13312;
	// begin inline asm
	ld.global.nc.u32 %r135, [%rd32];
	// end inline asm
	add.s64 	%rd33, %rd19, 14336;
	// begin inline asm
	ld.global.nc.u32 %r136, [%rd33];
	// end inline asm
	add.s64 	%rd34, %rd19, 15360;
	// begin inline asm
	ld.global.nc.u32 %r137, [%rd34];
	// end inline asm
	add.s32 	%r139, %r123, %r122;
	add.s32 	%r140, %r124, %r139;
	add.s32 	%r141, %r125, %r140;
	add.s32 	%r142, %r126, %r141;
	add.s32 	%r143, %r127, %r142;
	add.s32 	%r144, %r128, %r143;
	add.s32 	%r145, %r129, %r144;
	add.s32 	%r146, %r130, %r145;
	add.s32 	%r147, %r131, %r146;
	add.s32 	%r148, %r132, %r147;
	add.s32 	%r149, %r133, %r148;
	add.s32 	%r150, %r134, %r149;
	add.s32 	%r151, %r135, %r150;
	add.s32 	%r152, %r136, %r151;
	add.s32 	%r685, %r137, %r152;
	setp.lt.u32 	%p4, %r120, 8192;
	mov.b32 	%r674, 4096;
	@%p4 bra 	$L__BB4_60;
	add.s32 	%r87, %r120, -4096;
	mov.b32 	%r674, 4096;
$L__BB4_58:
	mul.wide.s32 	%rd52, %r674, 4;
	add.s64 	%rd36, %rd19, %rd52;
	// begin inline asm
	ld.global.nc.u32 %r154, [%rd36];
	// end inline asm
	add.s64 	%rd37, %rd36, 1024;
	// begin inline asm
	ld.global.nc.u32 %r155, [%rd37];
	// end inline asm
	add.s64 	%rd38, %rd36, 2048;
	// begin inline asm
	ld.global.nc.u32 %r156, [%rd38];
	// end inline asm
	add.s64 	%rd39, %rd36, 3072;
	// begin inline asm
	ld.global.nc.u32 %r157, [%rd39];
	// end inline asm
	add.s64 	%rd40, %rd36, 4096;
	// begin inline asm
	ld.global.nc.u32 %r158, [%rd40];
	// end inline asm
	add.s64 	%rd41, %rd36, 5120;
	// begin inline asm
	ld.global.nc.u32 %r159, [%rd41];
	// end inline asm
	add.s64 	%rd42, %rd36, 6144;
	// begin inline asm
	ld.global.nc.u32 %r160, [%rd42];
	// end inline asm
	add.s64 	%rd43, %rd36, 7168;
	// begin inline asm
	ld.global.nc.u32 %r161, [%rd43];
	// end inline asm
	add.s64 	%rd44, %rd36, 8192;
	// begin inline asm
	ld.global.nc.u32 %r162, [%rd44];
	// end inline asm
	add.s64 	%rd45, %rd36, 9216;
	// begin inline asm
	ld.global.nc.u32 %r163, [%rd45];
	// end inline asm
	add.s64 	%rd46, %rd36, 10240;
	// begin inline asm
	ld.global.nc.u32 %r164, [%rd46];
	// end inline asm
	add.s64 	%rd47, %rd36, 11264;
	// begin inline asm
	ld.global.nc.u32 %r165, [%rd47];
	// end inline asm
	add.s64 	%rd48, %rd36, 12288;
	// begin inline asm
	ld.global.nc.u32 %r166, [%rd48];
	// end inline asm
	add.s64 	%rd49, %rd36, 13312;
	// begin inline asm
	ld.global.nc.u32 %r167, [%rd49];
	// end inline asm
	add.s64 	%rd50, %rd36, 14336;
	// begin inline asm
	ld.global.nc.u32 %r168, [%rd50];
	// end inline asm
	add.s64 	%rd51, %rd36, 15360;
	// begin inline asm
	ld.global.nc.u32 %r169, [%rd51];
	// end inline asm
	add.s32 	%r170, %r154, %r685;
	add.s32 	%r171, %r155, %r170;
	add.s32 	%r172, %r156, %r171;
	add.s32 	%r173, %r157, %r172;
	add.s32 	%r174, %r158, %r173;
	add.s32 	%r175, %r159, %r174;
	add.s32 	%r176, %r160, %r175;
	add.s32 	%r177, %r161, %r176;
	add.s32 	%r178, %r162, %r177;
	add.s32 	%r179, %r163, %r178;
	add.s32 	%r180, %r164, %r179;
	add.s32 	%r181, %r165, %r180;
	add.s32 	%r182, %r166, %r181;
	add.s32 	%r183, %r167, %r182;
	add.s32 	%r184, %r168, %r183;
	add.s32 	%r685, %r169, %r184;
	sub.s32 	%r185, %r120, %r674;
	setp.lt.s32 	%p5, %r185, 4096;
	@%p5 bra 	$L__BB4_68;
	add.s32 	%r674, %r674, 4096;
	setp.le.s32 	%p6, %r674, %r87;
	@%p6 bra 	$L__BB4_58;
$L__BB4_60:
	setp.le.s32 	%p7, %r120, %r674;
	@%p7 bra 	$L__BB4_68;
	sub.s32 	%r94, %r120, %r674;
	setp.ge.s32 	%p8, %r85, %r94;
	@%p8 bra 	$L__BB4_68;
	not.b32 	%r187, %r85;
	add.s32 	%r188, %r120, %r187;
	sub.s32 	%r95, %r188, %r674;
	and.b32  	%r189, %r95, 768;
	setp.eq.s32 	%p9, %r189, 768;
	mov.u32 	%r679, %r85;
	@%p9 bra 	$L__BB4_65;
	add.s32 	%r676, %r85, %r674;
	shr.u32 	%r190, %r95, 8;
	add.s32 	%r191, %r190, 1;
	and.b32  	%r192, %r191, 3;
	neg.s32 	%r675, %r192;
	mov.u32 	%r679, %r85;
$L__BB4_64:
	.pragma "nounroll";
	mul.wide.u32 	%rd54, %r676, 4;
	add.s64 	%rd53, %rd16, %rd54;
	// begin inline asm
	ld.global.nc.u32 %r193, [%rd53];
	// end inline asm
	add.s32 	%r685, %r193, %r685;
	add.s32 	%r679, %r679, 256;
	add.s32 	%r676, %r676, 256;
	add.s32 	%r675, %r675, 1;
	setp.ne.s32 	%p10, %r675, 0;
	@%p10 bra 	$L__BB4_64;
$L__BB4_65:
	setp.lt.u32 	%p11, %r95, 768;
	@%p11 bra 	$L__BB4_68;
	cvt.u64.u32 	%rd55, %r679;
	cvt.u64.u32 	%rd56, %r674;
	add.s64 	%rd57, %rd55, %rd56;
	shl.b64 	%rd58, %rd57, 2;
	add.s64 	%rd59, %rd58, %rd16;
	add.s64 	%rd124, %rd59, 2048;
	add.s32 	%r682, %r679, %r674;
$L__BB4_67:
	mul.wide.u32 	%rd64, %r682, 4;
	add.s64 	%rd60, %rd16, %rd64;
	// begin inline asm
	ld.global.nc.u32 %r194, [%rd60];
	// end inline asm
	add.s32 	%r198, %r194, %r685;
	add.s64 	%rd61, %rd124, -1024;
	// begin inline asm
	ld.global.nc.u32 %r195, [%rd61];
	// end inline asm
	add.s32 	%r199, %r195, %r198;
	// begin inline asm
	ld.global.nc.u32 %r196, [%rd124];
	// end inline asm
	add.s32 	%r200, %r196, %r199;
	add.s64 	%rd63, %rd124, 1024;
	// begin inline asm
	ld.global.nc.u32 %r197, [%rd63];
	// end inline asm
	add.s32 	%r685, %r197, %r200;
	add.s32 	%r679, %r679, 1024;
	add.s64 	%rd124, %rd124, 4096;
	add.s32 	%r682, %r682, 1024;
	setp.lt.s32 	%p12, %r679, %r94;
	@%p12 bra 	$L__BB4_67;
$L__BB4_68:
	// begin inline asm
	mov.u32 %r201, %laneid;
	// end inline asm
	mov.b32 	%r204, 1;
	mov.b32 	%r225, 31;
	mov.b32 	%r226, -1;
	// begin inline asm
	shfl.sync.down.b32 %r202, %r685, %r204, %r225, %r226;
	// end inline asm
	setp.gt.s32 	%p13, %r201, 30;
	selp.b32 	%r227, 0, %r202, %p13;
	add.s32 	%r208, %r227, %r685;
	mov.b32 	%r209, 2;
	// begin inline asm
	shfl.sync.down.b32 %r207, %r208, %r209, %r225, %r226;
	// end inline asm
	setp.gt.s32 	%p14, %r201, 29;
	selp.b32 	%r228, 0, %r207, %p14;
	add.s32 	%r213, %r208, %r228;
	mov.b32 	%r214, 4;
	// begin inline asm
	shfl.sync.down.b32 %r212, %r213, %r214, %r225, %r226;
	// end inline asm
	setp.gt.s32 	%p15, %r201, 27;
	selp.b32 	%r229, 0, %r212, %p15;
	add.s32 	%r218, %r213, %r229;
	mov.b32 	%r219, 8;
	// begin inline asm
	shfl.sync.down.b32 %r217, %r218, %r219, %r225, %r226;
	// end inline asm
	setp.gt.s32 	%p16, %r201, 23;
	selp.b32 	%r230, 0, %r217, %p16;
	add.s32 	%r223, %r218, %r230;
	mov.b32 	%r224, 16;
	// begin inline asm
	shfl.sync.down.b32 %r222, %r223, %r224, %r225, %r226;
	// end inline asm
	setp.gt.s32 	%p17, %r201, 15;
	selp.b32 	%r231, 0, %r222, %p17;
	add.s32 	%r686, %r223, %r231;
	setp.ne.s32 	%p18, %r201, 0;
	@%p18 bra 	$L__BB4_70;
	shr.u32 	%r232, %r85, 3;
	and.b32  	%r233, %r232, 124;
	mov.u32 	%r234, _ZZN3cub18CUB_300001_SM_10006detail6reduce28DeviceReduceSingleTileKernelINS2_10policy_hubIijN4cuda3std3__44plusIiEEE10Policy1000EPiSC_iS9_iiNS7_10__identityEEEvT0_T1_T2_T3_T4_T6_E12temp_storage;
	add.s32 	%r235, %r234, %r233;
	st.shared.u32 	[%r235+8], %r686;
$L__BB4_70:
	bar.sync 	0;
	setp.ne.s32 	%p19, %r85, 0;
	@%p19 bra 	$L__BB4_72;
	ld.shared.u32 	%r236, [_ZZN3cub18CUB_300001_SM_10006detail6reduce28DeviceReduceSingleTileKernelINS2_10policy_hubIijN4cuda3std3__44plusIiEEE10Policy1000EPiSC_iS9_iiNS7_10__identityEEEvT0_T1_T2_T3_T4_T6_E12temp_storage+12];
	add.s32 	%r237, %r236, %r686;
	ld.shared.u32 	%r238, [_ZZN3cub18CUB_300001_SM_10006detail6reduce28DeviceReduceSingleTileKernelINS2_10policy_hubIijN4cuda3std3__44plusIiEEE10Policy1000EPiSC_iS9_iiNS7_10__identityEEEvT0_T1_T2_T3_T4_T6_E12temp_storage+16];
	add.s32 	%r239, %r237, %r238;
	ld.shared.u32 	%r240, [_ZZN3cub18CUB_300001_SM_10006detail6reduce28DeviceReduceSingleTileKernelINS2_10policy_hubIijN4cuda3std3__44plusIiEEE10Policy1000EPiSC_iS9_iiNS7_10__identityEEEvT0_T1_T2_T3_T4_T6_E12temp_storage+20];
	add.s32 	%r241, %r239, %r240;
	ld.shared.u32 	%r242, [_ZZN3cub18CUB_300001_SM_10006detail6reduce28DeviceReduceSingleTileKernelINS2_10policy_hubIijN4cuda3std3__44plusIiEEE10Policy1000EPiSC_iS9_iiNS7_10__identityEEEvT0_T1_T2_T3_T4_T6_E12temp_storage+24];
	add.s32 	%r243, %r241, %r242;
	ld.shared.u32 	%r244, [_ZZN3cub18CUB_300001_SM_10006detail6reduce28DeviceReduceSingleTileKernelINS2_10policy_hubIijN4cuda3std3__44plusIiEEE10Policy1000EPiSC_iS9_iiNS7_10__identityEEEvT0_T1_T2_T3_T4_T6_E12temp_storage+28];
	add.s32 	%r245, %r243, %r244;
	ld.shared.u32 	%r246, [_ZZN3cub18CUB_300001_SM_10006detail6reduce28DeviceReduceSingleTileKernelINS2_10policy_hubIijN4cuda3std3__44plusIiEEE10Policy1000EPiSC_iS9_iiNS7_10__identityEEEvT0_T1_T2_T3_T4_T6_E12temp_storage+32];
	add.s32 	%r247, %r245, %r246;
	ld.shared.u32 	%r248, [_ZZN3cub18CUB_300001_SM_10006detail6reduce28DeviceReduceSingleTileKernelINS2_10policy_hubIijN4cuda3std3__44plusIiEEE10Policy1000EPiSC_iS9_iiNS7_10__identityEEEvT0_T1_T2_T3_T4_T6_E12temp_storage+36];
	add.s32 	%r686, %r247, %r248;
$L__BB4_72:
	mov.u32 	%r631, %tid.x;
	setp.ne.s32 	%p95, %r631, 0;
	@%p95 bra 	$L__BB4_74;
	add.s32 	%r632, %r686, %r121;
	st.global.u32 	[%rd1], %r632;
$L__BB4_74:
	ret;

}
	// .globl	_ZN3cub18CUB_300001_SM_10006detail6reduce28DeviceReduceSingleTileKernelINS2_10policy_hubIiyN4cuda3std3__44plusIiEEE10Policy1000EN6thrust24THRUST_300001_SM_1000_NS10device_ptrIiEEPiyS9_iiNS7_10__identityEEEvT0_T1_T2_T3_T4_T6_
.visible .entry _ZN3cub18CUB_300001_SM_10006detail6reduce28DeviceReduceSingleTileKernelINS2_10policy_hubIiyN4cuda3std3__44plusIiEEE10Policy1000EN6thrust24THRUST_300001_SM_1000_NS10device_ptrIiEEPiyS9_iiNS7_10__identityEEEvT0_T1_T2_T3_T4_T6_(
	.param .align 8 .b8 _ZN3cub18CUB_300001_SM_10006detail6reduce28DeviceReduceSingleTileKernelINS2_10policy_hubIiyN4cuda3std3__44plusIiEEE10Policy1000EN6thrust24THRUST_300001_SM_1000_NS10device_ptrIiEEPiyS9_iiNS7_10__identityEEEvT0_T1_T2_T3_T4_T6__param_0[8],
	.param .u64 .ptr .align 1 _ZN3cub18CUB_300001_SM_10006detail6reduce28DeviceReduceSingleTileKernelINS2_10policy_hubIiyN4cuda3std3__44plusIiEEE10Policy1000EN6thrust24THRUST_300001_SM_1000_NS10device_ptrIiEEPiyS9_iiNS7_10__identityEEEvT0_T1_T2_T3_T4_T6__param_1,
	.param .u64 _ZN3cub18CUB_300001_SM_10006detail6reduce28DeviceReduceSingleTileKernelINS2_10policy_hubIiyN4cuda3std3__44plusIiEEE10Policy1000EN6thrust24THRUST_300001_SM_1000_NS10device_ptrIiEEPiyS9_iiNS7_10__identityEEEvT0_T1_T2_T3_T4_T6__param_2,
	.param .align 1 .b8 _ZN3cub18CUB_300001_SM_10006detail6reduce28DeviceReduceSingleTileKernelINS2_10policy_hubIiyN4cuda3std3__44plusIiEEE10Policy1000EN6thrust24THRUST_300001_SM_1000_NS10device_ptrIiEEPiyS9_iiNS7_10__identityEEEvT0_T1_T2_T3_T4_T6__param_3[1],
	.param .u32 _ZN3cub18CUB_300001_SM_10006detail6reduce28DeviceReduceSingleTileKernelINS2_10policy_hubIiyN4cuda3std3__44plusIiEEE10Policy1000EN6thrust24THRUST_300001_SM_1000_NS10device_ptrIiEEPiyS9_iiNS7_10__identityEEEvT0_T1_T2_T3_T4_T6__param_4,
	.param .align 1 .b8 _ZN3cub18CUB_300001_SM_10006detail6reduce28DeviceReduceSingleTileKernelINS2_10policy_hubIiyN4cuda3std3__44plusIiEEE10Policy1000EN6thrust24THRUST_300001_SM_1000_NS10device_ptrIiEEPiyS9_iiNS7_10__identityEEEvT0_T1_T2_T3_T4_T6__param_5[1]
)
.maxntid 256
.minnctapersm 1
{
	.reg .pred 	%p<59>;
	.reg .b32 	%r<471>;
	.reg .b64 	%rd<56>;
	// demoted variable
	.shared .align 4 .b8 _ZZN3cub18CUB_300001_SM_10006detail6reduce28DeviceReduceSingleTileKernelINS2_10policy_hubIiyN4cuda3std3__44plusIiEEE10Policy1000EN6thrust24THRUST_300001_SM_1000_NS10device_ptrIiEEPiyS9_iiNS7_10__identityEEEvT0_T1_T2_T3_T4_T6_E12temp_storage[44];
	ld.param.u64 	%rd18, [_ZN3cub18CUB_300001_SM_10006detail6reduce28DeviceReduceSingleTileKernelINS2_10policy_hubIiyN4cuda3std3__44plusIiEEE10Policy1000EN6thrust24THRUST_300001_SM_1000_NS10device_ptrIiEEPiyS9_iiNS7_10__identityEEEvT0_T1_T2_T3_T4_T6__param_0];
	ld.param.u64 	%rd20, [_ZN3cub18CUB_300001_SM_10006detail6reduce28DeviceReduceSingleTileKernelINS2_10policy_hubIiyN4cuda3std3__44plusIiEEE10Policy1000EN6thrust24THRUST_300001_SM_1000_NS10device_ptrIiEEPiyS9_iiNS7_10__identityEEEvT0_T1_T2_T3_T4_T6__param_1];
	ld.param.u64 	%rd19, [_ZN3cub18CUB_300001_SM_10006detail6reduce28DeviceReduceSingleTileKernelINS2_10policy_hubIiyN4cuda3std3__44plusIiEEE10Policy1000EN6thrust24THRUST_300001_SM_1000_NS10device_ptrIiEEPiyS9_iiNS7_10__identityEEEvT0_T1_T2_T3_T4_T6__param_2];
	ld.param.u32 	%r81, [_ZN3cub18CUB_300001_SM_10006detail6reduce28DeviceReduceSingleTileKernelINS2_10policy_hubIiyN4cuda3std3__44plusIiEEE10Policy1000EN6thrust24THRUST_300001_SM_1000_NS10device_ptrIiEEPiyS9_iiNS7_10__identityEEEvT0_T1_T2_T3_T4_T6__param_4];
	cvta.to.global.u64 	%rd1, %rd20;
	setp.ne.s64 	%p1, %rd19, 0;
	@%p1 bra 	$L__BB5_3;
	mov.u32 	%r434, %tid.x;
	setp.ne.s32 	%p58, %r434, 0;
	@%p58 bra 	$L__BB5_51;
	st.global.u32 	[%rd1], %r81;
	bra.uni 	$L__BB5_51;
$L__BB5_3:
	cvta.to.global.u64 	%rd2, %rd18;
	setp.gt.u64 	%p2, %rd19, 4095;
	@%p2 bra 	$L__BB5_28;
	cvt.u32.u64 	%r1, %rd19;
	mov.u32 	%r2, %tid.x;
	setp.ge.u32 	%p24, %r2, %r1;
	mov.b32 	%r452, 0;
	mov.u32 	%r441, %r2;
	@%p24 bra 	$L__BB5_6;
	mul.wide.u32 	%rd41, %r2, 4;
	add.s64 	%rd42, %rd2, %rd41;
	ld.global.u32 	%r452, [%rd42];
	add.s32 	%r441, %r2, 256;
$L__BB5_6:
	setp.ge.u32 	%p25, %r441, %r1;
	@%p25 bra 	$L__BB5_19;
	not.b32 	%r261, %r441;
	add.s32 	%r262, %r261, %r1;
	shr.u32 	%r263, %r262, 8;
	add.s32 	%r7, %r263, 1;
	and.b32  	%r8, %r7, 15;
	setp.lt.u32 	%p26, %r262, 3840;
	@%p26 bra 	$L__BB5_10;
	and.b32  	%r264, %r7, 33554416;
	neg.s32 	%r437, %r264;
	mul.wide.u32 	%rd43, %r441, 4;
	add.s64 	%rd44, %rd43, %rd2;
	add.s64 	%rd51, %rd44, 8192;
$L__BB5_9:
	.pragma "nounroll";
	ld.global.u32 	%r265, [%rd51+-8192];
	add.s32 	%r266, %r265, %r452;
	ld.global.u32 	%r267, [%rd51+-7168];
	add.s32 	%r268, %r267, %r266;
	ld.global.u32 	%r269, [%rd51+-6144];
	add.s32 	%r270, %r269, %r268;
	ld.global.u32 	%r271, [%rd51+-5120];
	add.s32 	%r272, %r271, %r270;
	ld.global.u32 	%r273, [%rd51+-4096];
	add.s32 	%r274, %r273, %r272;
	ld.global.u32 	%r275, [%rd51+-3072];
	add.s32 	%r276, %r275, %r274;
	ld.global.u32 	%r277, [%rd51+-2048];
	add.s32 	%r278, %r277, %r276;
	ld.global.u32 	%r279, [%rd51+-1024];
	add.s32 	%r280, %r279, %r278;
	ld.global.u32 	%r281, [%rd51];
	add.s32 	%r282, %r281, %r280;
	ld.global.u32 	%r283, [%rd51+1024];
	add.s32 	%r284, %r283, %r282;
	ld.global.u32 	%r285, [%rd51+2048];
	add.s32 	%r286, %r285, %r284;
	ld.global.u32 	%r287, [%rd51+3072];
	add.s32 	%r288, %r287, %r286;
	ld.global.u32 	%r289, [%rd51+4096];
	add.s32 	%r290, %r289, %r288;
	ld.global.u32 	%r291, [%rd51+5120];
	add.s32 	%r292, %r291, %r290;
	ld.global.u32 	%r293, [%rd51+6144];
	add.s32 	%r294, %r293, %r292;
	ld.global.u32 	%r295, [%rd51+7168];
	add.s32 	%r452, %r295, %r294;
	add.s32 	%r441, %r441, 4096;
	add.s32 	%r437, %r437, 16;
	add.s64 	%rd51, %rd51, 16384;
	setp.ne.s32 	%p27, %r437, 0;
	@%p27 bra 	$L__BB5_9;
$L__BB5_10:
	setp.eq.s32 	%p28, %r8, 0;
	@%p28 bra 	$L__BB5_19;
	and.b32  	%r19, %r7, 7;
	setp.lt.u32 	%p29, %r8, 8;
	@%p29 bra 	$L__BB5_13;
	mul.wide.s32 	%rd45, %r441, 4;
	add.s64 	%rd46, %rd2, %rd45;
	ld.global.u32 	%r297, [%rd46];
	add.s32 	%r298, %r297, %r452;
	ld.global.u32 	%r299, [%rd46+1024];
	add.s32 	%r300, %r299, %r298;
	ld.global.u32 	%r301, [%rd46+2048];
	add.s32 	%r302, %r301, %r300;
	ld.global.u32 	%r303, [%rd46+3072];
	add.s32 	%r304, %r303, %r302;
	ld.global.u32 	%r305, [%rd46+4096];
	add.s32 	%r306, %r305, %r304;
	ld.global.u32 	%r307, [%rd46+5120];
	add.s32 	%r308, %r307, %r306;
	ld.global.u32 	%r309, [%rd46+6144];
	add.s32 	%r310, %r309, %r308;
	ld.global.u32 	%r311, [%rd46+7168];
	add.s32 	%r452, %r311, %r310;
	add.s32 	%r441, %r441, 2048;
$L__BB5_13:
	setp.eq.s32 	%p30, %r19, 0;
	@%p30 bra 	$L__BB5_19;
	and.b32  	%r25, %r7, 3;
	setp.lt.u32 	%p31, %r19, 4;
	@%p31 bra 	$L__BB5_16;
	mul.wide.s32 	%rd47, %r441, 4;
	add.s64 	%rd48, %rd2, %rd47;
	ld.global.u32 	%r313, [%rd48];
	add.s32 	%r314, %r313, %r452;
	ld.global.u32 	%r315, [%rd48+1024];
	add.s32 	%r316, %r315, %r314;
	ld.global.u32 	%r317, [%rd48+2048];
	add.s32 	%r318, %r317, %r316;
	ld.global.u32 	%r319, [%rd48+3072];
	add.s32 	%r452, %r319, %r318;
	add.s32 	%r441, %r441, 1024;
$L__BB5_16:
	setp.eq.s32 	%p32, %r25, 0;
	@%p32 bra 	$L__BB5_19;
	neg.s32 	%r449, %r25;
$L__BB5_18:
	.pragma "nounroll";
	mul.wide.s32 	%rd49, %r441, 4;
	add.s64 	%rd50, %rd2, %rd49;
	ld.global.u32 	%r320, [%rd50];
	add.s32 	%r452, %r320, %r452;
	add.s32 	%r441, %r441, 256;
	add.s32 	%r449, %r449, 1;
	setp.ne.s32 	%p33, %r449, 0;
	@%p33 bra 	$L__BB5_18;
$L__BB5_19:
	setp.lt.u64 	%p34, %rd19, 256;
	@%p34 bra 	$L__BB5_24;
	// begin inline asm
	mov.u32 %r384, %laneid;
	// end inline asm
	mov.b32 	%r387, 1;
	mov.b32 	%r408, 31;
	mov.b32 	%r409, -1;
	// begin inline asm
	shfl.sync.down.b32 %r385, %r452, %r387, %r408, %r409;
	// end inline asm
	setp.gt.s32 	%p50, %r384, 30;
	selp.b32 	%r410, 0, %r385, %p50;
	add.s32 	%r391, %r410, %r452;
	mov.b32 	%r392, 2;
	// begin inline asm
	shfl.sync.down.b32 %r390, %r391, %r392, %r408, %r409;
	// end inline asm
	setp.gt.s32 	%p51, %r384, 29;
	selp.b32 	%r411, 0, %r390, %p51;
	add.s32 	%r396, %r391, %r411;
	mov.b32 	%r397, 4;
	// begin inline asm
	shfl.sync.down.b32 %r395, %r396, %r397, %r408, %r409;
	// end inline asm
	setp.gt.s32 	%p52, %r384, 27;
	selp.b32 	%r412, 0, %r395, %p52;
	add.s32 	%r401, %r396, %r412;
	mov.b32 	%r402, 8;
	// begin inline asm
	shfl.sync.down.b32 %r400, %r401, %r402, %r408, %r409;
	// end inline asm
	setp.gt.s32 	%p53, %r384, 23;
	selp.b32 	%r413, 0, %r400, %p53;
	add.s32 	%r406, %r401, %r413;
	mov.b32 	%r407, 16;
	// begin inline asm
	shfl.sync.down.b32 %r405, %r406, %r407, %r408, %r409;
	// end inline asm
	setp.gt.s32 	%p54, %r384, 15;
	selp.b32 	%r414, 0, %r405, %p54;
	add.s32 	%r470, %r406, %r414;
	setp.ne.s32 	%p55, %r384, 0;
	@%p55 bra 	$L__BB5_22;
	shr.u32 	%r415, %r2, 3;
	and.b32  	%r416, %r415, 124;
	mov.u32 	%r417, _ZZN3cub18CUB_300001_SM_10006detail6reduce28DeviceReduceSingleTileKernelINS2_10policy_hubIiyN4cuda3std3__44plusIiEEE10Policy1000EN6thrust24THRUST_300001_SM_1000_NS10device_ptrIiEEPiyS9_iiNS7_10__identityEEEvT0_T1_T2_T3_T4_T6_E12temp_storage;
	add.s32 	%r418, %r417, %r416;
	st.shared.u32 	[%r418+8], %r470;
$L__BB5_22:
	bar.sync 	0;
	setp.ne.s32 	%p56, %r2, 0;
	@%p56 bra 	$L__BB5_49;
	ld.shared.u32 	%r419, [_ZZN3cub18CUB_300001_SM_10006detail6reduce28DeviceReduceSingleTileKernelINS2_10policy_hubIiyN4cuda3std3__44plusIiEEE10Policy1000EN6thrust24THRUST_300001_SM_1000_NS10device_ptrIiEEPiyS9_iiNS7_10__identityEEEvT0_T1_T2_T3_T4_T6_E12temp_storage+12];
	add.s32 	%r420, %r419, %r470;
	ld.shared.u32 	%r421, [_ZZN3cub18CUB_300001_SM_10006detail6reduce28DeviceReduceSingleTileKernelINS2_10policy_hubIiyN4cuda3std3__44plusIiEEE10Policy1000EN6thrust24THRUST_300001_SM_1000_NS10device_ptrIiEEPiyS9_iiNS7_10__identityEEEvT0_T1_T2_T3_T4_T6_E12temp_storage+16];
	add.s32 	%r422, %r420, %r421;
	ld.shared.u32 	%r423, [_ZZN3cub18CUB_300001_SM_10006detail6reduce28DeviceReduceSingleTileKernelINS2_10policy_hubIiyN4cuda3std3__44plusIiEEE10Policy1000EN6thrust24THRUST_300001_SM_1000_NS10device_ptrIiEEPiyS9_iiNS7_10__identityEEEvT0_T1_T2_T3_T4_T6_E12temp_storage+20];
	add.s32 	%r424, %r422, %r423;
	ld.shared.u32 	%r425, [_ZZN3cub18CUB_300001_SM_10006detail6reduce28DeviceReduceSingleTileKernelINS2_10policy_hubIiyN4cuda3std3__44plusIiEEE10Policy1000EN6thrust24THRUST_300001_SM_1000_NS10device_ptrIiEEPiyS9_iiNS7_10__identityEEEvT0_T1_T2_T3_T4_T6_E12temp_storage+24];
	add.s32 	%r426, %r424, %r425;
	ld.shared.u32 	%r427, [_ZZN3cub18CUB_300001_SM_10006detail6reduce28DeviceReduceSingleTileKernelINS2_10policy_hubIiyN4cuda3std3__44plusIiEEE10Policy1000EN6thrust24THRUST_300001_SM_1000_NS10device_ptrIiEEPiyS9_iiNS7_10__identityEEEvT0_T1_T2_T3_T4_T6_E12temp_storage+28];
	add.s32 	%r428, %r426, %r427;
	ld.shared.u32 	%r429, [_ZZN3cub18CUB_300001_SM_10006detail6reduce28DeviceReduceSingleTileKernelINS2_10policy_hubIiyN4cuda3std3__44plusIiEEE10Policy1000EN6thrust24THRUST_300001_SM_1000_NS10device_ptrIiEEPiyS9_iiNS7_10__identityEEEvT0_T1_T2_T3_T4_T6_E12temp_storage+32];
	add.s32 	%r430, %r428, %r429;
	ld.shared.u32 	%r431, [_ZZN3cub18CUB_300001_SM_10006detail6reduce28DeviceReduceSingleTileKernelINS2_10policy_hubIiyN4cuda3std3__44plusIiEEE10Policy1000EN6thrust24THRUST_300001_SM_1000_NS10device_ptrIiEEPiyS9_iiNS7_10__identityEEEvT0_T1_T2_T3_T4_T6_E12temp_storage+36];
	add.s32 	%r470, %r430, %r431;
	bra.uni 	$L__BB5_49;
$L__BB5_24:
	// begin inline asm
	mov.u32 %r321, %laneid;
	// end inline asm
	and.b32  	%r347, %r2, 992;
	add.s32 	%r348, %r347, 32;
	setp.gt.u32 	%p35, %r348, %r1;
	not.b32 	%r349, %r347;
	add.s32 	%r350, %r1, %r349;
	selp.b32 	%r345, %r350, 31, %p35;
	mov.b32 	%r324, 1;
	mov.b32 	%r346, -1;
	// begin inline asm
	shfl.sync.down.b32 %r322, %r452, %r324, %r345, %r346;
	// end inline asm
	setp.lt.s32 	%p36, %r321, %r345;
	selp.b32 	%r351, %r322, 0, %p36;
	add.s32 	%r328, %r351, %r452;
	mov.b32 	%r329, 2;
	// begin inline asm
	shfl.sync.down.b32 %r327, %r328, %r329, %r345, %r346;
	// end inline asm
	add.s32 	%r352, %r321, 2;
	setp.gt.s32 	%p37, %r352, %r345;
	selp.b32 	%r353, 0, %r327, %p37;
	add.s32 	%r333, %r328, %r353;
	mov.b32 	%r334, 4;
	// begin inline asm
	shfl.sync.down.b32 %r332, %r333, %r334, %r345, %r346;
	// end inline asm
	add.s32 	%r354, %r321, 4;
	setp.gt.s32 	%p38, %r354, %r345;
	selp.b32 	%r355, 0, %r332, %p38;
	add.s32 	%r338, %r333, %r355;
	mov.b32 	%r339, 8;
	// begin inline asm
	shfl.sync.down.b32 %r337, %r338, %r339, %r345, %r346;
	// end inline asm
	add.s32 	%r356, %r321, 8;
	setp.gt.s32 	%p39, %r356, %r345;
	selp.b32 	%r357, 0, %r337, %p39;
	add.s32 	%r343, %r338, %r357;
	mov.b32 	%r344, 16;
	// begin inline asm
	shfl.sync.down.b32 %r342, %r343, %r344, %r345, %r346;
	// end inline asm
	add.s32 	%r358, %r321, 16;
	setp.gt.s32 	%p40, %r358, %r345;
	selp.b32 	%r359, 0, %r342, %p40;
	add.s32 	%r470, %r343, %r359;
	setp.ne.s32 	%p41, %r321, 0;
	@%p41 bra 	$L__BB5_26;
	shr.u32 	%r360, %r2, 3;
	and.b32  	%r361, %r360, 124;
	mov.u32 	%r362, _ZZN3cub18CUB_300001_SM_10006detail6reduce28DeviceReduceSingleTileKernelINS2_10policy_hubIiyN4cuda3std3__44plusIiEEE10Policy1000EN6thrust24THRUST_300001_SM_1000_NS10device_ptrIiEEPiyS9_iiNS7_10__identityEEEvT0_T1_T2_T3_T4_T6_E12temp_storage;
	add.s32 	%r363, %r362, %r361;
	st.shared.u32 	[%r363+8], %r470;
$L__BB5_26:
	bar.sync 	0;
	setp.ne.s32 	%p42, %r2, 0;
	@%p42 bra 	$L__BB5_49;
	setp.gt.u64 	%p43, %rd19, 32;
	ld.shared.u32 	%r364, [_ZZN3cub18CUB_300001_SM_10006detail6reduce28DeviceReduceSingleTileKernelINS2_10policy_hubIiyN4cuda3std3__44plusIiEEE10Policy1000EN6thrust24THRUST_300001_SM_1000_NS10device_ptrIiEEPiyS9_iiNS7_10__identityEEEvT0_T1_T2_T3_T4_T6_E12temp_storage+12];
	selp.b32 	%r365, %r364, 0, %p43;
	add.s32 	%r366, %r365, %r470;
	setp.gt.u64 	%p44, %rd19, 64;
	ld.shared.u32 	%r367, [_ZZN3cub18CUB_300001_SM_10006detail6reduce28DeviceReduceSingleTileKernelINS2_10policy_hubIiyN4cuda3std3__44plusIiEEE10Policy1000EN6thrust24THRUST_300001_SM_1000_NS10device_ptrIiEEPiyS9_iiNS7_10__identityEEEvT0_T1_T2_T3_T4_T6_E12temp_storage+16];
	selp.b32 	%r368, %r367, 0, %p44;
	add.s32 	%r369, %r366, %r368;
	setp.gt.u64 	%p45, %rd19, 96;
	ld.shared.u32 	%r370, [_ZZN3cub18CUB_300001_SM_10006detail6reduce28DeviceReduceSingleTileKernelINS2_10policy_hubIiyN4cuda3std3__44plusIiEEE10Policy1000EN6thrust24THRUST_300001_SM_1000_NS10device_ptrIiEEPiyS9_iiNS7_10__identityEEEvT0_T1_T2_T3_T4_T6_E12temp_storage+20];
	selp.b32 	%r371, %r370, 0, %p45;
	add.s32 	%r372, %r369, %r371;
	setp.gt.u64 	%p46, %rd19, 128;
	ld.shared.u32 	%r373, [_ZZN3cub18CUB_300001_SM_10006detail6reduce28DeviceReduceSingleTileKernelINS2_10policy_hubIiyN4cuda3std3__44plusIiEEE10Policy1000EN6thrust24THRUST_300001_SM_1000_NS10device_ptrIiEEPiyS9_iiNS7_10__identityEEEvT0_T1_T2_T3_T4_T6_E12temp_storage+24];
	selp.b32 	%r374, %r373, 0, %p46;
	add.s32 	%r375, %r372, %r374;
	setp.gt.u64 	%p47, %rd19, 160;
	ld.shared.u32 	%r376, [_ZZN3cub18CUB_300001_SM_10006detail6reduce28DeviceReduceSingleTileKernelINS2_10policy_hubIiyN4cuda3std3__44plusIiEEE10Policy1000EN6thrust24THRUST_300001_SM_1000_NS10device_ptrIiEEPiyS9_iiNS7_10__identityEEEvT0_T1_T2_T3_T4_T6_E12temp_storage+28];
	selp.b32 	%r377, %r376, 0, %p47;
	add.s32 	%r378, %r375, %r377;
	setp.gt.u64 	%p48, %rd19, 192;
	ld.shared.u32 	%r379, [_ZZN3cub18CUB_300001_SM_10006detail6reduce28DeviceReduceSingleTileKernelINS2_10policy_hubIiyN4cuda3std3__44plusIiEEE10Policy1000EN6thrust24THRUST_300001_SM_1000_NS10device_ptrIiEEPiyS9_iiNS7_10__identityEEEvT0_T1_T2_T3_T4_T6_E12temp_storage+32];
	selp.b32 	%r380, %r379, 0, %p48;
	add.s32 	%r381, %r378, %r380;
	setp.gt.u64 	%p49, %rd19, 224;
	ld.shared.u32 	%r382, [_ZZN3cub18CUB_300001_SM_10006detail6reduce28DeviceReduceSingleTileKernelINS2_10policy_hubIiyN4cuda3std3__44plusIiEEE10Policy1000EN6thrust24THRUST_300001_SM_1000_NS10device_ptrIiEEPiyS9_iiNS7_10__identityEEEvT0_T1_T2_T3_T4_T6_E12temp_storage+36];
	selp.b32 	%r383, %r382, 0, %p49;
	add.s32 	%r470, %r381, %r383;
	bra.uni 	$L__BB5_49;
$L__BB5_28:
	mov.u32 	%r43, %tid.x;
	cvt.u64.u32 	%rd6, %r43;
	mul.wide.u32 	%rd22, %r43, 4;
	add.s64 	%rd7, %rd2, %rd22;
	ld.global.u32 	%r82, [%rd7];
	ld.global.u32 	%r83, [%rd7+1024];
	ld.global.u32 	%r84, [%rd7+2048];
	ld.global.u32 	%r85, [%rd7+3072];
	ld.global.u32 	%r86, [%rd7+4096];
	ld.global.u32 	%r87, [%rd7+5120];
	ld.global.u32 	%r88, [%rd7+6144];
	ld.global.u32 	%r89, [%rd7+7168];
	ld.global.u32 	%r90, [%rd7+8192];
	ld.global.u32 	%r91, [%rd7+9216];
	ld.global.u32 	%r92, [%rd7+10240];
	ld.global.u32 	%r93, [%rd7+11264];
	ld.global.u32 	%r94, [%rd7+12288];
	ld.global.u32 	%r95, [%rd7+13312];
	ld.global.u32 	%r96, [%rd7+14336];
	ld.global.u32 	%r97, [%rd7+15360];
	add.s32 	%r98, %r83, %r82;
	add.s32 	%r99, %r84, %r98;
	add.s32 	%r100, %r85, %r99;
	add.s32 	%r101, %r86, %r100;
	add.s32 	%r102, %r87, %r101;
	add.s32 	%r103, %r88, %r102;
	add.s32 	%r104, %r89, %r103;
	add.s32 	%r105, %r90, %r104;
	add.s32 	%r106, %r91, %r105;
	add.s32 	%r107, %r92, %r106;
	add.s32 	%r108, %r93, %r107;
	add.s32 	%r109, %r94, %r108;
	add.s32 	%r110, %r95, %r109;
	add.s32 	%r111, %r96, %r110;
	add.s32 	%r469, %r97, %r111;
	add.s64 	%rd8, %rd19, -4096;
	setp.lt.u64 	%p3, %rd8, 4096;
	mov.b64 	%rd53, 4096;
	@%p3 bra 	$L__BB5_32;
	mov.b64 	%rd53, 4096;
$L__BB5_30:
	shl.b64 	%rd24, %rd53, 2;
	add.s64 	%rd25, %rd7, %rd24;
	ld.global.u32 	%r112, [%rd25];
	ld.global.u32 	%r113, [%rd25+1024];
	ld.global.u32 	%r114, [%rd25+2048];
	ld.global.u32 	%r115, [%rd25+3072];
	ld.global.u32 	%r116, [%rd25+4096];
	ld.global.u32 	%r117, [%rd25+5120];
	ld.global.u32 	%r118, [%rd25+6144];
	ld.global.u32 	%r119, [%rd25+7168];
	ld.global.u32 	%r120, [%rd25+8192];
	ld.global.u32 	%r121, [%rd25+9216];
	ld.global.u32 	%r122, [%rd25+10240];
	ld.global.u32 	%r123, [%rd25+11264];
	ld.global.u32 	%r124, [%rd25+12288];
	ld.global.u32 	%r125, [%rd25+13312];
	ld.global.u32 	%r126, [%rd25+14336];
	ld.global.u32 	%r127, [%rd25+15360];
	add.s32 	%r128, %r112, %r469;
	add.s32 	%r129, %r113, %r128;
	add.s32 	%r130, %r114, %r129;
	add.s32 	%r131, %r115, %r130;
	add.s32 	%r132, %r116, %r131;
	add.s32 	%r133, %r117, %r132;
	add.s32 	%r134, %r118, %r133;
	add.s32 	%r135, %r119, %r134;
	add.s32 	%r136, %r120, %r135;
	add.s32 	%r137, %r121, %r136;
	add.s32 	%r138, %r122, %r137;
	add.s32 	%r139, %r123, %r138;
	add.s32 	%r140, %r124, %r139;
	add.s32 	%r141, %r125, %r140;
	add.s32 	%r142, %r126, %r141;
	add.s32 	%r469, %r127, %r142;
	sub.s64 	%rd26, %rd19, %rd53;
	setp.lt.u64 	%p4, %rd26, 4096;
	@%p4 bra 	$L__BB5_45;
	add.s64 	%rd53, %rd53, 4096;
	setp.le.u64 	%p5, %rd53, %rd8;
	@%p5 bra 	$L__BB5_30;
$L__BB5_32:
	setp.le.u64 	%p6, %rd19, %rd53;
	cvt.u32.u64 	%r143, %rd53;
	cvt.u32.u64 	%r144, %rd19;
	sub.s32 	%r145, %r144, %r143;
	setp.ge.s32 	%p7, %r43, %r145;
	or.pred  	%p8, %p6, %p7;
	@%p8 bra 	$L__BB5_45;
	not.b32 	%r149, %r43;
	add.s32 	%r150, %r149, %r144;
	sub.s32 	%r152, %r150, %r143;
	shr.u32 	%r153, %r152, 8;
	add.s32 	%r48, %r153, 1;
	and.b32  	%r49, %r48, 15;
	setp.lt.u32 	%p9, %r152, 3840;
	mov.u32 	%r459, %r43;
	@%p9 bra 	$L__BB5_36;
	and.b32  	%r154, %r48, 33554416;
	neg.s32 	%r455, %r154;
	add.s64 	%rd27, %rd53, %rd6;
	shl.b64 	%rd28, %rd27, 2;
	add.s64 	%rd29, %rd28, %rd2;
	add.s64 	%rd54, %rd29, 8192;
	mov.u32 	%r459, %r43;
$L__BB5_35:
	.pragma "nounroll";
	ld.global.u32 	%r155, [%rd54+-8192];
	add.s32 	%r156, %r155, %r469;
	ld.global.u32 	%r157, [%rd54+-7168];
	add.s32 	%r158, %r157, %r156;
	ld.global.u32 	%r159, [%rd54+-6144];
	add.s32 	%r160, %r159, %r158;
	ld.global.u32 	%r161, [%rd54+-5120];
	add.s32 	%r162, %r161, %r160;
	ld.global.u32 	%r163, [%rd54+-4096];
	add.s32 	%r164, %r163, %r162;
	ld.global.u32 	%r165, [%rd54+-3072];
	add.s32 	%r166, %r165, %r164;
	ld.global.u32 	%r167, [%rd54+-2048];
	add.s32 	%r168, %r167, %r166;
	ld.global.u32 	%r169, [%rd54+-1024];
	add.s32 	%r170, %r169, %r168;
	ld.global.u32 	%r171, [%rd54];
	add.s32 	%r172, %r171, %r170;
	ld.global.u32 	%r173, [%rd54+1024];
	add.s32 	%r174, %r173, %r172;
	ld.global.u32 	%r175, [%rd54+2048];
	add.s32 	%r176, %r175, %r174;
	ld.global.u32 	%r177, [%rd54+3072];
	add.s32 	%r178, %r177, %r176;
	ld.global.u32 	%r179, [%rd54+4096];
	add.s32 	%r180, %r179, %r178;
	ld.global.u32 	%r181, [%rd54+5120];
	add.s32 	%r182, %r181, %r180;
	ld.global.u32 	%r183, [%rd54+6144];
	add.s32 	%r184, %r183, %r182;
	ld.global.u32 	%r185, [%rd54+7168];
	add.s32 	%r469, %r185, %r184;
	add.s32 	%r459, %r459, 4096;
	add.s32 	%r455, %r455, 16;
	add.s64 	%rd54, %rd54, 16384;
	setp.ne.s32 	%p10, %r455, 0;
	@%p10 bra 	$L__BB5_35;
$L__BB5_36:
	setp.eq.s32 	%p11, %r49, 0;
	@%p11 bra 	$L__BB5_45;
	and.b32  	%r60, %r48, 7;
	setp.lt.u32 	%p12, %r49, 8;
	@%p12 bra 	$L__BB5_39;
	cvt.u64.u32 	%rd30, %r459;
	add.s64 	%rd31, %rd53, %rd30;
	shl.b64 	%rd32, %rd31, 2;
	add.s64 	%rd33, %rd2, %rd32;
	ld.global.u32 	%r187, [%rd33];
	add.s32 	%r188, %r187, %r469;
	ld.global.u32 	%r189, [%rd33+1024];
	add.s32 	%r190, %r189, %r188;
	ld.global.u32 	%r191, [%rd33+2048];
	add.s32 	%r192, %r191, %r190;
	ld.global.u32 	%r193, [%rd33+3072];
	add.s32 	%r194, %r193, %r192;
	ld.global.u32 	%r195, [%rd33+4096];
	add.s32 	%r196, %r195, %r194;
	ld.global.u32 	%r197, [%rd33+5120];
	add.s32 	%r198, %r197, %r196;
	ld.global.u32 	%r199, [%rd33+6144];
	add.s32 	%r200, %r199, %r198;
	ld.global.u32 	%r201, [%rd33+7168];
	add.s32 	%r469, %r201, %r200;
	add.s32 	%r459, %r459, 2048;
$L__BB5_39:
	setp.eq.s32 	%p13, %r60, 0;
	@%p13 bra 	$L__BB5_45;
	and.b32  	%r66, %r48, 3;
	setp.lt.u32 	%p14, %r60, 4;
	@%p14 bra 	$L__BB5_42;
	cvt.u64.u32 	%rd34, %r459;
	add.s64 	%rd35, %rd53, %rd34;
	shl.b64 	%rd36, %rd35, 2;
	add.s64 	%rd37, %rd2, %rd36;
	ld.global.u32 	%r203, [%rd37];
	add.s32 	%r204, %r203, %r469;
	ld.global.u32 	%r205, [%rd37+1024];
	add.s32 	%r206, %r205, %r204;
	ld.global.u32 	%r207, [%rd37+2048];
	add.s32 	%r208, %r207, %r206;
	ld.global.u32 	%r209, [%rd37+3072];
	add.s32 	%r469, %r209, %r208;
	add.s32 	%r459, %r459, 1024;
$L__BB5_42:
	setp.eq.s32 	%p15, %r66, 0;
	@%p15 bra 	$L__BB5_45;
	cvt.u64.u32 	%rd38, %r459;
	add.s64 	%rd39, %rd53, %rd38;
	shl.b64 	%rd40, %rd39, 2;
	add.s64 	%rd55, %rd2, %rd40;
	neg.s32 	%r467, %r66;
$L__BB5_44:
	.pragma "nounroll";
	ld.global.u32 	%r210, [%rd55];
	add.s32 	%r469, %r210, %r469;
	add.s64 	%rd55, %rd55, 1024;
	add.s32 	%r467, %r467, 1;
	setp.ne.s32 	%p16, %r467, 0;
	@%p16 bra 	$L__BB5_44;
$L__BB5_45:
	// begin inline asm
	mov.u32 %r211, %laneid;
	// end inline asm
	mov.b32 	%r214, 1;
	mov.b32 	%r235, 31;
	mov.b32 	%r236, -1;
	// begin inline asm
	shfl.sync.down.b32 %r212, %r469, %r214, %r235, %r236;
	// end inline asm
	setp.gt.s32 	%p17, %r211, 30;
	selp.b32 	%r237, 0, %r212, %p17;
	add.s32 	%r218, %r237, %r469;
	mov.b32 	%r219, 2;
	// begin inline asm
	shfl.sync.down.b32 %r217, %r218, %r219, %r235, %r236;
	// end inline asm
	setp.gt.s32 	%p18, %r211, 29;
	selp.b32 	%r238, 0, %r217, %p18;
	add.s32 	%r223, %r218, %r238;
	mov.b32 	%r224, 4;
	// begin inline asm
	shfl.sync.down.b32 %r222, %r223, %r224, %r235, %r236;
	// end inline asm
	setp.gt.s32 	%p19, %r211, 27;
	selp.b32 	%r239, 0, %r222, %p19;
	add.s32 	%r228, %r223, %r239;
	mov.b32 	%r229, 8;
	// begin inline asm
	shfl.sync.down.b32 %r227, %r228, %r229, %r235, %r236;
	// end inline asm
	setp.gt.s32 	%p20, %r211, 23;
	selp.b32 	%r240, 0, %r227, %p20;
	add.s32 	%r233, %r228, %r240;
	mov.b32 	%r234, 16;
	// begin inline asm
	shfl.sync.down.b32 %r232, %r233, %r234, %r235, %r236;
	// end inline asm
	setp.gt.s32 	%p21, %r211, 15;
	selp.b32 	%r241, 0, %r232, %p21;
	add.s32 	%r470, %r233, %r241;
	setp.ne.s32 	%p22, %r211, 0;
	@%p22 bra 	$L__BB5_47;
	shr.u32 	%r242, %r43, 3;
	and.b32  	%r243, %r242, 124;
	mov.u32 	%r244, _ZZN3cub18CUB_300001_SM_10006detail6reduce28DeviceReduceSingleTileKernelINS2_10policy_hubIiyN4cuda3std3__44plusIiEEE10Policy1000EN6thrust24THRUST_300001_SM_1000_NS10device_ptrIiEEPiyS9_iiNS7_10__identityEEEvT0_T1_T2_T3_T4_T6_E12temp_storage;
	add.s32 	%r245, %r244, %r243;
	st.shared.u32 	[%r245+8], %r470;
$L__BB5_47:
	bar.sync 	0;
	setp.ne.s32 	%p23, %r43, 0;
	@%p23 bra 	$L__BB5_49;
	ld.shared.u32 	%r246, [_ZZN3cub18CUB_300001_SM_10006detail6reduce28DeviceReduceSingleTileKernelINS2_10policy_hubIiyN4cuda3std3__44plusIiEEE10Policy1000EN6thrust24THRUST_300001_SM_1000_NS10device_ptrIiEEPiyS9_iiNS7_10__identityEEEvT0_T1_T2_T3_T4_T6_E12temp_storage+12];
	add.s32 	%r247, %r246, %r470;
	ld.shared.u32 	%r248, [_ZZN3cub18CUB_300001_SM_10006detail6reduce28DeviceReduceSingleTileKernelINS2_10policy_hubIiyN4cuda3std3__44plusIiEEE10Policy1000EN6thrust24THRUST_300001_SM_1000_NS10device_ptrIiEEPiyS9_iiNS7_10__identityEEEvT0_T1_T2_T3_T4_T6_E12temp_storage+16];
	add.s32 	%r249, %r247, %r248;
	ld.shared.u32 	%r250, [_ZZN3cub18CUB_300001_SM_10006detail6reduce28DeviceReduceSingleTileKernelINS2_10policy_hubIiyN4cuda3std3__44plusIiEEE10Policy1000EN6thrust24THRUST_300001_SM_1000_NS10device_ptrIiEEPiyS9_iiNS7_10__identityEEEvT0_T1_T2_T3_T4_T6_E12temp_storage+20];
	add.s32 	%r251, %r249, %r250;
	ld.shared.u32 	%r252, [_ZZN3cub18CUB_300001_SM_10006detail6reduce28DeviceReduceSingleTileKernelINS2_10policy_hubIiyN4cuda3std3__44plusIiEEE10Policy1000EN6thrust24THRUST_300001_SM_1000_NS10device_ptrIiEEPiyS9_iiNS7_10__identityEEEvT0_T1_T2_T3_T4_T6_E12temp_storage+24];
	add.s32 	%r253, %r251, %r252;
	ld.shared.u32 	%r254, [_ZZN3cub18CUB_300001_SM_10006detail6reduce28DeviceReduceSingleTileKernelINS2_10policy_hubIiyN4cuda3std3__44plusIiEEE10Policy1000EN6thrust24THRUST_300001_SM_1000_NS10device_ptrIiEEPiyS9_iiNS7_10__identityEEEvT0_T1_T2_T3_T4_T6_E12temp_storage+28];
	add.s32 	%r255, %r253, %r254;
	ld.shared.u32 	%r256, [_ZZN3cub18CUB_300001_SM_10006detail6reduce28DeviceReduceSingleTileKernelINS2_10policy_hubIiyN4cuda3std3__44plusIiEEE10Policy1000EN6thrust24THRUST_300001_SM_1000_NS10device_ptrIiEEPiyS9_iiNS7_10__identityEEEvT0_T1_T2_T3_T4_T6_E12temp_storage+32];
	add.s32 	%r257, %r255, %r256;
	ld.shared.u32 	%r258, [_ZZN3cub18CUB_300001_SM_10006detail6reduce28DeviceReduceSingleTileKernelINS2_10policy_hubIiyN4cuda3std3__44plusIiEEE10Policy1000EN6thrust24THRUST_300001_SM_1000_NS10device_ptrIiEEPiyS9_iiNS7_10__identityEEEvT0_T1_T2_T3_T4_T6_E12temp_storage+36];
	add.s32 	%r470, %r257, %r258;
$L__BB5_49:
	mov.u32 	%r432, %tid.x;
	setp.ne.s32 	%p57, %r432, 0;
	@%p57 bra 	$L__BB5_51;
	add.s32 	%r433, %r470, %r81;
	st.global.u32 	[%rd1], %r433;
$L__BB5_51:
	ret;

}
	// .globl	_ZN3cub18CUB_300001_SM_10006detail6reduce18DeviceReduceKernelINS2_10policy_hubIiyN4cuda3std3__44plusIiEEE10Policy1000EN6thrust24THRUST_300001_SM_1000_NS10device_ptrIiEEyS9_iNS7_10__identityEEEvT0_PT3_T1_NS0_13GridEvenShareISK_EET2_T4_
.visible .entry _ZN3cub18CUB_300001_SM_10006detail6reduce18DeviceReduceKernelINS2_10policy_hubIiyN4cuda3std3__44plusIiEEE10Policy1000EN6thrust24THRUST_300001_SM_1000_NS10device_ptrIiEEyS9_iNS7_10__identityEEEvT0_PT3_T1_NS0_13GridEvenShareISK_EET2_T4_(
	.param .align 8 .b8 _ZN3cub18CUB_300001_SM_10006detail6reduce18DeviceReduceKernelINS2_10policy_hubIiyN4cuda3std3__44plusIiEEE10Policy1000EN6thrust24THRUST_300001_SM_1000_NS10device_ptrIiEEyS9_iNS7_10__identityEEEvT0_PT3_T1_NS0_13GridEvenShareISK_EET2_T4__param_0[8],
	.param .u64 .ptr .align 1 _ZN3cub18CUB_300001_SM_10006detail6reduce18DeviceReduceKernelINS2_10policy_hubIiyN4cuda3std3__44plusIiEEE10Policy1000EN6thrust24THRUST_300001_SM_1000_NS10device_ptrIiEEyS9_iNS7_10__identityEEEvT0_PT3_T1_NS0_13GridEvenShareISK_EET2_T4__param_1,
	.param .u64 _ZN3cub18CUB_300001_SM_10006detail6reduce18DeviceReduceKernelINS2_10policy_hubIiyN4cuda3std3__44plusIiEEE10Policy1000EN6thrust24THRUST_300001_SM_1000_NS10device_ptrIiEEyS9_iNS7_10__identityEEEvT0_PT3_T1_NS0_13GridEvenShareISK_EET2_T4__param_2,
	.param .align 8 .b8 _ZN3cub18CUB_300001_SM_10006detail6reduce18DeviceReduceKernelINS2_10policy_hubIiyN4cuda3std3__44plusIiEEE10Policy1000EN6thrust24THRUST_300001_SM_1000_NS10device_ptrIiEEyS9_iNS7_10__identityEEEvT0_PT3_T1_NS0_13GridEvenShareISK_EET2_T4__param_3[72],
	.param .align 1 .b8 _ZN3cub18CUB_300001_SM_10006detail6reduce18DeviceReduceKernelINS2_10policy_hubIiyN4cuda3std3__44plusIiEEE10Policy1000EN6thrust24THRUST_300001_SM_1000_NS10device_ptrIiEEyS9_iNS7_10__identityEEEvT0_PT3_T1_NS0_13GridEvenShareISK_EET2_T4__param_4[1],
	.param .align 1 .b8 _ZN3cub18CUB_300001_SM_10006detail6reduce18DeviceReduceKernelINS2_10policy_hubIiyN4cuda3std3__44plusIiEEE10Policy1000EN6thrust24THRUST_300001_SM_1000_NS10device_ptrIiEEyS9_iNS7_10__identityEEEvT0_PT3_T1_NS0_13GridEvenShareISK_EET2_T4__param_5[1]
)
.maxntid 256
{
	.reg .pred 	%p<57>;
	.reg .b16 	%rs<4>;
	.reg .b32 	%r<502>;
	.reg .b64 	%rd<78>;
	// demoted variable
	.shared .align 4 .b8 _ZZN3cub18CUB_300001_SM_10006detail6reduce18DeviceReduceKernelINS2_10policy_hubIiyN4cuda3std3__44plusIiEEE10Policy1000EN6thrust24THRUST_300001_SM_1000_NS10device_ptrIiEEyS9_iNS7_10__identityEEEvT0_PT3_T1_NS0_13GridEvenShareISK_EET2_T4_E12temp_storage[44];
	ld.param.u64 	%rd1, [_ZN3cub18CUB_300001_SM_10006detail6reduce18DeviceReduceKernelINS2_10policy_hubIiyN4cuda3std3__44plusIiEEE10Policy1000EN6thrust24THRUST_300001_SM_1000_NS10device_ptrIiEEyS9_iNS7_10__identityEEEvT0_PT3_T1_NS0_13GridEvenShareISK_EET2_T4__param_3+32];
	ld.param.u32 	%r1, [_ZN3cub18CUB_300001_SM_10006detail6reduce18DeviceReduceKernelINS2_10policy_hubIiyN4cuda3std3__44plusIiEEE10Policy1000EN6thrust24THRUST_300001_SM_1000_NS10device_ptrIiEEyS9_iNS7_10__identityEEEvT0_PT3_T1_NS0_13GridEvenShareISK_EET2_T4__param_3+40];
	ld.param.u64 	%rd25, [_ZN3cub18CUB_300001_SM_10006detail6reduce18DeviceReduceKernelINS2_10policy_hubIiyN4cuda3std3__44plusIiEEE10Policy1000EN6thrust24THRUST_300001_SM_1000_NS10device_ptrIiEEyS9_iNS7_10__identityEEEvT0_PT3_T1_NS0_13GridEvenShareISK_EET2_T4__param_0];
	cvta.to.global.u64 	%rd2, %rd25;
	mov.u32 	%r2, %ctaid.x;
	shl.b32 	%r88, %r1, 12;
	cvt.s64.s32 	%rd3, %r88;
	shl.b32 	%r89, %r2, 12;
	cvt.u64.u32 	%rd4, %r89;
	sub.s64 	%rd5, %rd1, %rd4;
	setp.gt.u64 	%p1, %rd5, 4095;
	@%p1 bra 	$L__BB6_25;
	cvt.u32.u64 	%r287, %rd4;
	cvt.u32.u64 	%r3, %rd1;
	sub.s32 	%r4, %r3, %r287;
	mov.u32 	%r5, %tid.x;
	setp.ge.s32 	%p23, %r5, %r4;
	mov.b32 	%r482, 0;
	mov.u32 	%r471, %r5;
	@%p23 bra 	$L__BB6_3;
	add.s32 	%r289, %r287, %r5;
	mul.wide.u32 	%rd51, %r289, 4;
	add.s64 	%rd52, %rd2, %rd51;
	ld.global.u32 	%r482, [%rd52];
	add.s32 	%r471, %r5, 256;
$L__BB6_3:
	setp.ge.s32 	%p24, %r471, %r4;
	@%p24 bra 	$L__BB6_16;
	not.b32 	%r292, %r471;
	add.s32 	%r293, %r292, %r3;
	sub.s32 	%r294, %r293, %r287;
	shr.u32 	%r295, %r294, 8;
	add.s32 	%r10, %r295, 1;
	and.b32  	%r11, %r10, 15;
	setp.lt.u32 	%p25, %r294, 3840;
	@%p25 bra 	$L__BB6_7;
	and.b32  	%r296, %r10, 33554416;
	neg.s32 	%r467, %r296;
	mul.wide.u32 	%rd53, %r2, 16384;
	mul.wide.u32 	%rd54, %r471, 4;
	or.b64  	%rd55, %rd53, %rd54;
	add.s64 	%rd56, %rd55, %rd2;
	add.s64 	%rd72, %rd56, 8192;
$L__BB6_6:
	.pragma "nounroll";
	ld.global.u32 	%r297, [%rd72+-8192];
	add.s32 	%r298, %r297, %r482;
	ld.global.u32 	%r299, [%rd72+-7168];
	add.s32 	%r300, %r299, %r298;
	ld.global.u32 	%r301, [%rd72+-6144];
	add.s32 	%r302, %r301, %r300;
	ld.global.u32 	%r303, [%rd72+-5120];
	add.s32 	%r304, %r303, %r302;
	ld.global.u32 	%r305, [%rd72+-4096];
	add.s32 	%r306, %r305, %r304;
	ld.global.u32 	%r307, [%rd72+-3072];
	add.s32 	%r308, %r307, %r306;
	ld.global.u32 	%r309, [%rd72+-2048];
	add.s32 	%r310, %r309, %r308;
	ld.global.u32 	%r311, [%rd72+-1024];
	add.s32 	%r312, %r311, %r310;
	ld.global.u32 	%r313, [%rd72];
	add.s32 	%r314, %r313, %r312;
	ld.global.u32 	%r315, [%rd72+1024];
	add.s32 	%r316, %r315, %r314;
	ld.global.u32 	%r317, [%rd72+2048];
	add.s32 	%r318, %r317, %r316;
	ld.global.u32 	%r319, [%rd72+3072];
	add.s32 	%r320, %r319, %r318;
	ld.global.u32 	%r321, [%rd72+4096];
	add.s32 	%r322, %r321, %r320;
	ld.global.u32 	%r323, [%rd72+5120];
	add.s32 	%r324, %r323, %r322;
	ld.global.u32 	%r325, [%rd72+6144];
	add.s32 	%r326, %r325, %r324;
	ld.global.u32 	%r327, [%rd72+7168];
	add.s32 	%r482, %r327, %r326;
	add.s32 	%r471, %r471, 4096;
	add.s32 	%r467, %r467, 16;
	add.s64 	%rd72, %rd72, 16384;
	setp.ne.s32 	%p26, %r467, 0;
	@%p26 bra 	$L__BB6_6;
$L__BB6_7:
	setp.eq.s32 	%p27, %r11, 0;
	@%p27 bra 	$L__BB6_16;
	and.b32  	%r22, %r10, 7;
	setp.lt.u32 	%p28, %r11, 8;
	@%p28 bra 	$L__BB6_10;
	cvt.s64.s32 	%rd57, %r471;
	add.s64 	%rd58, %rd57, %rd4;
	shl.b64 	%rd59, %rd58, 2;
	add.s64 	%rd60, %rd2, %rd59;
	ld.global.u32 	%r329, [%rd60];
	add.s32 	%r330, %r329, %r482;
	ld.global.u32 	%r331, [%rd60+1024];
	add.s32 	%r332, %r331, %r330;
	ld.global.u32 	%r333, [%rd60+2048];
	add.s32 	%r334, %r333, %r332;
	ld.global.u32 	%r335, [%rd60+3072];
	add.s32 	%r336, %r335, %r334;
	ld.global.u32 	%r337, [%rd60+4096];
	add.s32 	%r338, %r337, %r336;
	ld.global.u32 	%r339, [%rd60+5120];
	add.s32 	%r340, %r339, %r338;
	ld.global.u32 	%r341, [%rd60+6144];
	add.s32 	%r342, %r341, %r340;
	ld.global.u32 	%r343, [%rd60+7168];
	add.s32 	%r482, %r343, %r342;
	add.s32 	%r471, %r471, 2048;
$L__BB6_10:
	setp.eq.s32 	%p29, %r22, 0;
	@%p29 bra 	$L__BB6_16;
	and.b32  	%r28, %r10, 3;
	setp.lt.u32 	%p30, %r22, 4;
	@%p30 bra 	$L__BB6_13;
	cvt.s64.s32 	%rd61, %r471;
	add.s64 	%rd62, %rd61, %rd4;
	shl.b64 	%rd63, %rd62, 2;
	add.s64 	%rd64, %rd2, %rd63;
	ld.global.u32 	%r345, [%rd64];
	add.s32 	%r346, %r345, %r482;
	ld.global.u32 	%r347, [%rd64+1024];
	add.s32 	%r348, %r347, %r346;
	ld.global.u32 	%r349, [%rd64+2048];
	add.s32 	%r350, %r349, %r348;
	ld.global.u32 	%r351, [%rd64+3072];
	add.s32 	%r482, %r351, %r350;
	add.s32 	%r471, %r471, 1024;
$L__BB6_13:
	setp.eq.s32 	%p31, %r28, 0;
	@%p31 bra 	$L__BB6_16;
	mul.wide.u32 	%rd65, %r2, 16384;
	add.s64 	%rd9, %rd2, %rd65;
	neg.s32 	%r479, %r28;
$L__BB6_15:
	.pragma "nounroll";
	mul.wide.s32 	%rd66, %r471, 4;
	add.s64 	%rd67, %rd9, %rd66;
	ld.global.u32 	%r352, [%rd67];
	add.s32 	%r482, %r352, %r482;
	add.s32 	%r471, %r471, 256;
	add.s32 	%r479, %r479, 1;
	setp.ne.s32 	%p32, %r479, 0;
	@%p32 bra 	$L__BB6_15;
$L__BB6_16:
	setp.lt.s32 	%p33, %r4, 256;
	@%p33 bra 	$L__BB6_21;
	// begin inline asm
	mov.u32 %r416, %laneid;
	// end inline asm
	mov.b32 	%r419, 1;
	mov.b32 	%r440, 31;
	mov.b32 	%r441, -1;
	// begin inline asm
	shfl.sync.down.b32 %r417, %r482, %r419, %r440, %r441;
	// end inline asm
	setp.gt.s32 	%p49, %r416, 30;
	selp.b32 	%r442, 0, %r417, %p49;
	add.s32 	%r423, %r442, %r482;
	mov.b32 	%r424, 2;
	// begin inline asm
	shfl.sync.down.b32 %r422, %r423, %r424, %r440, %r441;
	// end inline asm
	setp.gt.s32 	%p50, %r416, 29;
	selp.b32 	%r443, 0, %r422, %p50;
	add.s32 	%r428, %r423, %r443;
	mov.b32 	%r429, 4;
	// begin inline asm
	shfl.sync.down.b32 %r427, %r428, %r429, %r440, %r441;
	// end inline asm
	setp.gt.s32 	%p51, %r416, 27;
	selp.b32 	%r444, 0, %r427, %p51;
	add.s32 	%r433, %r428, %r444;
	mov.b32 	%r434, 8;
	// begin inline asm
	shfl.sync.down.b32 %r432, %r433, %r434, %r440, %r441;
	// end inline asm
	setp.gt.s32 	%p52, %r416, 23;
	selp.b32 	%r445, 0, %r432, %p52;
	add.s32 	%r438, %r433, %r445;
	mov.b32 	%r439, 16;
	// begin inline asm
	shfl.sync.down.b32 %r437, %r438, %r439, %r440, %r441;
	// end inline asm
	setp.gt.s32 	%p53, %r416, 15;
	selp.b32 	%r446, 0, %r437, %p53;
	add.s32 	%r501, %r438, %r446;
	setp.ne.s32 	%p54, %r416, 0;
	@%p54 bra 	$L__BB6_19;
	shr.u32 	%r447, %r5, 3;
	and.b32  	%r448, %r447, 124;
	mov.u32 	%r449, _ZZN3cub18CUB_300001_SM_10006detail6reduce18DeviceReduceKernelINS2_10policy_hubIiyN4cuda3std3__44plusIiEEE10Policy1000EN6thrust24THRUST_300001_SM_1000_NS10device_ptrIiEEyS9_iNS7_10__identityEEEvT0_PT3_T1_NS0_13GridEvenShareISK_EET2_T4_E12temp_storage;
	add.s32 	%r450, %r449, %r448;
	st.shared.u32 	[%r450+8], %r501;
$L__BB6_19:
	bar.sync 	0;
	setp.ne.s32 	%p55, %r5, 0;
	@%p55 bra 	$L__BB6_46;
	ld.shared.u32 	%r451, [_ZZN3cub18CUB_300001_SM_10006detail6reduce18DeviceReduceKernelINS2_10policy_hubIiyN4cuda3std3__44plusIiEEE10Policy1000EN6thrust24THRUST_300001_SM_1000_NS10device_ptrIiEEyS9_iNS7_10__identityEEEvT0_PT3_T1_NS0_13GridEvenShareISK_EET2_T4_E12temp_storage+12];
	add.s32 	%r452, %r451, %r501;
	ld.shared.u32 	%r453, [_ZZN3cub18CUB_300001_SM_10006detail6reduce18DeviceReduceKernelINS2_10policy_hubIiyN4cuda3std3__44plusIiEEE10Policy1000EN6thrust24THRUST_300001_SM_1000_NS10device_ptrIiEEyS9_iNS7_10__identityEEEvT0_PT3_T1_NS0_13GridEvenShareISK_EET2_T4_E12temp_storage+16];
	add.s32 	%r454, %r452, %r453;
	ld.shared.u32 	%r455, [_ZZN3cub18CUB_300001_SM_10006detail6reduce18DeviceReduceKernelINS2_10policy_hubIiyN4cuda3std3__44plusIiEEE10Policy1000EN6thrust24THRUST_300001_SM_1000_NS10device_ptrIiEEyS9_iNS7_10__identityEEEvT0_PT3_T1_NS0_13GridEvenShareISK_EET2_T4_E12temp_storage+20];
	add.s32 	%r456, %r454, %r455;
	ld.shared.u32 	%r457, [_ZZN3cub18CUB_300001_SM_10006detail6reduce18DeviceReduceKernelINS2_10policy_hubIiyN4cuda3std3__44plusIiEEE10Policy1000EN6thrust24THRUST_300001_SM_1000_NS10device_ptrIiEEyS9_iNS7_10__identityEEEvT0_PT3_T1_NS0_13GridEvenShareISK_EET2_T4_E12temp_storage+24];
	add.s32 	%r458, %r456, %r457;
	ld.shared.u32 	%r459, [_ZZN3cub18CUB_300001_SM_10006detail6reduce18DeviceReduceKernelINS2_10policy_hubIiyN4cuda3std3__44plusIiEEE10Policy1000EN6thrust24THRUST_300001_SM_1000_NS10device_ptrIiEEyS9_iNS7_10__identityEEEvT0_PT3_T1_NS0_13GridEvenShareISK_EET2_T4_E12temp_storage+28];
	add.s32 	%r460, %r458, %r459;
	ld.shared.u32 	%r461, [_ZZN3cub18CUB_300001_SM_10006detail6reduce18DeviceReduceKernelINS2_10policy_hubIiyN4cuda3std3__44plusIiEEE10Policy1000EN6thrust24THRUST_300001_SM_1000_NS10device_ptrIiEEyS9_iNS7_10__identityEEEvT0_PT3_T1_NS0_13GridEvenShareISK_EET2_T4_E12temp_storage+32];
	add.s32 	%r462, %r460, %r461;
	ld.shared.u32 	%r463, [_ZZN3cub18CUB_300001_SM_10006detail6reduce18DeviceReduceKernelINS2_10policy_hubIiyN4cuda3std3__44plusIiEEE10Policy1000EN6thrust24THRUST_300001_SM_1000_NS10device_ptrIiEEyS9_iNS7_10__identityEEEvT0_PT3_T1_NS0_13GridEvenShareISK_EET2_T4_E12temp_storage+36];
	add.s32 	%r501, %r462, %r463;
	bra.uni 	$L__BB6_46;
$L__BB6_21:
	// begin inline asm
	mov.u32 %r353, %laneid;
	// end inline asm
	and.b32  	%r379, %r5, 992;
	add.s32 	%r380, %r379, 32;
	setp.gt.s32 	%p34, %r380, %r4;
	not.b32 	%r381, %r379;
	add.s32 	%r382, %r4, %r381;
	selp.b32 	%r377, %r382, 31, %p34;
	mov.b32 	%r356, 1;
	mov.b32 	%r378, -1;
	// begin inline asm
	shfl.sync.down.b32 %r354, %r482, %r356, %r377, %r378;
	// end inline asm
	setp.lt.s32 	%p35, %r353, %r377;
	selp.b32 	%r383, %r354, 0, %p35;
	add.s32 	%r360, %r383, %r482;
	mov.b32 	%r361, 2;
	// begin inline asm
	shfl.sync.down.b32 %r359, %r360, %r361, %r377, %r378;
	// end inline asm
	add.s32 	%r384, %r353, 2;
	setp.gt.s32 	%p36, %r384, %r377;
	selp.b32 	%r385, 0, %r359, %p36;
	add.s32 	%r365, %r360, %r385;
	mov.b32 	%r366, 4;
	// begin inline asm
	shfl.sync.down.b32 %r364, %r365, %r366, %r377, %r378;
	// end inline asm
	add.s32 	%r386, %r353, 4;
	setp.gt.s32 	%p37, %r386, %r377;
	selp.b32 	%r387, 0, %r364, %p37;
	add.s32 	%r370, %r365, %r387;
	mov.b32 	%r371, 8;
	// begin inline asm
	shfl.sync.down.b32 %r369, %r370, %r371, %r377, %r378;
	// end inline asm
	add.s32 	%r388, %r353, 8;
	setp.gt.s32 	%p38, %r388, %r377;
	selp.b32 	%r389, 0, %r369, %p38;
	add.s32 	%r375, %r370, %r389;
	mov.b32 	%r376, 16;
	// begin inline asm
	shfl.sync.down.b32 %r374, %r375, %r376, %r377, %r378;
	// end inline asm
	add.s32 	%r390, %r353, 16;
	setp.gt.s32 	%p39, %r390, %r377;
	selp.b32 	%r391, 0, %r374, %p39;
	add.s32 	%r501, %r375, %r391;
	setp.ne.s32 	%p40, %r353, 0;
	@%p40 bra 	$L__BB6_23;
	shr.u32 	%r392, %r5, 3;
	and.b32  	%r393, %r392, 124;
	mov.u32 	%r394, _ZZN3cub18CUB_300001_SM_10006detail6reduce18DeviceReduceKernelINS2_10policy_hubIiyN4cuda3std3__44plusIiEEE10Policy1000EN6thrust24THRUST_300001_SM_1000_NS10device_ptrIiEEyS9_iNS7_10__identityEEEvT0_PT3_T1_NS0_13GridEvenShareISK_EET2_T4_E12temp_storage;
	add.s32 	%r395, %r394, %r393;
	st.shared.u32 	[%r395+8], %r501;
$L__BB6_23:
	bar.sync 	0;
	setp.ne.s32 	%p41, %r5, 0;
	@%p41 bra 	$L__BB6_46;
	setp.gt.s32 	%p42, %r4, 32;
	ld.shared.u32 	%r396, [_ZZN3cub18CUB_300001_SM_10006detail6reduce18DeviceReduceKernelINS2_10policy_hubIiyN4cuda3std3__44plusIiEEE10Policy1000EN6thrust24THRUST_300001_SM_1000_NS10device_ptrIiEEyS9_iNS7_10__identityEEEvT0_PT3_T1_NS0_13GridEvenShareISK_EET2_T4_E12temp_storage+12];
	selp.b32 	%r397, %r396, 0, %p42;
	add.s32 	%r398, %r397, %r501;
	setp.gt.s32 	%p43, %r4, 64;
	ld.shared.u32 	%r399, [_ZZN3cub18CUB_300001_SM_10006detail6reduce18DeviceReduceKernelINS2_10policy_hubIiyN4cuda3std3__44plusIiEEE10Policy1000EN6thrust24THRUST_300001_SM_1000_NS10device_ptrIiEEyS9_iNS7_10__identityEEEvT0_PT3_T1_NS0_13GridEvenShareISK_EET2_T4_E12temp_storage+16];
	selp.b32 	%r400, %r399, 0, %p43;
	add.s32 	%r401, %r398, %r400;
	setp.gt.s32 	%p44, %r4, 96;
	ld.shared.u32 	%r402, [_ZZN3cub18CUB_300001_SM_10006detail6reduce18DeviceReduceKernelINS2_10policy_hubIiyN4cuda3std3__44plusIiEEE10Policy1000EN6thrust24THRUST_300001_SM_1000_NS10device_ptrIiEEyS9_iNS7_10__identityEEEvT0_PT3_T1_NS0_13GridEvenShareISK_EET2_T4_E12temp_storage+20];
	selp.b32 	%r403, %r402, 0, %p44;
	add.s32 	%r404, %r401, %r403;
	setp.gt.s32 	%p45, %r4, 128;
	ld.shared.u32 	%r405, [_ZZN3cub18CUB_300001_SM_10006detail6reduce18DeviceReduceKernelINS2_10policy_hubIiyN4cuda3std3__44plusIiEEE10Policy1000EN6thrust24THRUST_300001_SM_1000_NS10device_ptrIiEEyS9_iNS7_10__identityEEEvT0_PT3_T1_NS0_13GridEvenShareISK_EET2_T4_E12temp_storage+24];
	selp.b32 	%r406, %r405, 0, %p45;
	add.s32 	%r407, %r404, %r406;
	setp.gt.s32 	%p46, %r4, 160;
	ld.shared.u32 	%r408, [_ZZN3cub18CUB_300001_SM_10006detail6reduce18DeviceReduceKernelINS2_10policy_hubIiyN4cuda3std3__44plusIiEEE10Policy1000EN6thrust24THRUST_300001_SM_1000_NS10device_ptrIiEEyS9_iNS7_10__identityEEEvT0_PT3_T1_NS0_13GridEvenShareISK_EET2_T4_E12temp_storage+28];
	selp.b32 	%r409, %r408, 0, %p46;
	add.s32 	%r410, %r407, %r409;
	setp.gt.s32 	%p47, %r4, 192;
	ld.shared.u32 	%r411, [_ZZN3cub18CUB_300001_SM_10006detail6reduce18DeviceReduceKernelINS2_10policy_hubIiyN4cuda3std3__44plusIiEEE10Policy1000EN6thrust24THRUST_300001_SM_1000_NS10device_ptrIiEEyS9_iNS7_10__identityEEEvT0_PT3_T1_NS0_13GridEvenShareISK_EET2_T4_E12temp_storage+32];
	selp.b32 	%r412, %r411, 0, %p47;
	add.s32 	%r413, %r410, %r412;
	setp.gt.s32 	%p48, %r4, 224;
	ld.shared.u32 	%r414, [_ZZN3cub18CUB_300001_SM_10006detail6reduce18DeviceReduceKernelINS2_10policy_hubIiyN4cuda3std3__44plusIiEEE10Policy1000EN6thrust24THRUST_300001_SM_1000_NS10device_ptrIiEEyS9_iNS7_10__identityEEEvT0_PT3_T1_NS0_13GridEvenShareISK_EET2_T4_E12temp_storage+36];
	selp.b32 	%r415, %r414, 0, %p48;
	add.s32 	%r501, %r413, %r415;
	bra.uni 	$L__BB6_46;
$L__BB6_25:
	cvt.u32.u64 	%r90, %rd4;
	mov.u32 	%r46, %tid.x;
	add.s32 	%r91, %r46, %r90;
	mul.wide.u32 	%rd26, %r91, 4;
	add.s64 	%rd27, %rd2, %rd26;
	ld.global.u32 	%r92, [%rd27];
	ld.global.u32 	%r93, [%rd27+1024];
	ld.global.u32 	%r94, [%rd27+2048];
	ld.global.u32 	%r95, [%rd27+3072];
	ld.global.u32 	%r96, [%rd27+4096];
	ld.global.u32 	%r97, [%rd27+5120];
	ld.global.u32 	%r98, [%rd27+6144];
	ld.global.u32 	%r99, [%rd27+7168];
	ld.global.u32 	%r100, [%rd27+8192];
	ld.global.u32 	%r101, [%rd27+9216];
	ld.global.u32 	%r102, [%rd27+10240];
	ld.global.u32 	%r103, [%rd27+11264];
	ld.global.u32 	%r104, [%rd27+12288];
	ld.global.u32 	%r105, [%rd27+13312];
	ld.global.u32 	%r106, [%rd27+14336];
	ld.global.u32 	%r107, [%rd27+15360];
	add.s32 	%r108, %r93, %r92;
	add.s32 	%r109, %r94, %r108;
	add.s32 	%r110, %r95, %r109;
	add.s32 	%r111, %r96, %r110;
	add.s32 	%r112, %r97, %r111;
	add.s32 	%r113, %r98, %r112;
	add.s32 	%r114, %r99, %r113;
	add.s32 	%r115, %r100, %r114;
	add.s32 	%r116, %r101, %r115;
	add.s32 	%r117, %r102, %r116;
	add.s32 	%r118, %r103, %r117;
	add.s32 	%r119, %r104, %r118;
	add.s32 	%r120, %r105, %r119;
	add.s32 	%r121, %r106, %r120;
	add.s32 	%r500, %r107, %r121;
	setp.lt.u64 	%p2, %rd5, %rd3;
	@%p2 bra 	$L__BB6_42;
	cvt.u32.u64 	%r123, %rd3;
	cvt.u64.u32 	%rd28, %r46;
	add.s64 	%rd74, %rd4, %rd3;
	cvt.u32.u64 	%r48, %rd1;
	not.b32 	%r125, %r46;
	add.s32 	%r126, %r125, %r48;
	sub.s32 	%r127, %r126, %r123;
	sub.s32 	%r483, %r127, %r90;
	add.s64 	%rd29, %rd74, %rd28;
	shl.b64 	%rd30, %rd29, 2;
	add.s64 	%rd31, %rd30, %rd2;
	add.s64 	%rd73, %rd31, 8192;
	mov.b32 	%r484, 0;
	shl.b32 	%r128, %r1, 12;
	mov.u64 	%rd75, %rd4;
$L__BB6_27:
	cvt.s64.s32 	%rd15, %r128;
	add.s64 	%rd75, %rd75, %rd15;
	add.s64 	%rd32, %rd1, -4096;
	setp.gt.u64 	%p3, %rd75, %rd32;
	@%p3 bra 	$L__BB6_29;
	shl.b32 	%r129, %r1, 12;
	cvt.s64.s32 	%rd33, %r129;
	cvt.u64.u32 	%rd34, %r46;
	add.s64 	%rd35, %rd75, %rd34;
	shl.b64 	%rd36, %rd35, 2;
	add.s64 	%rd37, %rd2, %rd36;
	ld.global.u32 	%r130, [%rd37];
	ld.global.u32 	%r131, [%rd37+1024];
	ld.global.u32 	%r132, [%rd37+2048];
	ld.global.u32 	%r133, [%rd37+3072];
	ld.global.u32 	%r134, [%rd37+4096];
	ld.global.u32 	%r135, [%rd37+5120];
	ld.global.u32 	%r136, [%rd37+6144];
	ld.global.u32 	%r137, [%rd37+7168];
	ld.global.u32 	%r138, [%rd37+8192];
	ld.global.u32 	%r139, [%rd37+9216];
	ld.global.u32 	%r140, [%rd37+10240];
	ld.global.u32 	%r141, [%rd37+11264];
	ld.global.u32 	%r142, [%rd37+12288];
	ld.global.u32 	%r143, [%rd37+13312];
	ld.global.u32 	%r144, [%rd37+14336];
	ld.global.u32 	%r145, [%rd37+15360];
	add.s32 	%r146, %r130, %r500;
	add.s32 	%r147, %r131, %r146;
	add.s32 	%r148, %r132, %r147;
	add.s32 	%r149, %r133, %r148;
	add.s32 	%r150, %r134, %r149;
	add.s32 	%r151, %r135, %r150;
	add.s32 	%r152, %r136, %r151;
	add.s32 	%r153, %r137, %r152;
	add.s32 	%r154, %r138, %r153;
	add.s32 	%r155, %r139, %r154;
	add.s32 	%r156, %r140, %r155;
	add.s32 	%r157, %r141, %r156;
	add.s32 	%r158, %r142, %r157;
	add.s32 	%r159, %r143, %r158;
	add.s32 	%r160, %r144, %r159;
	add.s32 	%r500, %r145, %r160;
	sub.s64 	%rd38, %rd1, %rd75;
	setp.lt.u64 	%p4, %rd38, %rd33;
	add.s32 	%r484, %r484, 1;
	add.s64 	%rd74, %rd74, %rd33;
	sub.s32 	%r483, %r483, %r129;
	mul.wide.s32 	%rd39, %r129, 4;
	add.s64 	%rd73, %rd73, %rd39;
	@%p4 bra 	$L__BB6_42;
	bra.uni 	$L__BB6_27;
$L__BB6_29:
	setp.le.u64 	%p5, %rd1, %rd75;
	cvt.u32.u64 	%r161, %rd75;
	cvt.u32.u64 	%r162, %rd1;
	sub.s32 	%r163, %r162, %r161;
	setp.ge.s32 	%p6, %r46, %r163;
	or.pred  	%p7, %p5, %p6;
	@%p7 bra 	$L__BB6_42;
	cvt.u32.u64 	%r166, %rd15;
	cvt.u32.u64 	%r167, %rd4;
	not.b32 	%r168, %r46;
	add.s32 	%r169, %r168, %r48;
	add.s32 	%r170, %r166, %r167;
	sub.s32 	%r171, %r169, %r170;
	mul.lo.s32 	%r172, %r1, %r484;
	shl.b32 	%r173, %r172, 12;
	sub.s32 	%r174, %r171, %r173;
	shr.u32 	%r175, %r174, 8;
	add.s32 	%r56, %r175, 1;
	and.b32  	%r57, %r56, 15;
	setp.lt.u32 	%p8, %r174, 3840;
	mov.u32 	%r490, %r46;
	@%p8 bra 	$L__BB6_33;
	shr.u32 	%r176, %r483, 8;
	add.s32 	%r177, %r176, 1;
	and.b32  	%r178, %r177, 33554416;
	neg.s32 	%r486, %r178;
	mov.u32 	%r490, %r46;
$L__BB6_32:
	.pragma "nounroll";
	ld.global.u32 	%r179, [%rd73+-8192];
	add.s32 	%r180, %r179, %r500;
	ld.global.u32 	%r181, [%rd73+-7168];
	add.s32 	%r182, %r181, %r180;
	ld.global.u32 	%r183, [%rd73+-6144];
	add.s32 	%r184, %r183, %r182;
	ld.global.u32 	%r185, [%rd73+-5120];
	add.s32 	%r186, %r185, %r184;
	ld.global.u32 	%r187, [%rd73+-4096];
	add.s32 	%r188, %r187, %r186;
	ld.global.u32 	%r189, [%rd73+-3072];
	add.s32 	%r190, %r189, %r188;
	ld.global.u32 	%r191, [%rd73+-2048];
	add.s32 	%r192, %r191, %r190;
	ld.global.u32 	%r193, [%rd73+-1024];
	add.s32 	%r194, %r193, %r192;
	ld.global.u32 	%r195, [%rd73];
	add.s32 	%r196, %r195, %r194;
	ld.global.u32 	%r197, [%rd73+1024];
	add.s32 	%r198, %r197, %r196;
	ld.global.u32 	%r199, [%rd73+2048];
	add.s32 	%r200, %r199, %r198;
	ld.global.u32 	%r201, [%rd73+3072];
	add.s32 	%r202, %r201, %r200;
	ld.global.u32 	%r203, [%rd73+4096];
	add.s32 	%r204, %r203, %r202;
	ld.global.u32 	%r205, [%rd73+5120];
	add.s32 	%r206, %r205, %r204;
	ld.global.u32 	%r207, [%rd73+6144];
	add.s32 	%r208, %r207, %r206;
	ld.global.u32 	%r209, [%rd73+7168];
	add.s32 	%r500, %r209, %r208;
	add.s32 	%r490, %r490, 4096;
	add.s32 	%r486, %r486, 16;
	add.s64 	%rd73, %rd73, 16384;
	setp.ne.s32 	%p9, %r486, 0;
	@%p9 bra 	$L__BB6_32;
$L__BB6_33:
	setp.eq.s32 	%p10, %r57, 0;
	@%p10 bra 	$L__BB6_42;
	and.b32  	%r68, %r56, 7;
	setp.lt.u32 	%p11, %r57, 8;
	@%p11 bra 	$L__BB6_36;
	cvt.u64.u32 	%rd40, %r490;
	add.s64 	%rd41, %rd75, %rd40;
	shl.b64 	%rd42, %rd41, 2;
	add.s64 	%rd43, %rd2, %rd42;
	ld.global.u32 	%r211, [%rd43];
	add.s32 	%r212, %r211, %r500;
	ld.global.u32 	%r213, [%rd43+1024];
	add.s32 	%r214, %r213, %r212;
	ld.global.u32 	%r215, [%rd43+2048];
	add.s32 	%r216, %r215, %r214;
	ld.global.u32 	%r217, [%rd43+3072];
	add.s32 	%r218, %r217, %r216;
	ld.global.u32 	%r219, [%rd43+4096];
	add.s32 	%r220, %r219, %r218;
	ld.global.u32 	%r221, [%rd43+5120];
	add.s32 	%r222, %r221, %r220;
	ld.global.u32 	%r223, [%rd43+6144];
	add.s32 	%r224, %r223, %r222;
	ld.global.u32 	%r225, [%rd43+7168];
	add.s32 	%r500, %r225, %r224;
	add.s32 	%r490, %r490, 2048;
$L__BB6_36:
	setp.eq.s32 	%p12, %r68, 0;
	@%p12 bra 	$L__BB6_42;
	setp.lt.u32 	%p13, %r68, 4;
	@%p13 bra 	$L__BB6_39;
	cvt.u64.u32 	%rd44, %r490;
	add.s64 	%rd45, %rd75, %rd44;
	shl.b64 	%rd46, %rd45, 2;
	add.s64 	%rd47, %rd2, %rd46;
	ld.global.u32 	%r227, [%rd47];
	add.s32 	%r228, %r227, %r500;
	ld.global.u32 	%r229, [%rd47+1024];
	add.s32 	%r230, %r229, %r228;
	ld.global.u32 	%r231, [%rd47+2048];
	add.s32 	%r232, %r231, %r230;
	ld.global.u32 	%r233, [%rd47+3072];
	add.s32 	%r500, %r233, %r232;
	add.s32 	%r490, %r490, 1024;
$L__BB6_39:
	and.b32  	%r234, %r56, 3;
	setp.eq.s32 	%p14, %r234, 0;
	@%p14 bra 	$L__BB6_42;
	cvt.u64.u32 	%rd48, %r490;
	add.s64 	%rd49, %rd48, %rd74;
	shl.b64 	%rd50, %rd49, 2;
	add.s64 	%rd77, %rd2, %rd50;
	cvt.u16.u32 	%rs1, %r483;
	shr.u16 	%rs2, %rs1, 8;
	add.s16 	%rs3, %rs2, 1;
	cvt.u32.u16 	%r235, %rs3;
	and.b32  	%r236, %r235, 3;
	neg.s32 	%r498, %r236;
$L__BB6_41:
	.pragma "nounroll";
	ld.global.u32 	%r237, [%rd77];
	add.s32 	%r500, %r237, %r500;
	add.s64 	%rd77, %rd77, 1024;
	add.s32 	%r498, %r498, 1;
	setp.ne.s32 	%p15, %r498, 0;
	@%p15 bra 	$L__BB6_41;
$L__BB6_42:
	// begin inline asm
	mov.u32 %r238, %laneid;
	// end inline asm
	mov.b32 	%r241, 1;
	mov.b32 	%r262, 31;
	mov.b32 	%r263, -1;
	// begin inline asm
	shfl.sync.down.b32 %r239, %r500, %r241, %r262, %r263;
	// end inline asm
	setp.gt.s32 	%p16, %r238, 30;
	selp.b32 	%r264, 0, %r239, %p16;
	add.s32 	%r245, %r264, %r500;
	mov.b32 	%r246, 2;
	// begin inline asm
	shfl.sync.down.b32 %r244, %r245, %r246, %r262, %r263;
	// end inline asm
	setp.gt.s32 	%p17, %r238, 29;
	selp.b32 	%r265, 0, %r244, %p17;
	add.s32 	%r250, %r245, %r265;
	mov.b32 	%r251, 4;
	// begin inline asm
	shfl.sync.down.b32 %r249, %r250, %r251, %r262, %r263;
	// end inline asm
	setp.gt.s32 	%p18, %r238, 27;
	selp.b32 	%r266, 0, %r249, %p18;
	add.s32 	%r255, %r250, %r266;
	mov.b32 	%r256, 8;
	// begin inline asm
	shfl.sync.down.b32 %r254, %r255, %r256, %r262, %r263;
	// end inline asm
	setp.gt.s32 	%p19, %r238, 23;
	selp.b32 	%r267, 0, %r254, %p19;
	add.s32 	%r260, %r255, %r267;
	mov.b32 	%r261, 16;
	// begin inline asm
	shfl.sync.down.b32 %r259, %r260, %r261, %r262, %r263;
	// end inline asm
	setp.gt.s32 	%p20, %r238, 15;
	selp.b32 	%r268, 0, %r259, %p20;
	add.s32 	%r501, %r260, %r268;
	setp.ne.s32 	%p21, %r238, 0;
	@%p21 bra 	$L__BB6_44;
	shr.u32 	%r269, %r46, 3;
	and.b32  	%r270, %r269, 124;
	mov.u32 	%r271, _ZZN3cub18CUB_300001_SM_10006detail6reduce18DeviceReduceKernelINS2_10policy_hubIiyN4cuda3std3__44plusIiEEE10Policy1000EN6thrust24THRUST_300001_SM_1000_NS10device_ptrIiEEyS9_iNS7_10__identityEEEvT0_PT3_T1_NS0_13GridEvenShareISK_EET2_T4_E12temp_storage;
	add.s32 	%r272, %r271, %r270;
	st.shared.u32 	[%r272+8], %r501;
$L__BB6_44:
	bar.sync 	0;
	setp.ne.s32 	%p22, %r46, 0;
	@%p22 bra 	$L__BB6_46;
	ld.shared.u32 	%r273, [_ZZN3cub18CUB_300001_SM_10006detail6reduce18DeviceReduceKernelINS2_10policy_hubIiyN4cuda3std3__44plusIiEEE10Policy1000EN6thrust24THRUST_300001_SM_1000_NS10device_ptrIiEEyS9_iNS7_10__identityEEEvT0_PT3_T1_NS0_13GridEvenShareISK_EET2_T4_E12temp_storage+12];
	add.s32 	%r274, %r273, %r501;
	ld.shared.u32 	%r275, [_ZZN3cub18CUB_300001_SM_10006detail6reduce18DeviceReduceKernelINS2_10policy_hubIiyN4cuda3std3__44plusIiEEE10Policy1000EN6thrust24THRUST_300001_SM_1000_NS10device_ptrIiEEyS9_iNS7_10__identityEEEvT0_PT3_T1_NS0_13GridEvenShareISK_EET2_T4_E12temp_storage+16];
	add.s32 	%r276, %r274, %r275;
	ld.shared.u32 	%r277, [_ZZN3cub18CUB_300001_SM_10006detail6reduce18DeviceReduceKernelINS2_10policy_hubIiyN4cuda3std3__44plusIiEEE10Policy1000EN6thrust24THRUST_300001_SM_1000_NS10device_ptrIiEEyS9_iNS7_10__identityEEEvT0_PT3_T1_NS0_13GridEvenShareISK_EET2_T4_E12temp_storage+20];
	add.s32 	%r278, %r276, %r277;
	ld.shared.u32 	%r279, [_ZZN3cub18CUB_300001_SM_10006detail6reduce18DeviceReduceKernelINS2_10policy_hubIiyN4cuda3std3__44plusIiEEE10Policy1000EN6thrust24THRUST_300001_SM_1000_NS10device_ptrIiEEyS9_iNS7_10__identityEEEvT0_PT3_T1_NS0_13GridEvenShareISK_EET2_T4_E12temp_storage+24];
	add.s32 	%r280, %r278, %r279;
	ld.shared.u32 	%r281, [_ZZN3cub18CUB_300001_SM_10006detail6reduce18DeviceReduceKernelINS2_10policy_hubIiyN4cuda3std3__44plusIiEEE10Policy1000EN6thrust24THRUST_300001_SM_1000_NS10device_ptrIiEEyS9_iNS7_10__identityEEEvT0_PT3_T1_NS0_13GridEvenShareISK_EET2_T4_E12temp_storage+28];
	add.s32 	%r282, %r280, %r281;
	ld.shared.u32 	%r283, [_ZZN3cub18CUB_300001_SM_10006detail6reduce18DeviceReduceKernelINS2_10policy_hubIiyN4cuda3std3__44plusIiEEE10Policy1000EN6thrust24THRUST_300001_SM_1000_NS10device_ptrIiEEyS9_iNS7_10__identityEEEvT0_PT3_T1_NS0_13GridEvenShareISK_EET2_T4_E12temp_storage+32];
	add.s32 	%r284, %r282, %r283;
	ld.shared.u32 	%r285, [_ZZN3cub18CUB_300001_SM_10006detail6reduce18DeviceReduceKernelINS2_10policy_hubIiyN4cuda3std3__44plusIiEEE10Policy1000EN6thrust24THRUST_300001_SM_1000_NS10device_ptrIiEEyS9_iNS7_10__identityEEEvT0_PT3_T1_NS0_13GridEvenShareISK_EET2_T4_E12temp_storage+36];
	add.s32 	%r501, %r284, %r285;
$L__BB6_46:
	mov.u32 	%r464, %tid.x;
	setp.ne.s32 	%p56, %r464, 0;
	@%p56 bra 	$L__BB6_48;
	ld.param.u64 	%rd71, [_ZN3cub18CUB_300001_SM_10006detail6reduce18DeviceReduceKernelINS2_10policy_hubIiyN4cuda3std3__44plusIiEEE10Policy1000EN6thrust24THRUST_300001_SM_1000_NS10device_ptrIiEEyS9_iNS7_10__identityEEEvT0_PT3_T1_NS0_13GridEvenShareISK_EET2_T4__param_1];
	cvta.to.global.u64 	%rd68, %rd71;
	mul.wide.u32 	%rd69, %r2, 4;
	add.s64 	%rd70, %rd68, %rd69;
	st.global.u32 	[%rd70], %r501;
$L__BB6_48:
	ret;

}
	// .globl	_ZN3cub18CUB_300001_SM_10006detail6reduce28DeviceReduceSingleTileKernelINS2_10policy_hubIiyN4cuda3std3__44plusIiEEE10Policy1000EPiSC_iS9_iiNS7_10__identityEEEvT0_T1_T2_T3_T4_T6_
.visible .entry _ZN3cub18CUB_300001_SM_10006detail6reduce28DeviceReduceSingleTileKernelINS2_10policy_hubIiyN4cuda3std3__44plusIiEEE10Policy1000EPiSC_iS9_iiNS7_10__identityEEEvT0_T1_T2_T3_T4_T6_(
	.param .u64 .ptr .align 1 _ZN3cub18CUB_300001_SM_10006detail6reduce28DeviceReduceSingleTileKernelINS2_10policy_hubIiyN4cuda3std3__44plusIiEEE10Policy1000EPiSC_iS9_iiNS7_10__identityEEEvT0_T1_T2_T3_T4_T6__param_0,
	.param .u64 .ptr .align 1 _ZN3cub18CUB_300001_SM_10006detail6reduce28DeviceReduceSingleTileKernelINS2_10policy_hubIiyN4cuda3std3__44plusIiEEE10Policy1000EPiSC_iS9_iiNS7_10__identityEEEvT0_T1_T2_T3_T4_T6__param_1,
	.param .u32 _ZN3cub18CUB_300001_SM_10006detail6reduce28DeviceReduceSingleTileKernelINS2_10policy_hubIiyN4cuda3std3__44plusIiEEE10Policy1000EPiSC_iS9_iiNS7_10__identityEEEvT0_T1_T2_T3_T4_T6__param_2,
	.param .align 1 .b8 _ZN3cub18CUB_300001_SM_10006detail6reduce28DeviceReduceSingleTileKernelINS2_10policy_hubIiyN4cuda3std3__44plusIiEEE10Policy1000EPiSC_iS9_iiNS7_10__identityEEEvT0_T1_T2_T3_T4_T6__param_3[1],
	.param .u32 _ZN3cub18CUB_300001_SM_10006detail6reduce28DeviceReduceSingleTileKernelINS2_10policy_hubIiyN4cuda3std3__44plusIiEEE10Policy1000EPiSC_iS9_iiNS7_10__identityEEEvT0_T1_T2_T3_T4_T6__param_4,
	.param .align 1 .b8 _ZN3cub18CUB_300001_SM_10006detail6reduce28DeviceReduceSingleTileKernelINS2_10policy_hubIiyN4cuda3std3__44plusIiEEE10Policy1000EPiSC_iS9_iiNS7_10__identityEEEvT0_T1_T2_T3_T4_T6__param_5[1]
)
.maxntid 256
.minnctapersm 1
{
	.reg .pred 	%p<97>;
	.reg .b32 	%r<687>;
	.reg .b64 	%rd<125>;
	// demoted variable
	.shared .align 4 .b8 _ZZN3cub18CUB_300001_SM_10006detail6reduce28DeviceReduceSingleTileKernelINS2_10policy_hubIiyN4cuda3std3__44plusIiEEE10Policy1000EPiSC_iS9_iiNS7_10__identityEEEvT0_T1_T2_T3_T4_T6_E12temp_storage[44];
	ld.param.u64 	%rd16, [_ZN3cub18CUB_300001_SM_10006detail6reduce28DeviceReduceSingleTileKernelINS2_10policy_hubIiyN4cuda3std3__44plusIiEEE10Policy1000EPiSC_iS9_iiNS7_10__identityEEEvT0_T1_T2_T3_T4_T6__param_0];
	ld.param.u64 	%rd17, [_ZN3cub18CUB_300001_SM_10006detail6reduce28DeviceReduceSingleTileKernelINS2_10policy_hubIiyN4cuda3std3__44plusIiEEE10Policy1000EPiSC_iS9_iiNS7_10__identityEEEvT0_T1_T2_T3_T4_T6__param_1];
	ld.param.u32 	%r120, [_ZN3cub18CUB_300001_SM_10006detail6reduce28DeviceReduceSingleTileKernelINS2_10policy_hubIiyN4cuda3std3__44plusIiEEE10Policy1000EPiSC_iS9_iiNS7_10__identityEEEvT0_T1_T2_T3_T4_T6__param_2];
	ld.param.u32 	%r121, [_ZN3cub18CUB_300001_SM_10006detail6reduce28DeviceReduceSingleTileKernelINS2_10policy_hubIiyN4cuda3std3__44plusIiEEE10Policy1000EPiSC_iS9_iiNS7_10__identityEEEvT0_T1_T2_T3_T4_T6__param_4];
	cvta.to.global.u64 	%rd1, %rd17;
	setp.ne.s32 	%p1, %r120, 0;
	@%p1 bra 	$L__BB7_3;
	mov.u32 	%r633, %tid.x;
	setp.ne.s32 	%p96, %r633, 0;
	@%p96 bra 	$L__BB7_74;
	st.global.u32 	[%rd1], %r121;
	bra.uni 	$L__BB7_74;
$L__BB7_3:
	and.b64  	%rd18, %rd16, 15;
	setp.ne.s64 	%p2, %rd18, 0;
	@%p2 bra 	$L__BB7_38;
	setp.gt.s32 	%p49, %r120, 4095;
	@%p49 bra 	$L__BB7_22;
	mov.u32 	%r1, %tid.x;
	setp.ge.s32 	%p66, %r1, %r120;
	mov.b32 	%r644, 0;
	mov.u32 	%r639, %r1;
	@%p66 bra 	$L__BB7_7;
	mul.wide.u32 	%rd113, %r1, 4;
	add.s64 	%rd112, %rd16, %rd113;
	// begin inline asm
	ld.global.nc.u32 %r644, [%rd112];
	// end inline asm
	add.s32 	%r639, %r1, 256;
$L__BB7_7:
	setp.ge.s32 	%p67, %r639, %r120;
	@%p67 bra 	$L__BB7_13;
	not.b32 	%r507, %r639;
	add.s32 	%r6, %r120, %r507;
	and.b32  	%r508, %r6, 768;
	setp.eq.s32 	%p68, %r508, 768;
	@%p68 bra 	$L__BB7_11;
	mul.wide.u32 	%rd114, %r639, 4;
	add.s64 	%rd121, %rd16, %rd114;
	shr.u32 	%r509, %r6, 8;
	add.s32 	%r510, %r509, 1;
	and.b32  	%r511, %r510, 3;
	neg.s32 	%r636, %r511;
$L__BB7_10:
	.pragma "nounroll";
	// begin inline asm
	ld.global.nc.u32 %r512, [%rd121];
	// end inline asm
	add.s32 	%r644, %r512, %r644;
	add.s32 	%r639, %r639, 256;
	add.s64 	%rd121, %rd121, 1024;
	add.s32 	%r636, %r636, 1;
	setp.ne.s32 	%p69, %r636, 0;
	@%p69 bra 	$L__BB7_10;
$L__BB7_11:
	setp.lt.u32 	%p70, %r6, 768;
	@%p70 bra 	$L__BB7_13;
$L__BB7_12:
	mul.wide.s32 	%rd120, %r639, 4;
	add.s64 	%rd116, %rd16, %rd120;
	// begin inline asm
	ld.global.nc.u32 %r513, [%rd116];
	// end inline asm
	add.s32 	%r517, %r513, %r644;
	add.s64 	%rd117, %rd116, 1024;
	// begin inline asm
	ld.global.nc.u32 %r514, [%rd117];
	// end inline asm
	add.s32 	%r518, %r514, %r517;
	add.s64 	%rd118, %rd116, 2048;
	// begin inline asm
	ld.global.nc.u32 %r515, [%rd118];
	// end inline asm
	add.s32 	%r519, %r515, %r518;
	add.s64 	%rd119, %rd116, 3072;
	// begin inline asm
	ld.global.nc.u32 %r516, [%rd119];
	// end inline asm
	add.s32 	%r644, %r516, %r519;
	add.s32 	%r639, %r639, 1024;
	setp.lt.s32 	%p71, %r639, %r120;
	@%p71 bra 	$L__BB7_12;
$L__BB7_13:
	setp.lt.s32 	%p72, %r120, 256;
	@%p72 bra 	$L__BB7_18;
	// begin inline asm
	mov.u32 %r583, %laneid;
	// end inline asm
	mov.b32 	%r586, 1;
	mov.b32 	%r607, 31;
	mov.b32 	%r608, -1;
	// begin inline asm
	shfl.sync.down.b32 %r584, %r644, %r586, %r607, %r608;
	// end inline asm
	setp.gt.s32 	%p88, %r583, 30;
	selp.b32 	%r609, 0, %r584, %p88;
	add.s32 	%r590, %r609, %r644;
	mov.b32 	%r591, 2;
	// begin inline asm
	shfl.sync.down.b32 %r589, %r590, %r591, %r607, %r608;
	// end inline asm
	setp.gt.s32 	%p89, %r583, 29;
	selp.b32 	%r610, 0, %r589, %p89;
	add.s32 	%r595, %r590, %r610;
	mov.b32 	%r596, 4;
	// begin inline asm
	shfl.sync.down.b32 %r594, %r595, %r596, %r607, %r608;
	// end inline asm
	setp.gt.s32 	%p90, %r583, 27;
	selp.b32 	%r611, 0, %r594, %p90;
	add.s32 	%r600, %r595, %r611;
	mov.b32 	%r601, 8;
	// begin inline asm
	shfl.sync.down.b32 %r599, %r600, %r601, %r607, %r608;
	// end inline asm
	setp.gt.s32 	%p91, %r583, 23;
	selp.b32 	%r612, 0, %r599, %p91;
	add.s32 	%r605, %r600, %r612;
	mov.b32 	%r606, 16;
	// begin inline asm
	shfl.sync.down.b32 %r604, %r605, %r606, %r607, %r608;
	// end inline asm
	setp.gt.s32 	%p92, %r583, 15;
	selp.b32 	%r613, 0, %r604, %p92;
	add.s32 	%r686, %r605, %r613;
	setp.ne.s32 	%p93, %r583, 0;
	@%p93 bra 	$L__BB7_16;
	shr.u32 	%r614, %r1, 3;
	and.b32  	%r615, %r614, 124;
	mov.u32 	%r616, _ZZN3cub18CUB_300001_SM_10006detail6reduce28DeviceReduceSingleTileKernelINS2_10policy_hubIiyN4cuda3std3__44plusIiEEE10Policy1000EPiSC_iS9_iiNS7_10__identityEEEvT0_T1_T2_T3_T4_T6_E12temp_storage;
	add.s32 	%r617, %r616, %r615;
	st.shared.u32 	[%r617+8], %r686;
$L__BB7_16:
	bar.sync 	0;
	setp.ne.s32 	%p94, %r1, 0;
	@%p94 bra 	$L__BB7_72;
	ld.shared.u32 	%r618, [_ZZN3cub18CUB_300001_SM_10006detail6reduce28DeviceReduceSingleTileKernelINS2_10policy_hubIiyN4cuda3std3__44plusIiEEE10Policy1000EPiSC_iS9_iiNS7_10__identityEEEvT0_T1_T2_T3_T4_T6_E12temp_storage+12];
	add.s32 	%r619, %r618, %r686;
	ld.shared.u32 	%r620, [_ZZN3cub18CUB_300001_SM_10006detail6reduce28DeviceReduceSingleTileKernelINS2_10policy_hubIiyN4cuda3std3__44plusIiEEE10Policy1000EPiSC_iS9_iiNS7_10__identityEEEvT0_T1_T2_T3_T4_T6_E12temp_storage+16];
	add.s32 	%r621, %r619, %r620;
	ld.shared.u32 	%r622, [_ZZN3cub18CUB_300001_SM_10006detail6reduce28DeviceReduceSingleTileKernelINS2_10policy_hubIiyN4cuda3std3__44plusIiEEE10Policy1000EPiSC_iS9_iiNS7_10__identityEEEvT0_T1_T2_T3_T4_T6_E12temp_storage+20];
	add.s32 	%r623, %r621, %r622;
	ld.shared.u32 	%r624, [_ZZN3cub18CUB_300001_SM_10006detail6reduce28DeviceReduceSingleTileKernelINS2_10policy_hubIiyN4cuda3std3__44plusIiEEE10Policy1000EPiSC_iS9_iiNS7_10__identityEEEvT0_T1_T2_T3_T4_T6_E12temp_storage+24];
	add.s32 	%r625, %r623, %r624;
	ld.shared.u32 	%r626, [_ZZN3cub18CUB_300001_SM_10006detail6reduce28DeviceReduceSingleTileKernelINS2_10policy_hubIiyN4cuda3std3__44plusIiEEE10Policy1000EPiSC_iS9_iiNS7_10__identityEEEvT0_T1_T2_T3_T4_T6_E12temp_storage+28];
	add.s32 	%r627, %r625, %r626;
	ld.shared.u32 	%r628, [_ZZN3cub18CUB_300001_SM_10006detail6reduce28DeviceReduceSingleTileKernelINS2_10policy_hubIiyN4cuda3std3__44plusIiEEE10Policy1000EPiSC_iS9_iiNS7_10__identityEEEvT0_T1_T2_T3_T4_T6_E12temp_storage+32];
	add.s32 	%r629, %r627, %r628;
	ld.shared.u32 	%r630, [_ZZN3cub18CUB_300001_SM_10006detail6reduce28DeviceReduceSingleTileKernelINS2_10policy_hubIiyN4cuda3std3__44plusIiEEE10Policy1000EPiSC_iS9_iiNS7_10__identityEEEvT0_T1_T2_T3_T4_T6_E12temp_storage+36];
	add.s32 	%r686, %r629, %r630;
	bra.uni 	$L__BB7_72;
$L__BB7_18:
	// begin inline asm
	mov.u32 %r520, %laneid;
	// end inline asm
	and.b32  	%r546, %r1, 992;
	add.s32 	%r547, %r546, 32;
	setp.gt.s32 	%p73, %r547, %r120;
	not.b32 	%r548, %r546;
	add.s32 	%r549, %r120, %r548;
	selp.b32 	%r544, %r549, 31, %p73;
	mov.b32 	%r523, 1;
	mov.b32 	%r545, -1;
	// begin inline asm
	shfl.sync.down.b32 %r521, %r644, %r523, %r544, %r545;
	// end inline asm
	setp.lt.s32 	%p74, %r520, %r544;
	selp.b32 	%r550, %r521, 0, %p74;
	add.s32 	%r527, %r550, %r644;
	mov.b32 	%r528, 2;
	// begin inline asm
	shfl.sync.down.b32 %r526, %r527, %r528, %r544, %r545;
	// end inline asm
	add.s32 	%r551, %r520, 2;
	setp.gt.s32 	%p75, %r551, %r544;
	selp.b32 	%r552, 0, %r526, %p75;
	add.s32 	%r532, %r527, %r552;
	mov.b32 	%r533, 4;
	// begin inline asm
	shfl.sync.down.b32 %r531, %r532, %r533, %r544, %r545;
	// end inline asm
	add.s32 	%r553, %r520, 4;
	setp.gt.s32 	%p76, %r553, %r544;
	selp.b32 	%r554, 0, %r531, %p76;
	add.s32 	%r537, %r532, %r554;
	mov.b32 	%r538, 8;
	// begin inline asm
	shfl.sync.down.b32 %r536, %r537, %r538, %r544, %r545;
	// end inline asm
	add.s32 	%r555, %r520, 8;
	setp.gt.s32 	%p77, %r555, %r544;
	selp.b32 	%r556, 0, %r536, %p77;
	add.s32 	%r542, %r537, %r556;
	mov.b32 	%r543, 16;
	// begin inline asm
	shfl.sync.down.b32 %r541, %r542, %r543, %r544, %r545;
	// end inline asm
	add.s32 	%r557, %r520, 16;
	setp.gt.s32 	%p78, %r557, %r544;
	selp.b32 	%r558, 0, %r541, %p78;
	add.s32 	%r686, %r542, %r558;
	setp.ne.s32 	%p79, %r520, 0;
	@%p79 bra 	$L__BB7_20;
	shr.u32 	%r559, %r1, 3;
	and.b32  	%r560, %r559, 124;
	mov.u32 	%r561, _ZZN3cub18CUB_300001_SM_10006detail6reduce28DeviceReduceSingleTileKernelINS2_10policy_hubIiyN4cuda3std3__44plusIiEEE10Policy1000EPiSC_iS9_iiNS7_10__identityEEEvT0_T1_T2_T3_T4_T6_E12temp_storage;
	add.s32 	%r562, %r561, %r560;
	st.shared.u32 	[%r562+8], %r686;
$L__BB7_20:
	bar.sync 	0;
	setp.ne.s32 	%p80, %r1, 0;
	@%p80 bra 	$L__BB7_72;
	setp.gt.s32 	%p81, %r120, 32;
	ld.shared.u32 	%r563, [_ZZN3cub18CUB_300001_SM_10006detail6reduce28DeviceReduceSingleTileKernelINS2_10policy_hubIiyN4cuda3std3__44plusIiEEE10Policy1000EPiSC_iS9_iiNS7_10__identityEEEvT0_T1_T2_T3_T4_T6_E12temp_storage+12];
	selp.b32 	%r564, %r563, 0, %p81;
	add.s32 	%r565, %r564, %r686;
	setp.gt.s32 	%p82, %r120, 64;
	ld.shared.u32 	%r566, [_ZZN3cub18CUB_300001_SM_10006detail6reduce28DeviceReduceSingleTileKernelINS2_10policy_hubIiyN4cuda3std3__44plusIiEEE10Policy1000EPiSC_iS9_iiNS7_10__identityEEEvT0_T1_T2_T3_T4_T6_E12temp_storage+16];
	selp.b32 	%r567, %r566, 0, %p82;
	add.s32 	%r568, %r565, %r567;
	setp.gt.s32 	%p83, %r120, 96;
	ld.shared.u32 	%r569, [_ZZN3cub18CUB_300001_SM_10006detail6reduce28DeviceReduceSingleTileKernelINS2_10policy_hubIiyN4cuda3std3__44plusIiEEE10Policy1000EPiSC_iS9_iiNS7_10__identityEEEvT0_T1_T2_T3_T4_T6_E12temp_storage+20];
	selp.b32 	%r570, %r569, 0, %p83;
	add.s32 	%r571, %r568, %r570;
	setp.gt.s32 	%p84, %r120, 128;
	ld.shared.u32 	%r572, [_ZZN3cub18CUB_300001_SM_10006detail6reduce28DeviceReduceSingleTileKernelINS2_10policy_hubIiyN4cuda3std3__44plusIiEEE10Policy1000EPiSC_iS9_iiNS7_10__identityEEEvT0_T1_T2_T3_T4_T6_E12temp_storage+24];
	selp.b32 	%r573, %r572, 0, %p84;
	add.s32 	%r574, %r571, %r573;
	setp.gt.s32 	%p85, %r120, 160;
	ld.shared.u32 	%r575, [_ZZN3cub18CUB_300001_SM_10006detail6reduce28DeviceReduceSingleTileKernelINS2_10policy_hubIiyN4cuda3std3__44plusIiEEE10Policy1000EPiSC_iS9_iiNS7_10__identityEEEvT0_T1_T2_T3_T4_T6_E12temp_storage+28];
	selp.b32 	%r576, %r575, 0, %p85;
	add.s32 	%r577, %r574, %r576;
	setp.gt.s32 	%p86, %r120, 192;
	ld.shared.u32 	%r578, [_ZZN3cub18CUB_300001_SM_10006detail6reduce28DeviceReduceSingleTileKernelINS2_10policy_hubIiyN4cuda3std3__44plusIiEEE10Policy1000EPiSC_iS9_iiNS7_10__identityEEEvT0_T1_T2_T3_T4_T6_E12temp_storage+32];
	selp.b32 	%r579, %r578, 0, %p86;
	add.s32 	%r580, %r577, %r579;
	setp.gt.s32 	%p87, %r120, 224;
	ld.shared.u32 	%r581, [_ZZN3cub18CUB_300001_SM_10006detail6reduce28DeviceReduceSingleTileKernelINS2_10policy_hubIiyN4cuda3std3__44plusIiEEE10Policy1000EPiSC_iS9_iiNS7_10__identityEEEvT0_T1_T2_T3_T4_T6_E12temp_storage+36];
	selp.b32 	%r582, %r581, 0, %p87;
	add.s32 	%r686, %r580, %r582;
	bra.uni 	$L__BB7_72;
$L__BB7_22:
	mov.u32 	%r26, %tid.x;
	shl.b32 	%r377, %r26, 2;
	mul.wide.u32 	%rd86, %r377, 4;
	add.s64 	%rd76, %rd16, %rd86;
	// begin inline asm
	ld.global.nc.v2.u64 {%rd74, %rd75}, [%rd76];
	// end inline asm
	mov.b64 	{%r378, %r379}, %rd75;
	mov.b64 	{%r380, %r381}, %rd74;
	add.s64 	%rd79, %rd76, 4096;
	// begin inline asm
	ld.global.nc.v2.u64 {%rd77, %rd78}, [%rd79];
	// end inline asm
	mov.b64 	{%r382, %r383}, %rd78;
	mov.b64 	{%r384, %r385}, %rd77;
	add.s64 	%rd82, %rd76, 8192;
	// begin inline asm
	ld.global.nc.v2.u64 {%rd80, %rd81}, [%rd82];
	// end inline asm
	mov.b64 	{%r386, %r387}, %rd81;
	mov.b64 	{%r388, %r389}, %rd80;
	add.s64 	%rd85, %rd76, 12288;
	// begin inline asm
	ld.global.nc.v2.u64 {%rd83, %rd84}, [%rd85];
	// end inline asm
	mov.b64 	{%r390, %r391}, %rd84;
	mov.b64 	{%r392, %r393}, %rd83;
	add.s32 	%r394, %r381, %r380;
	add.s32 	%r395, %r378, %r394;
	add.s32 	%r396, %r379, %r395;
	add.s32 	%r397, %r384, %r396;
	add.s32 	%r398, %r385, %r397;
	add.s32 	%r399, %r382, %r398;
	add.s32 	%r400, %r383, %r399;
	add.s32 	%r401, %r388, %r400;
	add.s32 	%r402, %r389, %r401;
	add.s32 	%r403, %r386, %r402;
	add.s32 	%r404, %r387, %r403;
	add.s32 	%r405, %r392, %r404;
	add.s32 	%r406, %r393, %r405;
	add.s32 	%r407, %r390, %r406;
	add.s32 	%r659, %r391, %r407;
	setp.lt.u32 	%p50, %r120, 8192;
	mov.b32 	%r648, 4096;
	@%p50 bra 	$L__BB7_26;
	add.s32 	%r28, %r120, -4096;
	mov.b32 	%r648, 4096;
$L__BB7_24:
	mul.wide.s32 	%rd99, %r648, 4;
	add.s64 	%rd89, %rd76, %rd99;
	// begin inline asm
	ld.global.nc.v2.u64 {%rd87, %rd88}, [%rd89];
	// end inline asm
	mov.b64 	{%r409, %r410}, %rd88;
	mov.b64 	{%r411, %r412}, %rd87;
	add.s64 	%rd92, %rd89, 4096;
	// begin inline asm
	ld.global.nc.v2.u64 {%rd90, %rd91}, [%rd92];
	// end inline asm
	mov.b64 	{%r413, %r414}, %rd91;
	mov.b64 	{%r415, %r416}, %rd90;
	add.s64 	%rd95, %rd89, 8192;
	// begin inline asm
	ld.global.nc.v2.u64 {%rd93, %rd94}, [%rd95];
	// end inline asm
	mov.b64 	{%r417, %r418}, %rd94;
	mov.b64 	{%r419, %r420}, %rd93;
	add.s64 	%rd98, %rd89, 12288;
	// begin inline asm
	ld.global.nc.v2.u64 {%rd96, %rd97}, [%rd98];
	// end inline asm
	mov.b64 	{%r421, %r422}, %rd97;
	mov.b64 	{%r423, %r424}, %rd96;
	add.s32 	%r425, %r411, %r659;
	add.s32 	%r426, %r412, %r425;
	add.s32 	%r427, %r409, %r426;
	add.s32 	%r428, %r410, %r427;
	add.s32 	%r429, %r415, %r428;
	add.s32 	%r430, %r416, %r429;
	add.s32 	%r431, %r413, %r430;
	add.s32 	%r432, %r414, %r431;
	add.s32 	%r433, %r419, %r432;
	add.s32 	%r434, %r420, %r433;
	add.s32 	%r435, %r417, %r434;
	add.s32 	%r436, %r418, %r435;
	add.s32 	%r437, %r423, %r436;
	add.s32 	%r438, %r424, %r437;
	add.s32 	%r439, %r421, %r438;
	add.s32 	%r659, %r422, %r439;
	sub.s32 	%r440, %r120, %r648;
	setp.lt.s32 	%p51, %r440, 4096;
	@%p51 bra 	$L__BB7_34;
	add.s32 	%r648, %r648, 4096;
	setp.le.s32 	%p52, %r648, %r28;
	@%p52 bra 	$L__BB7_24;
$L__BB7_26:
	setp.le.s32 	%p53, %r120, %r648;
	@%p53 bra 	$L__BB7_34;
	sub.s32 	%r35, %r120, %r648;
	setp.ge.s32 	%p54, %r26, %r35;
	@%p54 bra 	$L__BB7_34;
	not.b32 	%r442, %r26;
	add.s32 	%r443, %r120, %r442;
	sub.s32 	%r36, %r443, %r648;
	and.b32  	%r444, %r36, 768;
	setp.eq.s32 	%p55, %r444, 768;
	mov.u32 	%r653, %r26;
	@%p55 bra 	$L__BB7_31;
	add.s32 	%r650, %r26, %r648;
	shr.u32 	%r445, %r36, 8;
	add.s32 	%r446, %r445, 1;
	and.b32  	%r447, %r446, 3;
	neg.s32 	%r649, %r447;
	mov.u32 	%r653, %r26;
$L__BB7_30:
	.pragma "nounroll";
	mul.wide.u32 	%rd101, %r650, 4;
	add.s64 	%rd100, %rd16, %rd101;
	// begin inline asm
	ld.global.nc.u32 %r448, [%rd100];
	// end inline asm
	add.s32 	%r659, %r448, %r659;
	add.s32 	%r653, %r653, 256;
	add.s32 	%r650, %r650, 256;
	add.s32 	%r649, %r649, 1;
	setp.ne.s32 	%p56, %r649, 0;
	@%p56 bra 	$L__BB7_30;
$L__BB7_31:
	setp.lt.u32 	%p57, %r36, 768;
	@%p57 bra 	$L__BB7_34;
	cvt.u64.u32 	%rd102, %r653;
	cvt.u64.u32 	%rd103, %r648;
	add.s64 	%rd104, %rd102, %rd103;
	shl.b64 	%rd105, %rd104, 2;
	add.s64 	%rd106, %rd105, %rd16;
	add.s64 	%rd122, %rd106, 2048;
	add.s32 	%r656, %r653, %r648;
$L__BB7_33:
	mul.wide.u32 	%rd111, %r656, 4;
	add.s64 	%rd107, %rd16, %rd111;
	// begin inline asm
	ld.global.nc.u32 %r449, [%rd107];
	// end inline asm
	add.s32 	%r453, %r449, %r659;
	add.s64 	%rd108, %rd122, -1024;
	// begin inline asm
	ld.global.nc.u32 %r450, [%rd108];
	// end inline asm
	add.s32 	%r454, %r450, %r453;
	// begin inline asm
	ld.global.nc.u32 %r451, [%rd122];
	// end inline asm
	add.s32 	%r455, %r451, %r454;
	add.s64 	%rd110, %rd122, 1024;
	// begin inline asm
	ld.global.nc.u32 %r452, [%rd110];
	// end inline asm
	add.s32 	%r659, %r452, %r455;
	add.s32 	%r653, %r653, 1024;
	add.s64 	%rd122, %rd122, 4096;
	add.s32 	%r656, %r656, 1024;
	setp.lt.s32 	%p58, %r653, %r35;
	@%p58 bra 	$L__BB7_33;
$L__BB7_34:
	// begin inline asm
	mov.u32 %r456, %laneid;
	// end inline asm
	mov.b32 	%r459, 1;
	mov.b32 	%r480, 31;
	mov.b32 	%r481, -1;
	// begin inline asm
	shfl.sync.down.b32 %r457, %r659, %r459, %r480, %r481;
	// end inline asm
	setp.gt.s32 	%p59, %r456, 30;
	selp.b32 	%r482, 0, %r457, %p59;
	add.s32 	%r463, %r482, %r659;
	mov.b32 	%r464, 2;
	// begin inline asm
	shfl.sync.down.b32 %r462, %r463, %r464, %r480, %r481;
	// end inline asm
	setp.gt.s32 	%p60, %r456, 29;
	selp.b32 	%r483, 0, %r462, %p60;
	add.s32 	%r468, %r463, %r483;
	mov.b32 	%r469, 4;
	// begin inline asm
	shfl.sync.down.b32 %r467, %r468, %r469, %r480, %r481;
	// end inline asm
	setp.gt.s32 	%p61, %r456, 27;
	selp.b32 	%r484, 0, %r467, %p61;
	add.s32 	%r473, %r468, %r484;
	mov.b32 	%r474, 8;
	// begin inline asm
	shfl.sync.down.b32 %r472, %r473, %r474, %r480, %r481;
	// end inline asm
	setp.gt.s32 	%p62, %r456, 23;
	selp.b32 	%r485, 0, %r472, %p62;
	add.s32 	%r478, %r473, %r485;
	mov.b32 	%r479, 16;
	// begin inline asm
	shfl.sync.down.b32 %r477, %r478, %r479, %r480, %r481;
	// end inline asm
	setp.gt.s32 	%p63, %r456, 15;
	selp.b32 	%r486, 0, %r477, %p63;
	add.s32 	%r686, %r478, %r486;
	setp.ne.s32 	%p64, %r456, 0;
	@%p64 bra 	$L__BB7_36;
	shr.u32 	%r487, %r26, 3;
	and.b32  	%r488, %r487, 124;
	mov.u32 	%r489, _ZZN3cub18CUB_300001_SM_10006detail6reduce28DeviceReduceSingleTileKernelINS2_10policy_hubIiyN4cuda3std3__44plusIiEEE10Policy1000EPiSC_iS9_iiNS7_10__identityEEEvT0_T1_T2_T3_T4_T6_E12temp_storage;
	add.s32 	%r490, %r489, %r488;
	st.shared.u32 	[%r490+8], %r686;
$L__BB7_36:
	bar.sync 	0;
	setp.ne.s32 	%p65, %r26, 0;
	@%p65 bra 	$L__BB7_72;
	ld.shared.u32 	%r491, [_ZZN3cub18CUB_300001_SM_10006detail6reduce28DeviceReduceSingleTileKernelINS2_10policy_hubIiyN4cuda3std3__44plusIiEEE10Policy1000EPiSC_iS9_iiNS7_10__identityEEEvT0_T1_T2_T3_T4_T6_E12temp_storage+12];
	add.s32 	%r492, %r491, %r686;
	ld.shared.u32 	%r493, [_ZZN3cub18CUB_300001_SM_10006detail6reduce28DeviceReduceSingleTileKernelINS2_10policy_hubIiyN4cuda3std3__44plusIiEEE10Policy1000EPiSC_iS9_iiNS7_10__identityEEEvT0_T1_T2_T3_T4_T6_E12temp_storage+16];
	add.s32 	%r494, %r492, %r493;
	ld.shared.u32 	%r495, [_ZZN3cub18CUB_300001_SM_10006detail6reduce28DeviceReduceSingleTileKernelINS2_10policy_hubIiyN4cuda3std3__44plusIiEEE10Policy1000EPiSC_iS9_iiNS7_10__identityEEEvT0_T1_T2_T3_T4_T6_E12temp_storage+20];
	add.s32 	%r496, %r494, %r495;
	ld.shared.u32 	%r497, [_ZZN3cub18CUB_300001_SM_10006detail6reduce28DeviceReduceSingleTileKernelINS2_10policy_hubIiyN4cuda3std3__44plusIiEEE10Policy1000EPiSC_iS9_iiNS7_10__identityEEEvT0_T1_T2_T3_T4_T6_E12temp_storage+24];
	add.s32 	%r498, %r496, %r497;
	ld.shared.u32 	%r499, [_ZZN3cub18CUB_300001_SM_10006detail6reduce28DeviceReduceSingleTileKernelINS2_10policy_hubIiyN4cuda3std3__44plusIiEEE10Policy1000EPiSC_iS9_iiNS7_10__identityEEEvT0_T1_T2_T3_T4_T6_E12temp_storage+28];
	add.s32 	%r500, %r498, %r499;
	ld.shared.u32 	%r501, [_ZZN3cub18CUB_300001_SM_10006detail6reduce28DeviceReduceSingleTileKernelINS2_10policy_hubIiyN4cuda3std3__44plusIiEEE10Policy1000EPiSC_iS9_iiNS7_10__identityEEEvT0_T1_T2_T3_T4_T6_E12temp_storage+32];
	add.s32 	%r502, %r500, %r501;
	ld.shared.u32 	%r503, [_ZZN3cub18CUB_300001_SM_10006detail6reduce28DeviceReduceSingleTileKernelINS2_10policy_hubIiyN4cuda3std3__44plusIiEEE10Policy1000EPiSC_iS9_iiNS7_10__identityEEEvT0_T1_T2_T3_T4_T6_E12temp_storage+36];
	add.s32 	%r686, %r502, %r503;
	bra.uni 	$L__BB7_72;
$L__BB7_38:
	setp.gt.s32 	%p3, %r120, 4095;
	@%p3 bra 	$L__BB7_56;
	mov.u32 	%r60, %tid.x;
	setp.ge.s32 	%p20, %r60, %r120;
	mov.b32 	%r670, 0;
	mov.u32 	%r665, %r60;
	@%p20 bra 	$L__BB7_41;
	mul.wide.u32 	%rd66, %r60, 4;
	add.s64 	%rd65, %rd16, %rd66;
	// begin inline asm
	ld.global.nc.u32 %r670, [%rd65];
	// end inline asm
	add.s32 	%r665, %r60, 256;
$L__BB7_41:
	setp.ge.s32 	%p21, %r665, %r120;
	@%p21 bra 	$L__BB7_47;
	not.b32 	%r252, %r665;
	add.s32 	%r65, %r120, %r252;
	and.b32  	%r253, %r65, 768;
	setp.eq.s32 	%p22, %r253, 768;
	@%p22 bra 	$L__BB7_45;
	mul.wide.u32 	%rd67, %r665, 4;
	add.s64 	%rd123, %rd16, %rd67;
	shr.u32 	%r254, %r65, 8;
	add.s32 	%r255, %r254, 1;
	and.b32  	%r256, %r255, 3;
	neg.s32 	%r662, %r256;
$L__BB7_44:
	.pragma "nounroll";
	// begin inline asm
	ld.global.nc.u32 %r257, [%rd123];
	// end inline asm
	add.s32 	%r670, %r257, %r670;
	add.s32 	%r665, %r665, 256;
	add.s64 	%rd123, %rd123, 1024;
	add.s32 	%r662, %r662, 1;
	setp.ne.s32 	%p23, %r662, 0;
	@%p23 bra 	$L__BB7_44;
$L__BB7_45:
	setp.lt.u32 	%p24, %r65, 768;
	@%p24 bra 	$L__BB7_47;
$L__BB7_46:
	mul.wide.s32 	%rd73, %r665, 4;
	add.s64 	%rd69, %rd16, %rd73;
	// begin inline asm
	ld.global.nc.u32 %r258, [%rd69];
	// end inline asm
	add.s32 	%r262, %r258, %r670;
	add.s64 	%rd70, %rd69, 1024;
	// begin inline asm
	ld.global.nc.u32 %r259, [%rd70];
	// end inline asm
	add.s32 	%r263, %r259, %r262;
	add.s64 	%rd71, %rd69, 2048;
	// begin inline asm
	ld.global.nc.u32 %r260, [%rd71];
	// end inline asm
	add.s32 	%r264, %r260, %r263;
	add.s64 	%rd72, %rd69, 3072;
	// begin inline asm
	ld.global.nc.u32 %r261, [%rd72];
	// end inline asm
	add.s32 	%r670, %r261, %r264;
	add.s32 	%r665, %r665, 1024;
	setp.lt.s32 	%p25, %r665, %r120;
	@%p25 bra 	$L__BB7_46;
$L__BB7_47:
	setp.lt.s32 	%p26, %r120, 256;
	@%p26 bra 	$L__BB7_52;
	// begin inline asm
	mov.u32 %r328, %laneid;
	// end inline asm
	mov.b32 	%r331, 1;
	mov.b32 	%r352, 31;
	mov.b32 	%r353, -1;
	// begin inline asm
	shfl.sync.down.b32 %r329, %r670, %r331, %r352, %r353;
	// end inline asm
	setp.gt.s32 	%p42, %r328, 30;
	selp.b32 	%r354, 0, %r329, %p42;
	add.s32 	%r335, %r354, %r670;
	mov.b32 	%r336, 2;
	// begin inline asm
	shfl.sync.down.b32 %r334, %r335, %r336, %r352, %r353;
	// end inline asm
	setp.gt.s32 	%p43, %r328, 29;
	selp.b32 	%r355, 0, %r334, %p43;
	add.s32 	%r340, %r335, %r355;
	mov.b32 	%r341, 4;
	// begin inline asm
	shfl.sync.down.b32 %r339, %r340, %r341, %r352, %r353;
	// end inline asm
	setp.gt.s32 	%p44, %r328, 27;
	selp.b32 	%r356, 0, %r339, %p44;
	add.s32 	%r345, %r340, %r356;
	mov.b32 	%r346, 8;
	// begin inline asm
	shfl.sync.down.b32 %r344, %r345, %r346, %r352, %r353;
	// end inline asm
	setp.gt.s32 	%p45, %r328, 23;
	selp.b32 	%r357, 0, %r344, %p45;
	add.s32 	%r350, %r345, %r357;
	mov.b32 	%r351, 16;
	// begin inline asm
	shfl.sync.down.b32 %r349, %r350, %r351, %r352, %r353;
	// end inline asm
	setp.gt.s32 	%p46, %r328, 15;
	selp.b32 	%r358, 0, %r349, %p46;
	add.s32 	%r686, %r350, %r358;
	setp.ne.s32 	%p47, %r328, 0;
	@%p47 bra 	$L__BB7_50;
	shr.u32 	%r359, %r60, 3;
	and.b32  	%r360, %r359, 124;
	mov.u32 	%r361, _ZZN3cub18CUB_300001_SM_10006detail6reduce28DeviceReduceSingleTileKernelINS2_10policy_hubIiyN4cuda3std3__44plusIiEEE10Policy1000EPiSC_iS9_iiNS7_10__identityEEEvT0_T1_T2_T3_T4_T6_E12temp_storage;
	add.s32 	%r362, %r361, %r360;
	st.shared.u32 	[%r362+8], %r686;
$L__BB7_50:
	bar.sync 	0;
	setp.ne.s32 	%p48, %r60, 0;
	@%p48 bra 	$L__BB7_72;
	ld.shared.u32 	%r363, [_ZZN3cub18CUB_300001_SM_10006detail6reduce28DeviceReduceSingleTileKernelINS2_10policy_hubIiyN4cuda3std3__44plusIiEEE10Policy1000EPiSC_iS9_iiNS7_10__identityEEEvT0_T1_T2_T3_T4_T6_E12temp_storage+12];
	add.s32 	%r364, %r363, %r686;
	ld.shared.u32 	%r365, [_ZZN3cub18CUB_300001_SM_10006detail6reduce28DeviceReduceSingleTileKernelINS2_10policy_hubIiyN4cuda3std3__44plusIiEEE10Policy1000EPiSC_iS9_iiNS7_10__identityEEEvT0_T1_T2_T3_T4_T6_E12temp_storage+16];
	add.s32 	%r366, %r364, %r365;
	ld.shared.u32 	%r367, [_ZZN3cub18CUB_300001_SM_10006detail6reduce28DeviceReduceSingleTileKernelINS2_10policy_hubIiyN4cuda3std3__44plusIiEEE10Policy1000EPiSC_iS9_iiNS7_10__identityEEEvT0_T1_T2_T3_T4_T6_E12temp_storage+20];
	add.s32 	%r368, %r366, %r367;
	ld.shared.u32 	%r369, [_ZZN3cub18CUB_300001_SM_10006detail6reduce28DeviceReduceSingleTileKernelINS2_10policy_hubIiyN4cuda3std3__44plusIiEEE10Policy1000EPiSC_iS9_iiNS7_10__identityEEEvT0_T1_T2_T3_T4_T6_E12temp_storage+24];
	add.s32 	%r370, %r368, %r369;
	ld.shared.u32 	%r371, [_ZZN3cub18CUB_300001_SM_10006detail6reduce28DeviceReduceSingleTileKernelINS2_10policy_hubIiyN4cuda3std3__44plusIiEEE10Policy1000EPiSC_iS9_iiNS7_10__identityEEEvT0_T1_T2_T3_T4_T6_E12temp_storage+28];
	add.s32 	%r372, %r370, %r371;
	ld.shared.u32 	%r373, [_ZZN3cub18CUB_300001_SM_10006detail6reduce28DeviceReduceSingleTileKernelINS2_10policy_hubIiyN4cuda3std3__44plusIiEEE10Policy1000EPiSC_iS9_iiNS7_10__identityEEEvT0_T1_T2_T3_T4_T6_E12temp_storage+32];
	add.s32 	%r374, %r372, %r373;
	ld.shared.u32 	%r375, [_ZZN3cub18CUB_300001_SM_10006detail6reduce28DeviceReduceSingleTileKernelINS2_10policy_hubIiyN4cuda3std3__44plusIiEEE10Policy1000EPiSC_iS9_iiNS7_10__identityEEEvT0_T1_T2_T3_T4_T6_E12temp_storage+36];
	add.s32 	%r686, %r374, %r375;
	bra.uni 	$L__BB7_72;
$L__BB7_52:
	// begin inline asm
	mov.u32 %r265, %laneid;
	// end inline asm
	and.b32  	%r291, %r60, 992;
	add.s32 	%r292, %r291, 32;
	setp.gt.s32 	%p27, %r292, %r120;
	not.b32 	%r293, %r291;
	add.s32 	%r294, %r120, %r293;
	selp.b32 	%r289, %r294, 31, %p27;
	mov.b32 	%r268, 1;
	mov.b32 	%r290, -1;
	// begin inline asm
	shfl.sync.down.b32 %r266, %r670, %r268, %r289, %r290;
	// end inline asm
	setp.lt.s32 	%p28, %r265, %r289;
	selp.b32 	%r295, %r266, 0, %p28;
	add.s32 	%r272, %r295, %r670;
	mov.b32 	%r273, 2;
	// begin inline asm
	shfl.sync.down.b32 %r271, %r272, %r273, %r289, %r290;
	// end inline asm
	add.s32 	%r296, %r265, 2;
	setp.gt.s32 	%p29, %r296, %r289;
	selp.b32 	%r297, 0, %r271, %p29;
	add.s32 	%r277, %r272, %r297;
	mov.b32 	%r278, 4;
	// begin inline asm
	shfl.sync.down.b32 %r276, %r277, %r278, %r289, %r290;
	// end inline asm
	add.s32 	%r298, %r265, 4;
	setp.gt.s32 	%p30, %r298, %r289;
	selp.b32 	%r299, 0, %r276, %p30;
	add.s32 	%r282, %r277, %r299;
	mov.b32 	%r283, 8;
	// begin inline asm
	shfl.sync.down.b32 %r281, %r282, %r283, %r289, %r290;
	// end inline asm
	add.s32 	%r300, %r265, 8;
	setp.gt.s32 	%p31, %r300, %r289;
	selp.b32 	%r301, 0, %r281, %p31;
	add.s32 	%r287, %r282, %r301;
	mov.b32 	%r288, 16;
	// begin inline asm
	shfl.sync.down.b32 %r286, %r287, %r288, %r289, %r290;
	// end inline asm
	add.s32 	%r302, %r265, 16;
	setp.gt.s32 	%p32, %r302, %r289;
	selp.b32 	%r303, 0, %r286, %p32;
	add.s32 	%r686, %r287, %r303;
	setp.ne.s32 	%p33, %r265, 0;
	@%p33 bra 	$L__BB7_54;
	shr.u32 	%r304, %r60, 3;
	and.b32  	%r305, %r304, 124;
	mov.u32 	%r306, _ZZN3cub18CUB_300001_SM_10006detail6reduce28DeviceReduceSingleTileKernelINS2_10policy_hubIiyN4cuda3std3__44plusIiEEE10Policy1000EPiSC_iS9_iiNS7_10__identityEEEvT0_T1_T2_T3_T4_T6_E12temp_storage;
	add.s32 	%r307, %r306, %r305;
	st.shared.u32 	[%r307+8], %r686;
$L__BB7_54:
	bar.sync 	0;
	setp.ne.s32 	%p34, %r60, 0;
	@%p34 bra 	$L__BB7_72;
	setp.gt.s32 	%p35, %r120, 32;
	ld.shared.u32 	%r308, [_ZZN3cub18CUB_300001_SM_10006detail6reduce28DeviceReduceSingleTileKernelINS2_10policy_hubIiyN4cuda3std3__44plusIiEEE10Policy1000EPiSC_iS9_iiNS7_10__identityEEEvT0_T1_T2_T3_T4_T6_E12temp_storage+12];
	selp.b32 	%r309, %r308, 0, %p35;
	add.s32 	%r310, %r309, %r686;
	setp.gt.s32 	%p36, %r120, 64;
	ld.shared.u32 	%r311, [_ZZN3cub18CUB_300001_SM_10006detail6reduce28DeviceReduceSingleTileKernelINS2_10policy_hubIiyN4cuda3std3__44plusIiEEE10Policy1000EPiSC_iS9_iiNS7_10__identityEEEvT0_T1_T2_T3_T4_T6_E12temp_storage+16];
	selp.b32 	%r312, %r311, 0, %p36;
	add.s32 	%r313, %r310, %r312;
	setp.gt.s32 	%p37, %r120, 96;
	ld.shared.u32 	%r314, [_ZZN3cub18CUB_300001_SM_10006detail6reduce28DeviceReduceSingleTileKernelINS2_10policy_hubIiyN4cuda3std3__44plusIiEEE10Policy1000EPiSC_iS9_iiNS7_10__identityEEEvT0_T1_T2_T3_T4_T6_E12temp_storage+20];
	selp.b32 	%r315, %r314, 0, %p37;
	add.s32 	%r316, %r313, %r315;
	setp.gt.s32 	%p38, %r120, 128;
	ld.shared.u32 	%r317, [_ZZN3cub18CUB_300001_SM_10006detail6reduce28DeviceReduceSingleTileKernelINS2_10policy_hubIiyN4cuda3std3__44plusIiEEE10Policy1000EPiSC_iS9_iiNS7_10__identityEEEvT0_T1_T2_T3_T4_T6_E12temp_storage+24];
	selp.b32 	%r318, %r317, 0, %p38;
	add.s32 	%r319, %r316, %r318;
	setp.gt.s32 	%p39, %r120, 160;
	ld.shared.u32 	%r320, [_ZZN3cub18CUB_300001_SM_10006detail6reduce28DeviceReduceSingleTileKernelINS2_10policy_hubIiyN4cuda3std3__44plusIiEEE10Policy1000EPiSC_iS9_iiNS7_10__identityEEEvT0_T1_T2_T3_T4_T6_E12temp_storage+28];
	selp.b32 	%r321, %r320, 0, %p39;
	add.s32 	%r322, %r319, %r321;
	setp.gt.s32 	%p40, %r120, 192;
	ld.shared.u32 	%r323, [_ZZN3cub18CUB_300001_SM_10006detail6reduce28DeviceReduceSingleTileKernelINS2_10policy_hubIiyN4cuda3std3__44plusIiEEE10Policy1000EPiSC_iS9_iiNS7_10__identityEEEvT0_T1_T2_T3_T4_T6_E12temp_storage+32];
	selp.b32 	%r324, %r323, 0, %p40;
	add.s32 	%r325, %r322, %r324;
	setp.gt.s32 	%p41, %r120, 224;
	ld.shared.u32 	%r326, [_ZZN3cub18CUB_300001_SM_10006detail6reduce28DeviceReduceSingleTileKernelINS2_10policy_hubIiyN4cuda3std3__44plusIiEEE10Policy1000EPiSC_iS9_iiNS7_10__identityEEEvT0_T1_T2_T3_T4_T6_E12temp_storage+36];
	selp.b32 	%r327, %r326, 0, %p41;
	add.s32 	%r686, %r325, %r327;
	bra.uni 	$L__BB7_72;
$L__BB7_56:
	mov.u32 	%r85, %tid.x;
	mul.wide.u32 	%rd35, %r85, 4;
	add.s64 	%rd19, %rd16, %rd35;
	// begin inline asm
	ld.global.nc.u32 %r122, [%rd19];
	// end inline asm
	add.s64 	%rd20, %rd19, 1024;
	// begin inline asm
	ld.global.nc.u32 %r123, [%rd20];
	// end inline asm
	add.s64 	%rd21, %rd19, 2048;
	// begin inline asm
	ld.global.nc.u32 %r124, [%rd21];
	// end inline asm
	add.s64 	%rd22, %rd19, 3072;
	// begin inline asm
	ld.global.nc.u32 %r125, [%rd22];
	// end inline asm
	add.s64 	%rd23, %rd19, 4096;
	// begin inline asm
	ld.global.nc.u32 %r126, [%rd23];
	// end inline asm
	add.s64 	%rd24, %rd19, 5120;
	// begin inline asm
	ld.global.nc.u32 %r127, [%rd24];
	// end inline asm
	add.s64 	%rd25, %rd19, 6144;
	// begin inline asm
	ld.global.nc.u32 %r128, [%rd25];
	// end inline asm
	add.s64 	%rd26, %rd19, 7168;
	// begin inline asm
	ld.global.nc.u32 %r129, [%rd26];
	// end inline asm
	add.s64 	%rd27, %rd19, 8192;
	// begin inline asm
	ld.global.nc.u32 %r130, [%rd27];
	// end inline asm
	add.s64 	%rd28, %rd19, 9216;
	// begin inline asm
	ld.global.nc.u32 %r131, [%rd28];
	// end inline asm
	add.s64 	%rd29, %rd19, 10240;
	// begin inline asm
	ld.global.nc.u32 %r132, [%rd29];
	// end inline asm
	add.s64 	%rd30, %rd19, 11264;
	// begin inline asm
	ld.global.nc.u32 %r133, [%rd30];
	// end inline asm
	add.s64 	%rd31, %rd19, 12288;
	// begin inline asm
	ld.global.nc.u32 %r134, [%rd31];
	// end inline asm
	add.s64 	%rd32, %rd19, 13312;
	// begin inline asm
	ld.global.nc.u32 %r135, [%rd32];
	// end inline asm
	add.s64 	%rd33, %rd19, 14336;
	// begin inline asm
	ld.global.nc.u32 %r136, [%rd33];
	// end inline asm
	add.s64 	%rd34, %rd19, 15360;
	// begin inline asm
	ld.global.nc.u32 %r137, [%rd34];
	// end inline asm
	add.s32 	%r139, %r123, %r122;
	add.s32 	%r140, %r124, %r139;
	add.s32 	%r141, %r125, %r140;
	add.s32 	%r142, %r126, %r141;
	add.s32 	%r143, %r127, %r142;
	add.s32 	%r144, %r128, %r143;
	add.s32 	%r145, %r129, %r144;
	add.s32 	%r146, %r130, %r145;
	add.s32 	%r147, %r131, %r146;
	add.s32 	%r148, %r132, %r147;
	add.s32 	%r149, %r133, %r148;
	add.s32 	%r150, %r134, %r149;
	add.s32 	%r151, %r135, %r150;
	add.s32 	%r152, %r136, %r151;
	add.s32 	%r685, %r137, %r152;
	setp.lt.u32 	%p4, %r120, 8192;
	mov.b32 	%r674, 4096;
	@%p4 bra 	$L__BB7_60;
	add.s32 	%r87, %r120, -4096;
	mov.b32 	%r674, 4096;
$L__BB7_58:
	mul.wide.s32 	%rd52, %r674, 4;
	add.s64 	%rd36, %rd19, %rd52;
	// begin inline asm
	ld.global.nc.u32 %r154, [%rd36];
	// end inline asm
	add.s64 	%rd37, %rd36, 1024;
	// begin inline asm
	ld.global.nc.u32 %r155, [%rd37];
	// end inline asm
	add.s64 	%rd38, %rd36, 2048;
	// begin inline asm
	ld.global.nc.u32 %r156, [%rd38];
	// end inline asm
	add.s64 	%rd39, %rd36, 3072;
	// begin inline asm
	ld.global.nc.u32 %r157, [%rd39];
	// end inline asm
	add.s64 	%rd40, %rd36, 4096;
	// begin inline asm
	ld.global.nc.u32 %r158, [%rd40];
	// end inline asm
	add.s64 	%rd41, %rd36, 5120;
	// begin inline asm
	ld.global.nc.u32 %r159, [%rd41];
	// end inline asm
	add.s64 	%rd42, %rd36, 6144;
	// begin inline asm
	ld.global.nc.u32 %r160, [%rd42];
	// end inline asm
	add.s64 	%rd43, %rd36, 7168;
	// begin inline asm
	ld.global.nc.u32 %r161, [%rd43];
	// end inline asm
	add.s64 	%rd44, %rd36, 8192;
	// begin inline asm
	ld.global.nc.u32 %r162, [%rd44];
	// end inline asm
	add.s64 	%rd45, %rd36, 9216;
	// begin inline asm
	ld.global.nc.u32 %r163, [%rd45];
	// end inline asm
	add.s64 	%rd46, %rd36, 10240;
	// begin inline asm
	ld.global.nc.u32 %r164, [%rd46];
	// end inline asm
	add.s64 	%rd47, %rd36, 11264;
	// begin inline asm
	ld.global.nc.u32 %r165, [%rd47];
	// end inline asm
	add.s64 	%rd48, %rd36, 12288;
	// begin inline asm
	ld.global.nc.u32 %r166, [%rd48];
	// end inline asm
	add.s64 	%rd49, %rd36, 13312;
	// begin inline asm
	ld.global.nc.u32 %r167, [%rd49];
	// end inline asm
	add.s64 	%rd50, %rd36, 14336;
	// begin inline asm
	ld.global.nc.u32 %r168, [%rd50];
	// end inline asm
	add.s64 	%rd51, %rd36, 15360;
	// begin inline asm
	ld.global.nc.u32 %r169, [%rd51];
	// end inline asm
	add.s32 	%r170, %r154, %r685;
	add.s32 	%r171, %r155, %r170;
	add.s32 	%r172, %r156, %r171;
	add.s32 	%r173, %r157, %r172;
	add.s32 	%r174, %r158, %r173;
	add.s32 	%r175, %r159, %r174;
	add.s32 	%r176, %r160, %r175;
	add.s32 	%r177, %r161, %r176;
	add.s32 	%r178, %r162, %r177;
	add.s32 	%r179, %r163, %r178;
	add.s32 	%r180, %r164, %r179;
	add.s32 	%r181, %r165, %r180;
	add.s32 	%r182, %r166, %r181;
	add.s32 	%r183, %r167, %r182;
	add.s32 	%r184, %r168, %r183;
	add.s32 	%r685, %r169, %r184;
	sub.s32 	%r185, %r120, %r674;
	setp.lt.s32 	%p5, %r185, 4096;
	@%p5 bra 	$L__BB7_68;
	add.s32 	%r674, %r674, 4096;
	setp.le.s32 	%p6, %r674, %r87;
	@%p6 bra 	$L__BB7_58;
$L__BB7_60:
	setp.le.s32 	%p7, %r120, %r674;
	@%p7 bra 	$L__BB7_68;
	sub.s32 	%r94, %r120, %r674;
	setp.ge.s32 	%p8, %r85, %r94;
	@%p8 bra 	$L__BB7_68;
	not.b32 	%r187, %r85;
	add.s32 	%r188, %r120, %r187;
	sub.s32 	%r95, %r188, %r674;
	and.b32  	%r189, %r95, 768;
	setp.eq.s32 	%p9, %r189, 768;
	mov.u32 	%r679, %r85;
	@%p9 bra 	$L__BB7_65;
	add.s32 	%r676, %r85, %r674;
	shr.u32 	%r190, %r95, 8;
	add.s32 	%r191, %r190, 1;
	and.b32  	%r192, %r191, 3;
	neg.s32 	%r675, %r192;
	mov.u32 	%r679, %r85;
$L__BB7_64:
	.pragma "nounroll";
	mul.wide.u32 	%rd54, %r676, 4;
	add.s64 	%rd53, %rd16, %rd54;
	// begin inline asm
	ld.global.nc.u32 %r193, [%rd53];
	// end inline asm
	add.s32 	%r685, %r193, %r685;
	add.s32 	%r679, %r679, 256;
	add.s32 	%r676, %r676, 256;
	add.s32 	%r675, %r675, 1;
	setp.ne.s32 	%p10, %r675, 0;
	@%p10 bra 	$L__BB7_64;
$L__BB7_65:
	setp.lt.u32 	%p11, %r95, 768;
	@%p11 bra 	$L__BB7_68;
	cvt.u64.u32 	%rd55, %r679;
	cvt.u64.u32 	%rd56, %r674;
	add.s64 	%rd57, %rd55, %rd56;
	shl.b64 	%rd58, %rd57, 2;
	add.s64 	%rd59, %rd58, %rd16;
	add.s64 	%rd124, %rd59, 2048;
	add.s32 	%r682, %r679, %r674;
$L__BB7_67:
	mul.wide.u32 	%rd64, %r682, 4;
	add.s64 	%rd60, %rd16, %rd64;
	// begin inline asm
	ld.global.nc.u32 %r194, [%rd60];
	// end inline asm
	add.s32 	%r198, %r194, %r685;
	add.s64 	%rd61, %rd124, -1024;
	// begin inline asm
	ld.global.nc.u32 %r195, [%rd61];
	// end inline asm
	add.s32 	%r199, %r195, %r198;
	// begin inline asm
	ld.global.nc.u32 %r196, [%rd124];
	// end inline asm
	add.s32 	%r200, %r196, %r199;
	add.s64 	%rd63, %rd124, 1024;
	// begin inline asm
	ld.global.nc.u32 %r197, [%rd63];
	// end inline asm
	add.s32 	%r685, %r197, %r200;
	add.s32 	%r679, %r679, 1024;
	add.s64 	%rd124, %rd124, 4096;
	add.s32 	%r682, %r682, 1024;
	setp.lt.s32 	%p12, %r679, %r94;
	@%p12 bra 	$L__BB7_67;
$L__BB7_68:
	// begin inline asm
	mov.u32 %r201, %laneid;
	// end inline asm
	mov.b32 	%r204, 1;
	mov.b32 	%r225, 31;
	mov.b32 	%r226, -1;
	// begin inline asm
	shfl.sync.down.b32 %r202, %r685, %r204, %r225, %r226;
	// end inline asm
	setp.gt.s32 	%p13, %r201, 30;
	selp.b32 	%r227, 0, %r202, %p13;
	add.s32 	%r208, %r227, %r685;
	mov.b32 	%r209, 2;
	// begin inline asm
	shfl.sync.down.b32 %r207, %r208, %r209, %r225, %r226;
	// end inline asm
	setp.gt.s32 	%p14, %r201, 29;
	selp.b32 	%r228, 0, %r207, %p14;
	add.s32 	%r213, %r208, %r228;
	mov.b32 	%r214, 4;
	// begin inline asm
	shfl.sync.down.b32 %r212, %r213, %r214, %r225, %r226;
	// end inline asm
	setp.gt.s32 	%p15, %r201, 27;
	selp.b32 	%r229, 0, %r212, %p15;
	add.s32 	%r218, %r213, %r229;
	mov.b32 	%r219, 8;
	// begin inline asm
	shfl.sync.down.b32 %r217, %r218, %r219, %r225, %r226;
	// end inline asm
	setp.gt.s32 	%p16, %r201, 23;
	selp.b32 	%r230, 0, %r217, %p16;
	add.s32 	%r223, %r218, %r230;
	mov.b32 	%r224, 16;
	// begin inline asm
	shfl.sync.down.b32 %r222, %r223, %r224, %r225, %r226;
	// end inline asm
	setp.gt.s32 	%p17, %r201, 15;
	selp.b32 	%r231, 0, %r222, %p17;
	add.s32 	%r686, %r223, %r231;
	setp.ne.s32 	%p18, %r201, 0;
	@%p18 bra 	$L__BB7_70;
	shr.u32 	%r232, %r85, 3;
	and.b32  	%r233, %r232, 124;
	mov.u32 	%r234, _ZZN3cub18CUB_300001_SM_10006detail6reduce28DeviceReduceSingleTileKernelINS2_10policy_hubIiyN4cuda3std3__44plusIiEEE10Policy1000EPiSC_iS9_iiNS7_10__identityEEEvT0_T1_T2_T3_T4_T6_E12temp_storage;
	add.s32 	%r235, %r234, %r233;
	st.shared.u32 	[%r235+8], %r686;
$L__BB7_70:
	bar.sync 	0;
	setp.ne.s32 	%p19, %r85, 0;
	@%p19 bra 	$L__BB7_72;
	ld.shared.u32 	%r236, [_ZZN3cub18CUB_300001_SM_10006detail6reduce28DeviceReduceSingleTileKernelINS2_10policy_hubIiyN4cuda3std3__44plusIiEEE10Policy1000EPiSC_iS9_iiNS7_10__identityEEEvT0_T1_T2_T3_T4_T6_E12temp_storage+12];
	add.s32 	%r237, %r236, %r686;
	ld.shared.u32 	%r238, [_ZZN3cub18CUB_300001_SM_10006detail6reduce28DeviceReduceSingleTileKernelINS2_10policy_hubIiyN4cuda3std3__44plusIiEEE10Policy1000EPiSC_iS9_iiNS7_10__identityEEEvT0_T1_T2_T3_T4_T6_E12temp_storage+16];
	add.s32 	%r239, %r237, %r238;
	ld.shared.u32 	%r240, [_ZZN3cub18CUB_300001_SM_10006detail6reduce28DeviceReduceSingleTileKernelINS2_10policy_hubIiyN4cuda3std3__44plusIiEEE10Policy1000EPiSC_iS9_iiNS7_10__identityEEEvT0_T1_T2_T3_T4_T6_E12temp_storage+20];
	add.s32 	%r241, %r239, %r240;
	ld.shared.u32 	%r242, [_ZZN3cub18CUB_300001_SM_10006detail6reduce28DeviceReduceSingleTileKernelINS2_10policy_hubIiyN4cuda3std3__44plusIiEEE10Policy1000EPiSC_iS9_iiNS7_10__identityEEEvT0_T1_T2_T3_T4_T6_E12temp_storage+24];
	add.s32 	%r243, %r241, %r242;
	ld.shared.u32 	%r244, [_ZZN3cub18CUB_300001_SM_10006detail6reduce28DeviceReduceSingleTileKernelINS2_10policy_hubIiyN4cuda3std3__44plusIiEEE10Policy1000EPiSC_iS9_iiNS7_10__identityEEEvT0_T1_T2_T3_T4_T6_E12temp_storage+28];
	add.s32 	%r245, %r243, %r244;
	ld.shared.u32 	%r246, [_ZZN3cub18CUB_300001_SM_10006detail6reduce28DeviceReduceSingleTileKernelINS2_10policy_hubIiyN4cuda3std3__44plusIiEEE10Policy1000EPiSC_iS9_iiNS7_10__identityEEEvT0_T1_T2_T3_T4_T6_E12temp_storage+32];
	add.s32 	%r247, %r245, %r246;
	ld.shared.u32 	%r248, [_ZZN3cub18CUB_300001_SM_10006detail6reduce28DeviceReduceSingleTileKernelINS2_10policy_hubIiyN4cuda3std3__44plusIiEEE10Policy1000EPiSC_iS9_iiNS7_10__identityEEEvT0_T1_T2_T3_T4_T6_E12temp_storage+36];
	add.s32 	%r686, %r247, %r248;
$L__BB7_72:
	mov.u32 	%r631, %tid.x;
	setp.ne.s32 	%p95, %r631, 0;
	@%p95 bra 	$L__BB7_74;
	add.s32 	%r632, %r686, %r121;
	st.global.u32 	[%rd1], %r632;
$L__BB7_74:
	ret;

}


// ===== COMPILED SASS (sm_100) =====

	.target	sm_100

	.elftype	@"ET_EXEC"


//--------------------- .note.nv.tkinfo           --------------------------
	.section	.note.nv.tkinfo,"",@"SHT_NOTE"
	.sectionflags	@"SHF_NOTE_NV_TKINFO"
	.tkinfo
        /*0018*/ 	.word	0x00000002
        /*0030*/ 	.string	""
        /*0030*/ 	.string	"ptxas"
        /*0030*/ 	.string	"Cuda compilation tools, release 13.0, V13.0.88"
        /*0030*/ 	.string	"Build cuda_13.0.r13.0/compiler.36424714_0"
        /*0030*/ 	.string	"-arch sm_100 -m 64 "



//--------------------- .note.nv.cuinfo           --------------------------
	.section	.note.nv.cuinfo,"",@"SHT_NOTE"
	.sectionflags	@"SHF_NOTE_NV_CUINFO"
        /*0018*/ 	.short	0x0002
        /*001a*/ 	.short	0x0064
        /*001c*/ 	.short	0x0082
	.zero		2


//--------------------- .nv.info                  --------------------------
	.section	.nv.info,"",@"SHT_CUDA_INFO"
	.align	4


	//----- nvinfo : EIATTR_REGCOUNT
	.align		4
        /*0000*/ 	.byte	0x04, 0x2f
        /*0002*/ 	.short	(.L_45 - .L_44)
	.align		4
.L_44:
        /*0004*/ 	.word	index@(_Z16point_in_polygonIdEvPT_S1_Pii)
        /*0008*/ 	.word	0x00000012


	//----- nvinfo : EIATTR_FRAME_SIZE
	.align		4
.L_45:
        /*000c*/ 	.byte	0x04, 0x11
        /*000e*/ 	.short	(.L_47 - .L_46)
	.align		4
.L_46:
        /*0010*/ 	.word	index@(_Z16point_in_polygonIdEvPT_S1_Pii)
        /*0014*/ 	.word	0x00000000


	//----- nvinfo : EIATTR_REGCOUNT
	.align		4
.L_47:
        /*0018*/ 	.byte	0x04, 0x2f
        /*001a*/ 	.short	(.L_49 - .L_48)
	.align		4
.L_48:
        /*001c*/ 	.word	index@(_ZN3cub18CUB_300001_SM_10006detail11EmptyKernelIvEEvv)
        /*0020*/ 	.word	0x00000004


	//----- nvinfo : EIATTR_FRAME_SIZE
	.align		4
.L_49:
        /*0024*/ 	.byte	0x04, 0x11
        /*0026*/ 	.short	(.L_51 - .L_50)
	.align		4
.L_50:
        /*0028*/ 	.word	index@(_ZN3cub18CUB_300001_SM_10006detail11EmptyKernelIvEEvv)
        /*002c*/ 	.word	0x00000000


	//----- nvinfo : EIATTR_REGCOUNT
	.align		4
.L_51:
        /*0030*/ 	.byte	0x04, 0x2f
        /*0032*/ 	.short	(.L_53 - .L_52)
	.align		4
.L_52:
        /*0034*/ 	.word	index@(_ZN3cub18CUB_300001_SM_10006detail6reduce28DeviceReduceSingleTileKernelINS2_10policy_hubIijN4cuda3std3__44plusIiEEE10Policy1000EN6thrust24THRUST_300001_SM_1000_NS10device_ptrIiEEPijS9_iiNS7_10__identityEEEvT0_T1_T2_T3_T4_T6_)
        /*0038*/ 	.word	0x00000020


	//----- nvinfo : EIATTR_FRAME_SIZE
	.align		4
.L_53:
        /*003c*/ 	.byte	0x04, 0x11
        /*003e*/ 	.short	(.L_55 - .L_54)
	.align		4
.L_54:
        /*0040*/ 	.word	index@(_ZN3cub18CUB_300001_SM_10006detail6reduce28DeviceReduceSingleTileKernelINS2_10policy_hubIijN4cuda3std3__44plusIiEEE10Policy1000EN6thrust24THRUST_300001_SM_1000_NS10device_ptrIiEEPijS9_iiNS7_10__identityEEEvT0_T1_T2_T3_T4_T6_)
        /*0044*/ 	.word	0x00000000


	//----- nvinfo : EIATTR_REGCOUNT
	.align		4
.L_55:
        /*0048*/ 	.byte	0x04, 0x2f
        /*004a*/ 	.short	(.L_57 - .L_56)
	.align		4
.L_56:
        /*004c*/ 	.word	index@(_ZN3cub18CUB_300001_SM_10006detail6reduce18DeviceReduceKernelINS2_10policy_hubIijN4cuda3std3__44plusIiEEE10Policy1000EN6thrust24THRUST_300001_SM_1000_NS10device_ptrIiEEjS9_iNS7_10__identityEEEvT0_PT3_T1_NS0_13GridEvenShareISK_EET2_T4_)
        /*0050*/ 	.word	0x00000020


	//----- nvinfo : EIATTR_FRAME_SIZE
	.align		4
.L_57:
        /*0054*/ 	.byte	0x04, 0x11
        /*0056*/ 	.short	(.L_59 - .L_58)
	.align		4
.L_58:
        /*0058*/ 	.word	index@(_ZN3cub18CUB_300001_SM_10006detail6reduce18DeviceReduceKernelINS2_10policy_hubIijN4cuda3std3__44plusIiEEE10Policy1000EN6thrust24THRUST_300001_SM_1000_NS10device_ptrIiEEjS9_iNS7_10__identityEEEvT0_PT3_T1_NS0_13GridEvenShareISK_EET2_T4_)
        /*005c*/ 	.word	0x00000000


	//----- nvinfo : EIATTR_REGCOUNT
	.align		4
.L_59:
        /*0060*/ 	.byte	0x04, 0x2f
        /*0062*/ 	.short	(.L_61 - .L_60)
	.align		4
.L_60:
        /*0064*/ 	.word	index@(_ZN3cub18CUB_300001_SM_10006detail6reduce28DeviceReduceSingleTileKernelINS2_10policy_hubIijN4cuda3std3__44plusIiEEE10Policy1000EPiSC_iS9_iiNS7_10__identityEEEvT0_T1_T2_T3_T4_T6_)
        /*0068*/ 	.word	0x00000020


	//----- nvinfo : EIATTR_FRAME_SIZE
	.align		4
.L_61:
        /*006c*/ 	.byte	0x04, 0x11
        /*006e*/ 	.short	(.L_63 - .L_62)
	.align		4
.L_62:
        /*0070*/ 	.word	index@(_ZN3cub18CUB_300001_SM_10006detail6reduce28DeviceReduceSingleTileKernelINS2_10policy_hubIijN4cuda3std3__44plusIiEEE10Policy1000EPiSC_iS9_iiNS7_10__identityEEEvT0_T1_T2_T3_T4_T6_)
        /*0074*/ 	.word	0x00000000


	//----- nvinfo : EIATTR_REGCOUNT
	.align		4
.L_63:
        /*0078*/ 	.byte	0x04, 0x2f
        /*007a*/ 	.short	(.L_65 - .L_64)
	.align		4
.L_64:
        /*007c*/ 	.word	index@(_ZN3cub18CUB_300001_SM_10006detail6reduce28DeviceReduceSingleTileKernelINS2_10policy_hubIiyN4cuda3std3__44plusIiEEE10Policy1000EN6thrust24THRUST_300001_SM_1000_NS10device_ptrIiEEPiyS9_iiNS7_10__identityEEEvT0_T1_T2_T3_T4_T6_)
        /*0080*/ 	.word	0x0000001f


	//----- nvinfo : EIATTR_FRAME_SIZE
	.align		4
.L_65:
        /*0084*/ 	.byte	0x04, 0x11
        /*0086*/ 	.short	(.L_67 - .L_66)
	.align		4
.L_66:
        /*0088*/ 	.word	index@(_ZN3cub18CUB_300001_SM_10006detail6reduce28DeviceReduceSingleTileKernelINS2_10policy_hubIiyN4cuda3std3__44plusIiEEE10Policy1000EN6thrust24THRUST_300001_SM_1000_NS10device_ptrIiEEPiyS9_iiNS7_10__identityEEEvT0_T1_T2_T3_T4_T6_)
        /*008c*/ 	.word	0x00000000


	//----- nvinfo : EIATTR_REGCOUNT
	.align		4
.L_67:
        /*0090*/ 	.byte	0x04, 0x2f
        /*0092*/ 	.short	(.L_69 - .L_68)
	.align		4
.L_68:
        /*0094*/ 	.word	index@(_ZN3cub18CUB_300001_SM_10006detail6reduce18DeviceReduceKernelINS2_10policy_hubIiyN4cuda3std3__44plusIiEEE10Policy1000EN6thrust24THRUST_300001_SM_1000_NS10device_ptrIiEEyS9_iNS7_10__identityEEEvT0_PT3_T1_NS0_13GridEvenShareISK_EET2_T4_)
        /*0098*/ 	.word	0x0000001e


	//----- nvinfo : EIATTR_FRAME_SIZE
	.align		4
.L_69:
        /*009c*/ 	.byte	0x04, 0x11
        /*009e*/ 	.short	(.L_71 - .L_70)
	.align		4
.L_70:
        /*00a0*/ 	.word	index@(_ZN3cub18CUB_300001_SM_10006detail6reduce18DeviceReduceKernelINS2_10policy_hubIiyN4cuda3std3__44plusIiEEE10Policy1000EN6thrust24THRUST_300001_SM_1000_NS10device_ptrIiEEyS9_iNS7_10__identityEEEvT0_PT3_T1_NS0_13GridEvenShareISK_EET2_T4_)
        /*00a4*/ 	.word	0x00000000


	//----- nvinfo : EIATTR_REGCOUNT
	.align		4
.L_71:
        /*00a8*/ 	.byte	0x04, 0x2f
        /*00aa*/ 	.short	(.L_73 - .L_72)
	.align		4
.L_72:
        /*00ac*/ 	.word	index@(_ZN3cub18CUB_300001_SM_10006detail6reduce28DeviceReduceSingleTileKernelINS2_10policy_hubIiyN4cuda3std3__44plusIiEEE10Policy1000EPiSC_iS9_iiNS7_10__identityEEEvT0_T1_T2_T3_T4_T6_)
        /*00b0*/ 	.word	0x00000020


	//----- nvinfo : EIATTR_FRAME_SIZE
	.align		4
.L_73:
        /*00b4*/ 	.byte	0x04, 0x11
        /*00b6*/ 	.short	(.L_75 - .L_74)
	.align		4
.L_74:
        /*00b8*/ 	.word	index@(_ZN3cub18CUB_300001_SM_10006detail6reduce28DeviceReduceSingleTileKernelINS2_10policy_hubIiyN4cuda3std3__44plusIiEEE10Policy1000EPiSC_iS9_iiNS7_10__identityEEEvT0_T1_T2_T3_T4_T6_)
        /*00bc*/ 	.word	0x00000000


	//----- nvinfo : EIATTR_MIN_STACK_SIZE
	.align		4
.L_75:
        /*00c0*/ 	.byte	0x04, 0x12
        /*00c2*/ 	.short	(.L_77 - .L_76)
	.align		4
.L_76:
        /*00c4*/ 	.word	index@(_ZN3cub18CUB_300001_SM_10006detail6reduce28DeviceReduceSingleTileKernelINS2_10policy_hubIiyN4cuda3std3__44plusIiEEE10Policy1000EPiSC_iS9_iiNS7_10__identityEEEvT0_T1_T2_T3_T4_T6_)
        /*00c8*/ 	.word	0x00000000


	//----- nvinfo : EIATTR_MIN_STACK_SIZE
	.align		4
.L_77:
        /*00cc*/ 	.byte	0x04, 0x12
        /*00ce*/ 	.short	(.L_79 - .L_78)
	.align		4
.L_78:
        /*00d0*/ 	.word	index@(_ZN3cub18CUB_300001_SM_10006detail6reduce18DeviceReduceKernelINS2_10policy_hubIiyN4cuda3std3__44plusIiEEE10Policy1000EN6thrust24THRUST_300001_SM_1000_NS10device_ptrIiEEyS9_iNS7_10__identityEEEvT0_PT3_T1_NS0_13GridEvenShareISK_EET2_T4_)
        /*00d4*/ 	.word	0x00000000


	//----- nvinfo : EIATTR_MIN_STACK_SIZE
	.align		4
.L_79:
        /*00d8*/ 	.byte	0x04, 0x12
        /*00da*/ 	.short	(.L_81 - .L_80)
	.align		4
.L_80:
        /*00dc*/ 	.word	index@(_ZN3cub18CUB_300001_SM_10006detail6reduce28DeviceReduceSingleTileKernelINS2_10policy_hubIiyN4cuda3std3__44plusIiEEE10Policy1000EN6thrust24THRUST_300001_SM_1000_NS10device_ptrIiEEPiyS9_iiNS7_10__identityEEEvT0_T1_T2_T3_T4_T6_)
        /*00e0*/ 	.word	0x00000000


	//----- nvinfo : EIATTR_MIN_STACK_SIZE
	.align		4
.L_81:
        /*00e4*/ 	.byte	0x04, 0x12
        /*00e6*/ 	.short	(.L_83 - .L_82)
	.align		4
.L_82:
        /*00e8*/ 	.word	index@(_ZN3cub18CUB_300001_SM_10006detail6reduce28DeviceReduceSingleTileKernelINS2_10policy_hubIijN4cuda3std3__44plusIiEEE10Policy1000EPiSC_iS9_iiNS7_10__identityEEEvT0_T1_T2_T3_T4_T6_)
        /*00ec*/ 	.word	0x00000000


	//----- nvinfo : EIATTR_MIN_STACK_SIZE
	.align		4
.L_83:
        /*00f0*/ 	.byte	0x04, 0x12
        /*00f2*/ 	.short	(.L_85 - .L_84)
	.align		4
.L_84:
        /*00f4*/ 	.word	index@(_ZN3cub18CUB_300001_SM_10006detail6reduce18DeviceReduceKernelINS2_10policy_hubIijN4cuda3std3__44plusIiEEE10Policy1000EN6thrust24THRUST_300001_SM_1000_NS10device_ptrIiEEjS9_iNS7_10__identityEEEvT0_PT3_T1_NS0_13GridEvenShareISK_EET2_T4_)
        /*00f8*/ 	.word	0x00000000


	//----- nvinfo : EIATTR_MIN_STACK_SIZE
	.align		4
.L_85:
        /*00fc*/ 	.byte	0x04, 0x12
        /*00fe*/ 	.short	(.L_87 - .L_86)
	.align		4
.L_86:
        /*0100*/ 	.word	index@(_ZN3cub18CUB_300001_SM_10006detail6reduce28DeviceReduceSingleTileKernelINS2_10policy_hubIijN4cuda3std3__44plusIiEEE10Policy1000EN6thrust24THRUST_300001_SM_1000_NS10device_ptrIiEEPijS9_iiNS7_10__identityEEEvT0_T1_T2_T3_T4_T6_)
        /*0104*/ 	.word	0x00000000


	//----- nvinfo : EIATTR_MIN_STACK_SIZE
	.align		4
.L_87:
        /*0108*/ 	.byte	0x04, 0x12
        /*010a*/ 	.short	(.L_89 - .L_88)
	.align		4
.L_88:
        /*010c*/ 	.word	index@(_ZN3cub18CUB_300001_SM_10006detail11EmptyKernelIvEEvv)
        /*0110*/ 	.word	0x00000000


	//----- nvinfo : EIATTR_MIN_STACK_SIZE
	.align		4
.L_89:
        /*0114*/ 	.byte	0x04, 0x12
        /*0116*/ 	.short	(.L_91 - .L_90)
	.align		4
.L_90:
        /*0118*/ 	.word	index@(_Z16point_in_polygonIdEvPT_S1_Pii)
        /*011c*/ 	.word	0x00000000
.L_91:


//--------------------- .nv.compat                --------------------------
	.section	.nv.compat,"",@"SHT_CUDA_COMPAT_INFO"
	.align	4
        /*0000*/ 	.byte	0x02, 0x09, 0x00, 0x00, 0x02, 0x02, 0x01, 0x00, 0x02, 0x05, 0x05, 0x00, 0x03, 0x07, 0x01, 0x01
        /*0010*/ 	.byte	0x02, 0x03, 0x00, 0x00, 0x02, 0x06, 0x01, 0x00, 0x04, 0x0b, 0x08, 0x00, 0x01, 0x00, 0x00, 0x00
        /*0020*/ 	.byte	0x00, 0x00, 0x00, 0x00


//--------------------- .nv.info._ZN3cub18CUB_300001_SM_10006detail6reduce28DeviceReduceSingleTileKernelINS2_10policy_hubIiyN4cuda3std3__44plusIiEEE10Policy1000EPiSC_iS9_iiNS7_10__identityEEEvT0_T1_T2_T3_T4_T6_ --------------------------
	.section	.nv.info._ZN3cub18CUB_300001_SM_10006detail6reduce28DeviceReduceSingleTileKernelINS2_10policy_hubIiyN4cuda3std3__44plusIiEEE10Policy1000EPiSC_iS9_iiNS7_10__identityEEEvT0_T1_T2_T3_T4_T6_,"",@"SHT_CUDA_INFO"
	.sectionflags	@""
	.align	4


	//----- nvinfo : EIATTR_CUDA_API_VERSION
	.align		4
        /*0000*/ 	.byte	0x04, 0x37
        /*0002*/ 	.short	(.L_93 - .L_92)
.L_92:
        /*0004*/ 	.word	0x00000082


	//----- nvinfo : EIATTR_KPARAM_INFO
	.align		4
.L_93:
        /*0008*/ 	.byte	0x04, 0x17
        /*000a*/ 	.short	(.L_95 - .L_94)
.L_94:
        /*000c*/ 	.word	0x00000000
        /*0010*/ 	.short	0x0005
        /*0012*/ 	.short	0x001c
        /*0014*/ 	.byte	0x00, 0xf0, 0x05, 0x00


	//----- nvinfo : EIATTR_KPARAM_INFO
	.align		4
.L_95:
        /*0018*/ 	.byte	0x04, 0x17
        /*001a*/ 	.short	(.L_97 - .L_96)
.L_96:
        /*001c*/ 	.word	0x00000000
        /*0020*/ 	.short	0x0004
        /*0022*/ 	.short	0x0018
        /*0024*/ 	.byte	0x00, 0xf0, 0x11, 0x00


	//----- nvinfo : EIATTR_KPARAM_INFO
	.align		4
.L_97:
        /*0028*/ 	.byte	0x04, 0x17
        /*002a*/ 	.short	(.L_99 - .L_98)
.L_98:
        /*002c*/ 	.word	0x00000000
        /*0030*/ 	.short	0x0003
        /*0032*/ 	.short	0x0014
        /*0034*/ 	.byte	0x00, 0xf0, 0x05, 0x00


	//----- nvinfo : EIATTR_KPARAM_INFO
	.align		4
.L_99:
        /*0038*/ 	.byte	0x04, 0x17
        /*003a*/ 	.short	(.L_101 - .L_100)
.L_100:
        /*003c*/ 	.word	0x00000000
        /*0040*/ 	.short	0x0002
        /*0042*/ 	.short	0x0010
        /*0044*/ 	.byte	0x00, 0xf0, 0x11, 0x00


	//----- nvinfo : EIATTR_KPARAM_INFO
	.align		4
.L_101:
        /*0048*/ 	.byte	0x04, 0x17
        /*004a*/ 	.short	(.L_103 - .L_102)
.L_102:
        /*004c*/ 	.word	0x00000000
        /*0050*/ 	.short	0x0001
        /*0052*/ 	.short	0x0008
        /*0054*/ 	.byte	0x00, 0xf5, 0x21, 0x00


	//----- nvinfo : EIATTR_KPARAM_INFO
	.align		4
.L_103:
        /*0058*/ 	.byte	0x04, 0x17
        /*005a*/ 	.short	(.L_105 - .L_104)
.L_104:
        /*005c*/ 	.word	0x00000000
        /*0060*/ 	.short	0x0000
        /*0062*/ 	.short	0x0000
        /*0064*/ 	.byte	0x00, 0xf5, 0x21, 0x00


	//----- nvinfo : EIATTR_SPARSE_MMA_MASK
	.align		4
.L_105:
        /*0068*/ 	.byte	0x03, 0x50
        /*006a*/ 	.short	0x0000


	//----- nvinfo : EIATTR_MAXREG_COUNT
	.align		4
        /*006c*/ 	.byte	0x03, 0x1b
        /*006e*/ 	.short	0x00ff


	//----- nvinfo : EIATTR_NUM_BARRIERS
	.align		4
        /*0070*/ 	.byte	0x02, 0x4c
        /*0072*/ 	.byte	0x01
	.zero		1


	//----- nvinfo : EIATTR_MERCURY_ISA_VERSION
	.align		4
        /*0074*/ 	.byte	0x03, 0x5f
        /*0076*/ 	.short	0x0101


	//----- nvinfo : EIATTR_COOP_GROUP_MASK_REGIDS
	.align		4
        /*0078*/ 	.byte	0x04, 0x29
        /*007a*/ 	.short	(.L_107 - .L_106)


	//   ....[0]....
.L_106:
        /*007c*/ 	.word	0xffffffff


	//   ....[1]....
        /*0080*/ 	.word	0xffffffff


	//   ....[2]....
        /*0084*/ 	.word	0xffffffff


	//   ....[3]....
        /*0088*/ 	.word	0xffffffff


	//   ....[4]....
        /*008c*/ 	.word	0xffffffff


	//   ....[5]....
        /*0090*/ 	.word	0xffffffff


	//   ....[6]....
        /*0094*/ 	.word	0xffffffff


	//   ....[7]....
        /*0098*/ 	.word	0xffffffff


	//   ....[8]....
        /*009c*/ 	.word	0xffffffff


	//   ....[9]....
        /*00a0*/ 	.word	0xffffffff


	//   ....[10]....
        /*00a4*/ 	.word	0xffffffff


	//   ....[11]....
        /*00a8*/ 	.word	0xffffffff


	//   ....[12]....
        /*00ac*/ 	.word	0xffffffff


	//   ....[13]....
        /*00b0*/ 	.word	0xffffffff


	//   ....[14]....
        /*00b4*/ 	.word	0xffffffff


	//   ....[15]....
        /*00b8*/ 	.word	0xffffffff


	//   ....[16]....
        /*00bc*/ 	.word	0xffffffff


	//   ....[17]....
        /*00c0*/ 	.word	0xffffffff


	//   ....[18]....
        /*00c4*/ 	.word	0xffffffff


	//   ....[19]....
        /*00c8*/ 	.word	0xffffffff


	//   ....[20]....
        /*00cc*/ 	.word	0xffffffff


	//   ....[21]....
        /*00d0*/ 	.word	0xffffffff


	//   ....[22]....
        /*00d4*/ 	.word	0xffffffff


	//   ....[23]....
        /*00d8*/ 	.word	0xffffffff


	//   ....[24]....
        /*00dc*/ 	.word	0xffffffff


	//   ....[25]....
        /*00e0*/ 	.word	0xffffffff


	//   ....[26]....
        /*00e4*/ 	.word	0xffffffff


	//   ....[27]....
        /*00e8*/ 	.word	0xffffffff


	//   ....[28]....
        /*00ec*/ 	.word	0xffffffff


	//   ....[29]....
        /*00f0*/ 	.word	0xffffffff


	//----- nvinfo : EIATTR_COOP_GROUP_INSTR_OFFSETS
	.align		4
.L_107:
        /*00f4*/ 	.byte	0x04, 0x28
        /*00f6*/ 	.short	(.L_109 - .L_108)


	//   ....[0]....
.L_108:
        /*00f8*/ 	.word	0x00000890


	//   ....[1]....
        /*00fc*/ 	.word	0x000008f0


	//   ....[2]....
        /*0100*/ 	.word	0x00000940


	//   ....[3]....
        /*0104*/ 	.word	0x000009b0


	//   ....[4]....
        /*0108*/ 	.word	0x00000a10


	//   ....[5]....
        /*010c*/ 	.word	0x00000ba0


	//   ....[6]....
        /*0110*/ 	.word	0x00000c40


	//   ....[7]....
        /*0114*/ 	.word	0x00000cc0


	//   ....[8]....
        /*0118*/ 	.word	0x00000d20


	//   ....[9]....
        /*011c*/ 	.word	0x00000d60


	//   ....[10]....
        /*0120*/ 	.word	0x000019d0


	//   ....[11]....
        /*0124*/ 	.word	0x00001a30


	//   ....[12]....
        /*0128*/ 	.word	0x00001a90


	//   ....[13]....
        /*012c*/ 	.word	0x00001af0


	//   ....[14]....
        /*0130*/ 	.word	0x00001b50


	//   ....[15]....
        /*0134*/ 	.word	0x000023f0


	//   ....[16]....
        /*0138*/ 	.word	0x00002450


	//   ....[17]....
        /*013c*/ 	.word	0x000024a0


	//   ....[18]....
        /*0140*/ 	.word	0x00002510


	//   ....[19]....
        /*0144*/ 	.word	0x00002570


	//   ....[20]....
        /*0148*/ 	.word	0x00002700


	//   ....[21]....
        /*014c*/ 	.word	0x00002790


	//   ....[22]....
        /*0150*/ 	.word	0x000027e0


	//   ....[23]....
        /*0154*/ 	.word	0x00002850


	//   ....[24]....
        /*0158*/ 	.word	0x000028c0


	//   ....[25]....
        /*015c*/ 	.word	0x000036a0


	//   ....[26]....
        /*0160*/ 	.word	0x00003700


	//   ....[27]....
        /*0164*/ 	.word	0x00003760


	//   ....[28]....
        /*0168*/ 	.word	0x000037c0


	//   ....[29]....
        /*016c*/ 	.word	0x00003820


	//----- nvinfo : EIATTR_VRC_CTA_INIT_COUNT
	.align		4
.L_109:
        /*0170*/ 	.byte	0x02, 0x4a
	.zero		1
	.zero		1


	//----- nvinfo : EIATTR_EXIT_INSTR_OFFSETS
	.align		4
        /*0174*/ 	.byte	0x04, 0x1c
        /*0176*/ 	.short	(.L_111 - .L_110)


	//   ....[0]....
.L_110:
        /*0178*/ 	.word	0x00000080


	//   ....[1]....
        /*017c*/ 	.word	0x000000c0


	//   ....[2]....
        /*0180*/ 	.word	0x00003940


	//   ....[3]....
        /*0184*/ 	.word	0x00003990


	//----- nvinfo : EIATTR_MAX_THREADS
	.align		4
.L_111:
        /*0188*/ 	.byte	0x04, 0x05
        /*018a*/ 	.short	(.L_113 - .L_112)
.L_112:
        /*018c*/ 	.word	0x00000100
        /*0190*/ 	.word	0x00000001
        /*0194*/ 	.word	0x00000001


	//----- nvinfo : EIATTR_CRS_STACK_SIZE
	.align		4
.L_113:
        /*0198*/ 	.byte	0x04, 0x1e
        /*019a*/ 	.short	(.L_115 - .L_114)
.L_114:
        /*019c*/ 	.word	0x00000000


	//----- nvinfo : EIATTR_CBANK_PARAM_SIZE
	.align		4
.L_115:
        /*01a0*/ 	.byte	0x03, 0x19
        /*01a2*/ 	.short	0x001d


	//----- nvinfo : EIATTR_PARAM_CBANK
	.align		4
        /*01a4*/ 	.byte	0x04, 0x0a
        /*01a6*/ 	.short	(.L_117 - .L_116)
	.align		4
.L_116:
        /*01a8*/ 	.word	index@(.nv.constant0._ZN3cub18CUB_300001_SM_10006detail6reduce28DeviceReduceSingleTileKernelINS2_10policy_hubIiyN4cuda3std3__44plusIiEEE10Policy1000EPiSC_iS9_iiNS7_10__identityEEEvT0_T1_T2_T3_T4_T6_)
        /*01ac*/ 	.short	0x0380
        /*01ae*/ 	.short	0x001d


	//----- nvinfo : EIATTR_SW_WAR
	.align		4
.L_117:
        /*01b0*/ 	.byte	0x04, 0x36
        /*01b2*/ 	.short	(.L_119 - .L_118)
.L_118:
        /*01b4*/ 	.word	0x00000008
.L_119:


//--------------------- .nv.info._ZN3cub18CUB_300001_SM_10006detail6reduce18DeviceReduceKernelINS2_10policy_hubIiyN4cuda3std3__44plusIiEEE10Policy1000EN6thrust24THRUST_300001_SM_1000_NS10device_ptrIiEEyS9_iNS7_10__identityEEEvT0_PT3_T1_NS0_13GridEvenShareISK_EET2_T4_ --------------------------
	.section	.nv.info._ZN3cub18CUB_300001_SM_10006detail6reduce18DeviceReduceKernelINS2_10policy_hubIiyN4cuda3std3__44plusIiEEE10Policy1000EN6thrust24THRUST_300001_SM_1000_NS10device_ptrIiEEyS9_iNS7_10__identityEEEvT0_PT3_T1_NS0_13GridEvenShareISK_EET2_T4_,"",@"SHT_CUDA_INFO"
	.sectionflags	@""
	.align	4


	//----- nvinfo : EIATTR_CUDA_API_VERSION
	.align		4
        /*0000*/ 	.byte	0x04, 0x37
        /*0002*/ 	.short	(.L_121 - .L_120)
.L_120:
        /*0004*/ 	.word	0x00000082


	//----- nvinfo : EIATTR_KPARAM_INFO
	.align		4
.L_121:
        /*0008*/ 	.byte	0x04, 0x17
        /*000a*/ 	.short	(.L_123 - .L_122)
.L_122:
        /*000c*/ 	.word	0x00000000
        /*0010*/ 	.short	0x0005
        /*0012*/ 	.short	0x0061
        /*0014*/ 	.byte	0x00, 0xf0, 0x05, 0x00


	//----- nvinfo : EIATTR_KPARAM_INFO
	.align		4
.L_123:
        /*0018*/ 	.byte	0x04, 0x17
        /*001a*/ 	.short	(.L_125 - .L_124)
.L_124:
        /*001c*/ 	.word	0x00000000
        /*0020*/ 	.short	0x0004
        /*0022*/ 	.short	0x0060
        /*0024*/ 	.byte	0x00, 0xf0, 0x05, 0x00


	//----- nvinfo : EIATTR_KPARAM_INFO
	.align		4
.L_125:
        /*0028*/ 	.byte	0x04, 0x17
        /*002a*/ 	.short	(.L_127 - .L_126)
.L_126:
        /*002c*/ 	.word	0x00000000
        /*0030*/ 	.short	0x0003
        /*0032*/ 	.short	0x0018
        /*0034*/ 	.byte	0x00, 0xf0, 0x21, 0x01


	//----- nvinfo : EIATTR_KPARAM_INFO
	.align		4
.L_127:
        /*0038*/ 	.byte	0x04, 0x17
        /*003a*/ 	.short	(.L_129 - .L_128)
.L_128:
        /*003c*/ 	.word	0x00000000
        /*0040*/ 	.short	0x0002
        /*0042*/ 	.short	0x0010
        /*0044*/ 	.byte	0x00, 0xf0, 0x21, 0x00


	//----- nvinfo : EIATTR_KPARAM_INFO
	.align		4
.L_129:
        /*0048*/ 	.byte	0x04, 0x17
        /*004a*/ 	.short	(.L_131 - .L_130)
.L_130:
        /*004c*/ 	.word	0x00000000
        /*0050*/ 	.short	0x0001
        /*0052*/ 	.short	0x0008
        /*0054*/ 	.byte	0x00, 0xf5, 0x21, 0x00


	//----- nvinfo : EIATTR_KPARAM_INFO
	.align		4
.L_131:
        /*0058*/ 	.byte	0x04, 0x17
        /*005a*/ 	.short	(.L_133 - .L_132)
.L_132:
        /*005c*/ 	.word	0x00000000
        /*0060*/ 	.short	0x0000
        /*0062*/ 	.short	0x0000
        /*0064*/ 	.byte	0x00, 0xf0, 0x21, 0x00


	//----- nvinfo : EIATTR_SPARSE_MMA_MASK
	.align		4
.L_133:
        /*0068*/ 	.byte	0x03, 0x50
        /*006a*/ 	.short	0x0000


	//----- nvinfo : EIATTR_MAXREG_COUNT
	.align		4
        /*006c*/ 	.byte	0x03, 0x1b
        /*006e*/ 	.short	0x00ff


	//----- nvinfo : EIATTR_NUM_BARRIERS
	.align		4
        /*0070*/ 	.byte	0x02, 0x4c
        /*0072*/ 	.byte	0x01
	.zero		1


	//----- nvinfo : EIATTR_MERCURY_ISA_VERSION
	.align		4
        /*0074*/ 	.byte	0x03, 0x5f
        /*0076*/ 	.short	0x0101


	//----- nvinfo : EIATTR_COOP_GROUP_MASK_REGIDS
	.align		4
        /*0078*/ 	.byte	0x04, 0x29
        /*007a*/ 	.short	(.L_135 - .L_134)


	//   ....[0]....
.L_134:
        /*007c*/ 	.word	0xffffffff


	//   ....[1]....
        /*0080*/ 	.word	0xffffffff


	//   ....[2]....
        /*0084*/ 	.word	0xffffffff


	//   ....[3]....
        /*0088*/ 	.word	0xffffffff


	//   ....[4]....
        /*008c*/ 	.word	0xffffffff


	//   ....[5]....
        /*0090*/ 	.word	0xffffffff


	//   ....[6]....
        /*0094*/ 	.word	0xffffffff


	//   ....[7]....
        /*0098*/ 	.word	0xffffffff


	//   ....[8]....
        /*009c*/ 	.word	0xffffffff


	//   ....[9]....
        /*00a0*/ 	.word	0xffffffff


	//   ....[10]....
        /*00a4*/ 	.word	0xffffffff


	//   ....[11]....
        /*00a8*/ 	.word	0xffffffff


	//   ....[12]....
        /*00ac*/ 	.word	0xffffffff


	//   ....[13]....
        /*00b0*/ 	.word	0xffffffff


	//   ....[14]....
        /*00b4*/ 	.word	0xffffffff


	//----- nvinfo : EIATTR_COOP_GROUP_INSTR_OFFSETS
	.align		4
.L_135:
        /*00b8*/ 	.byte	0x04, 0x28
        /*00ba*/ 	.short	(.L_137 - .L_136)


	//   ....[0]....
.L_136:
        /*00bc*/ 	.word	0x000008e0


	//   ....[1]....
        /*00c0*/ 	.word	0x00000940


	//   ....[2]....
        /*00c4*/ 	.word	0x000009a0


	//   ....[3]....
        /*00c8*/ 	.word	0x00000a00


	//   ....[4]....
        /*00cc*/ 	.word	0x00000a60


	//   ....[5]....
        /*00d0*/ 	.word	0x00000bf0


	//   ....[6]....
        /*00d4*/ 	.word	0x00000c90


	//   ....[7]....
        /*00d8*/ 	.word	0x00000d10


	//   ....[8]....
        /*00dc*/ 	.word	0x00000d70


	//   ....[9]....
        /*00e0*/ 	.word	0x00000db0


	//   ....[10]....
        /*00e4*/ 	.word	0x00001db0


	//   ....[11]....
        /*00e8*/ 	.word	0x00001e10


	//   ....[12]....
        /*00ec*/ 	.word	0x00001e70


	//   ....[13]....
        /*00f0*/ 	.word	0x00001ed0


	//   ....[14]....
        /*00f4*/ 	.word	0x00001f30


	//----- nvinfo : EIATTR_VRC_CTA_INIT_COUNT
	.align		4
.L_137:
        /*00f8*/ 	.byte	0x02, 0x4a
	.zero		1
	.zero		1


	//----- nvinfo : EIATTR_EXIT_INSTR_OFFSETS
	.align		4
        /*00fc*/ 	.byte	0x04, 0x1c
        /*00fe*/ 	.short	(.L_139 - .L_138)


	//   ....[0]....
.L_138:
        /*0100*/ 	.word	0x00002050


	//   ....[1]....
        /*0104*/ 	.word	0x000020b0


	//----- nvinfo : EIATTR_MAX_THREADS
	.align		4
.L_139:
        /*0108*/ 	.byte	0x04, 0x05
        /*010a*/ 	.short	(.L_141 - .L_140)
.L_140:
        /*010c*/ 	.word	0x00000100
        /*0110*/ 	.word	0x00000001
        /*0114*/ 	.word	0x00000001


	//----- nvinfo : EIATTR_CRS_STACK_SIZE
	.align		4
.L_141:
        /*0118*/ 	.byte	0x04, 0x1e
        /*011a*/ 	.short	(.L_143 - .L_142)
.L_142:
        /*011c*/ 	.word	0x00000000


	//----- nvinfo : EIATTR_CBANK_PARAM_SIZE
	.align		4
.L_143:
        /*0120*/ 	.byte	0x03, 0x19
        /*0122*/ 	.short	0x0062


	//----- nvinfo : EIATTR_PARAM_CBANK
	.align		4
        /*0124*/ 	.byte	0x04, 0x0a
        /*0126*/ 	.short	(.L_145 - .L_144)
	.align		4
.L_144:
        /*0128*/ 	.word	index@(.nv.constant0._ZN3cub18CUB_300001_SM_10006detail6reduce18DeviceReduceKernelINS2_10policy_hubIiyN4cuda3std3__44plusIiEEE10Policy1000EN6thrust24THRUST_300001_SM_1000_NS10device_ptrIiEEyS9_iNS7_10__identityEEEvT0_PT3_T1_NS0_13GridEvenShareISK_EET2_T4_)
        /*012c*/ 	.short	0x0380
        /*012e*/ 	.short	0x0062


	//----- nvinfo : EIATTR_SW_WAR
	.align		4
.L_145:
        /*0130*/ 	.byte	0x04, 0x36
        /*0132*/ 	.short	(.L_147 - .L_146)
.L_146:
        /*0134*/ 	.word	0x00000008
.L_147:


//--------------------- .nv.info._ZN3cub18CUB_300001_SM_10006detail6reduce28DeviceReduceSingleTileKernelINS2_10policy_hubIiyN4cuda3std3__44plusIiEEE10Policy1000EN6thrust24THRUST_300001_SM_1000_NS10device_ptrIiEEPiyS9_iiNS7_10__identityEEEvT0_T1_T2_T3_T4_T6_ --------------------------
	.section	.nv.info._ZN3cub18CUB_300001_SM_10006detail6reduce28DeviceReduceSingleTileKernelINS2_10policy_hubIiyN4cuda3std3__44plusIiEEE10Policy1000EN6thrust24THRUST_300001_SM_1000_NS10device_ptrIiEEPiyS9_iiNS7_10__identityEEEvT0_T1_T2_T3_T4_T6_,"",@"SHT_CUDA_INFO"
	.sectionflags	@""
	.align	4


	//----- nvinfo : EIATTR_CUDA_API_VERSION
	.align		4
        /*0000*/ 	.byte	0x04, 0x37
        /*0002*/ 	.short	(.L_149 - .L_148)
.L_148:
        /*0004*/ 	.word	0x00000082


	//----- nvinfo : EIATTR_KPARAM_INFO
	.align		4
.L_149:
        /*0008*/ 	.byte	0x04, 0x17
        /*000a*/ 	.short	(.L_151 - .L_150)
.L_150:
        /*000c*/ 	.word	0x00000000
        /*0010*/ 	.short	0x0005
        /*0012*/ 	.short	0x0020
        /*0014*/ 	.byte	0x00, 0xf0, 0x05, 0x00


	//----- nvinfo : EIATTR_KPARAM_INFO
	.align		4
.L_151:
        /*0018*/ 	.byte	0x04, 0x17
        /*001a*/ 	.short	(.L_153 - .L_152)
.L_152:
        /*001c*/ 	.word	0x00000000
        /*0020*/ 	.short	0x0004
        /*0022*/ 	.short	0x001c
        /*0024*/ 	.byte	0x00, 0xf0, 0x11, 0x00


	//----- nvinfo : EIATTR_KPARAM_INFO
	.align		4
.L_153:
        /*0028*/ 	.byte	0x04, 0x17
        /*002a*/ 	.short	(.L_155 - .L_154)
.L_154:
        /*002c*/ 	.word	0x00000000
        /*0030*/ 	.short	0x0003
        /*0032*/ 	.short	0x0018
        /*0034*/ 	.byte	0x00, 0xf0, 0x05, 0x00


	//----- nvinfo : EIATTR_KPARAM_INFO
	.align		4
.L_155:
        /*0038*/ 	.byte	0x04, 0x17
        /*003a*/ 	.short	(.L_157 - .L_156)
.L_156:
        /*003c*/ 	.word	0x00000000
        /*0040*/ 	.short	0x0002
        /*0042*/ 	.short	0x0010
        /*0044*/ 	.byte	0x00, 0xf0, 0x21, 0x00


	//----- nvinfo : EIATTR_KPARAM_INFO
	.align		4
.L_157:
        /*0048*/ 	.byte	0x04, 0x17
        /*004a*/ 	.short	(.L_159 - .L_158)
.L_158:
        /*004c*/ 	.word	0x00000000
        /*0050*/ 	.short	0x0001
        /*0052*/ 	.short	0x0008
        /*0054*/ 	.byte	0x00, 0xf5, 0x21, 0x00


	//----- nvinfo : EIATTR_KPARAM_INFO
	.align		4
.L_159:
        /*0058*/ 	.byte	0x04, 0x17
        /*005a*/ 	.short	(.L_161 - .L_160)
.L_160:
        /*005c*/ 	.word	0x00000000
        /*0060*/ 	.short	0x0000
        /*0062*/ 	.short	0x0000
        /*0064*/ 	.byte	0x00, 0xf0, 0x21, 0x00


	//----- nvinfo : EIATTR_SPARSE_MMA_MASK
	.align		4
.L_161:
        /*0068*/ 	.byte	0x03, 0x50
        /*006a*/ 	.short	0x0000


	//----- nvinfo : EIATTR_MAXREG_COUNT
	.align		4
        /*006c*/ 	.byte	0x03, 0x1b
        /*006e*/ 	.short	0x00ff


	//----- nvinfo : EIATTR_NUM_BARRIERS
	.align		4
        /*0070*/ 	.byte	0x02, 0x4c
        /*0072*/ 	.byte	0x01
	.zero		1


	//----- nvinfo : EIATTR_MERCURY_ISA_VERSION
	.align		4
        /*0074*/ 	.byte	0x03, 0x5f
        /*0076*/ 	.short	0x0101


	//----- nvinfo : EIATTR_COOP_GROUP_MASK_REGIDS
	.align		4
        /*0078*/ 	.byte	0x04, 0x29
        /*007a*/ 	.short	(.L_163 - .L_162)


	//   ....[0]....
.L_162:
        /*007c*/ 	.word	0xffffffff


	//   ....[1]....
        /*0080*/ 	.word	0xffffffff


	//   ....[2]....
        /*0084*/ 	.word	0xffffffff


	//   ....[3]....
        /*0088*/ 	.word	0xffffffff


	//   ....[4]....
        /*008c*/ 	.word	0xffffffff


	//   ....[5]....
        /*0090*/ 	.word	0xffffffff


	//   ....[6]....
        /*0094*/ 	.word	0xffffffff


	//   ....[7]....
        /*0098*/ 	.word	0xffffffff


	//   ....[8]....
        /*009c*/ 	.word	0xffffffff


	//   ....[9]....
        /*00a0*/ 	.word	0xffffffff


	//   ....[10]....
        /*00a4*/ 	.word	0xffffffff


	//   ....[11]....
        /*00a8*/ 	.word	0xffffffff


	//   ....[12]....
        /*00ac*/ 	.word	0xffffffff


	//   ....[13]....
        /*00b0*/ 	.word	0xffffffff


	//   ....[14]....
        /*00b4*/ 	.word	0xffffffff


	//----- nvinfo : EIATTR_COOP_GROUP_INSTR_OFFSETS
	.align		4
.L_163:
        /*00b8*/ 	.byte	0x04, 0x28
        /*00ba*/ 	.short	(.L_165 - .L_164)


	//   ....[0]....
.L_164:
        /*00bc*/ 	.word	0x00000850


	//   ....[1]....
        /*00c0*/ 	.word	0x000008b0


	//   ....[2]....
        /*00c4*/ 	.word	0x00000910


	//   ....[3]....
        /*00c8*/ 	.word	0x00000970


	//   ....[4]....
        /*00cc*/ 	.word	0x000009d0


	//   ....[5]....
        /*00d0*/ 	.word	0x00000b60


	//   ....[6]....
        /*00d4*/ 	.word	0x00000c00


	//   ....[7]....
        /*00d8*/ 	.word	0x00000c80


	//   ....[8]....
        /*00dc*/ 	.word	0x00000ce0


	//   ....[9]....
        /*00e0*/ 	.word	0x00000d20


	//   ....[10]....
        /*00e4*/ 	.word	0x00001b90


	//   ....[11]....
        /*00e8*/ 	.word	0x00001bf0


	//   ....[12]....
        /*00ec*/ 	.word	0x00001c50


	//   ....[13]....
        /*00f0*/ 	.word	0x00001cb0


	//   ....[14]....
        /*00f4*/ 	.word	0x00001d10


	//----- nvinfo : EIATTR_VRC_CTA_INIT_COUNT
	.align		4
.L_165:
        /*00f8*/ 	.byte	0x02, 0x4a
	.zero		1
	.zero		1


	//----- nvinfo : EIATTR_EXIT_INSTR_OFFSETS
	.align		4
        /*00fc*/ 	.byte	0x04, 0x1c
        /*00fe*/ 	.short	(.L_167 - .L_166)


	//   ....[0]....
.L_166:
        /*0100*/ 	.word	0x000000a0


	//   ....[1]....
        /*0104*/ 	.word	0x000000e0


	//   ....[2]....
        /*0108*/ 	.word	0x00001e20


	//   ....[3]....
        /*010c*/ 	.word	0x00001e70


	//----- nvinfo : EIATTR_MAX_THREADS
	.align		4
.L_167:
        /*0110*/ 	.byte	0x04, 0x05
        /*0112*/ 	.short	(.L_169 - .L_168)
.L_168:
        /*0114*/ 	.word	0x00000100
        /*0118*/ 	.word	0x00000001
        /*011c*/ 	.word	0x00000001


	//----- nvinfo : EIATTR_CRS_STACK_SIZE
	.align		4
.L_169:
        /*0120*/ 	.byte	0x04, 0x1e
        /*0122*/ 	.short	(.L_171 - .L_170)
.L_170:
        /*0124*/ 	.word	0x00000000


	//----- nvinfo : EIATTR_CBANK_PARAM_SIZE
	.align		4
.L_171:
        /*0128*/ 	.byte	0x03, 0x19
        /*012a*/ 	.short	0x0021


	//----- nvinfo : EIATTR_PARAM_CBANK
	.align		4
        /*012c*/ 	.byte	0x04, 0x0a
        /*012e*/ 	.short	(.L_173 - .L_172)
	.align		4
.L_172:
        /*0130*/ 	.word	index@(.nv.constant0._ZN3cub18CUB_300001_SM_10006detail6reduce28DeviceReduceSingleTileKernelINS2_10policy_hubIiyN4cuda3std3__44plusIiEEE10Policy1000EN6thrust24THRUST_300001_SM_1000_NS10device_ptrIiEEPiyS9_iiNS7_10__identityEEEvT0_T1_T2_T3_T4_T6_)
        /*0134*/ 	.short	0x0380
        /*0136*/ 	.short	0x0021


	//----- nvinfo : EIATTR_SW_WAR
	.align		4
.L_173:
        /*0138*/ 	.byte	0x04, 0x36
        /*013a*/ 	.short	(.L_175 - .L_174)
.L_174:
        /*013c*/ 	.word	0x00000008
.L_175:


//--------------------- .nv.info._ZN3cub18CUB_300001_SM_10006detail6reduce28DeviceReduceSingleTileKernelINS2_10policy_hubIijN4cuda3std3__44plusIiEEE10Policy1000EPiSC_iS9_iiNS7_10__identityEEEvT0_T1_T2_T3_T4_T6_ --------------------------
	.section	.nv.info._ZN3cub18CUB_300001_SM_10006detail6reduce28DeviceReduceSingleTileKernelINS2_10policy_hubIijN4cuda3std3__44plusIiEEE10Policy1000EPiSC_iS9_iiNS7_10__identityEEEvT0_T1_T2_T3_T4_T6_,"",@"SHT_CUDA_INFO"
	.sectionflags	@""
	.align	4


	//----- nvinfo : EIATTR_CUDA_API_VERSION
	.align		4
        /*0000*/ 	.byte	0x04, 0x37
        /*0002*/ 	.short	(.L_177 - .L_176)
.L_176:
        /*0004*/ 	.word	0x00000082


	//----- nvinfo : EIATTR_KPARAM_INFO
	.align		4
.L_177:
        /*0008*/ 	.byte	0x04, 0x17
        /*000a*/ 	.short	(.L_179 - .L_178)
.L_178:
        /*000c*/ 	.word	0x00000000
        /*0010*/ 	.short	0x0005
        /*0012*/ 	.short	0x001c
        /*0014*/ 	.byte	0x00, 0xf0, 0x05, 0x00


	//----- nvinfo : EIATTR_KPARAM_INFO
	.align		4
.L_179:
        /*0018*/ 	.byte	0x04, 0x17
        /*001a*/ 	.short	(.L_181 - .L_180)
.L_180:
        /*001c*/ 	.word	0x00000000
        /*0020*/ 	.short	0x0004
        /*0022*/ 	.short	0x0018
        /*0024*/ 	.byte	0x00, 0xf0, 0x11, 0x00


	//----- nvinfo : EIATTR_KPARAM_INFO
	.align		4
.L_181:
        /*0028*/ 	.byte	0x04, 0x17
        /*002a*/ 	.short	(.L_183 - .L_182)
.L_182:
        /*002c*/ 	.word	0x00000000
        /*0030*/ 	.short	0x0003
        /*0032*/ 	.short	0x0014
        /*0034*/ 	.byte	0x00, 0xf0, 0x05, 0x00


	//----- nvinfo : EIATTR_KPARAM_INFO
	.align		4
.L_183:
        /*0038*/ 	.byte	0x04, 0x17
        /*003a*/ 	.short	(.L_185 - .L_184)
.L_184:
        /*003c*/ 	.word	0x00000000
        /*0040*/ 	.short	0x0002
        /*0042*/ 	.short	0x0010
        /*0044*/ 	.byte	0x00, 0xf0, 0x11, 0x00


	//----- nvinfo : EIATTR_KPARAM_INFO
	.align		4
.L_185:
        /*0048*/ 	.byte	0x04, 0x17
        /*004a*/ 	.short	(.L_187 - .L_186)
.L_186:
        /*004c*/ 	.word	0x00000000
        /*0050*/ 	.short	0x0001
        /*0052*/ 	.short	0x0008
        /*0054*/ 	.byte	0x00, 0xf5, 0x21, 0x00


	//----- nvinfo : EIATTR_KPARAM_INFO
	.align		4
.L_187:
        /*0058*/ 	.byte	0x04, 0x17
        /*005a*/ 	.short	(.L_189 - .L_188)
.L_188:
        /*005c*/ 	.word	0x00000000
        /*0060*/ 	.short	0x0000
        /*0062*/ 	.short	0x0000
        /*0064*/ 	.byte	0x00, 0xf5, 0x21, 0x00


	//----- nvinfo : EIATTR_SPARSE_MMA_MASK
	.align		4
.L_189:
        /*0068*/ 	.byte	0x03, 0x50
        /*006a*/ 	.short	0x0000


	//----- nvinfo : EIATTR_MAXREG_COUNT
	.align		4
        /*006c*/ 	.byte	0x03, 0x1b
        /*006e*/ 	.short	0x00ff


	//----- nvinfo : EIATTR_NUM_BARRIERS
	.align		4
        /*0070*/ 	.byte	0x02, 0x4c
        /*0072*/ 	.byte	0x01
	.zero		1


	//----- nvinfo : EIATTR_MERCURY_ISA_VERSION
	.align		4
        /*0074*/ 	.byte	0x03, 0x5f
        /*0076*/ 	.short	0x0101


	//----- nvinfo : EIATTR_COOP_GROUP_MASK_REGIDS
	.align		4
        /*0078*/ 	.byte	0x04, 0x29
        /*007a*/ 	.short	(.L_191 - .L_190)


	//   ....[0]....
.L_190:
        /*007c*/ 	.word	0xffffffff


	//   ....[1]....
        /*0080*/ 	.word	0xffffffff


	//   ....[2]....
        /*0084*/ 	.word	0xffffffff


	//   ....[3]....
        /*0088*/ 	.word	0xffffffff


	//   ....[4]....
        /*008c*/ 	.word	0xffffffff


	//   ....[5]....
        /*0090*/ 	.word	0xffffffff


	//   ....[6]....
        /*0094*/ 	.word	0xffffffff


	//   ....[7]....
        /*0098*/ 	.word	0xffffffff


	//   ....[8]....
        /*009c*/ 	.word	0xffffffff


	//   ....[9]....
        /*00a0*/ 	.word	0xffffffff


	//   ....[10]....
        /*00a4*/ 	.word	0xffffffff


	//   ....[11]....
        /*00a8*/ 	.word	0xffffffff


	//   ....[12]....
        /*00ac*/ 	.word	0xffffffff


	//   ....[13]....
        /*00b0*/ 	.word	0xffffffff


	//   ....[14]....
        /*00b4*/ 	.word	0xffffffff


	//   ....[15]....
        /*00b8*/ 	.word	0xffffffff


	//   ....[16]....
        /*00bc*/ 	.word	0xffffffff


	//   ....[17]....
        /*00c0*/ 	.word	0xffffffff


	//   ....[18]....
        /*00c4*/ 	.word	0xffffffff


	//   ....[19]....
        /*00c8*/ 	.word	0xffffffff


	//   ....[20]....
        /*00cc*/ 	.word	0xffffffff


	//   ....[21]....
        /*00d0*/ 	.word	0xffffffff


	//   ....[22]....
        /*00d4*/ 	.word	0xffffffff


	//   ....[23]....
        /*00d8*/ 	.word	0xffffffff


	//   ....[24]....
        /*00dc*/ 	.word	0xffffffff


	//   ....[25]....
        /*00e0*/ 	.word	0xffffffff


	//   ....[26]....
        /*00e4*/ 	.word	0xffffffff


	//   ....[27]....
        /*00e8*/ 	.word	0xffffffff


	//   ....[28]....
        /*00ec*/ 	.word	0xffffffff


	//   ....[29]....
        /*00f0*/ 	.word	0xffffffff


	//----- nvinfo : EIATTR_COOP_GROUP_INSTR_OFFSETS
	.align		4
.L_191:
        /*00f4*/ 	.byte	0x04, 0x28
        /*00f6*/ 	.short	(.L_193 - .L_192)


	//   ....[0]....
.L_192:
        /*00f8*/ 	.word	0x00000890


	//   ....[1]....
        /*00fc*/ 	.word	0x000008f0


	//   ....[2]....
        /*0100*/ 	.word	0x00000940


	//   ....[3]....
        /*0104*/ 	.word	0x000009b0


	//   ....[4]....
        /*0108*/ 	.word	0x00000a10


	//   ....[5]....
        /*010c*/ 	.word	0x00000ba0


	//   ....[6]....
        /*0110*/ 	.word	0x00000c40


	//   ....[7]....
        /*0114*/ 	.word	0x00000cc0


	//   ....[8]....
        /*0118*/ 	.word	0x00000d20


	//   ....[9]....
        /*011c*/ 	.word	0x00000d60


	//   ....[10]....
        /*0120*/ 	.word	0x000019d0


	//   ....[11]....
        /*0124*/ 	.word	0x00001a30


	//   ....[12]....
        /*0128*/ 	.word	0x00001a90


	//   ....[13]....
        /*012c*/ 	.word	0x00001af0


	//   ....[14]....
        /*0130*/ 	.word	0x00001b50


	//   ....[15]....
        /*0134*/ 	.word	0x000023f0


	//   ....[16]....
        /*0138*/ 	.word	0x00002450


	//   ....[17]....
        /*013c*/ 	.word	0x000024a0


	//   ....[18]....
        /*0140*/ 	.word	0x00002510


	//   ....[19]....
        /*0144*/ 	.word	0x00002570


	//   ....[20]....
        /*0148*/ 	.word	0x00002700


	//   ....[21]....
        /*014c*/ 	.word	0x00002790


	//   ....[22]....
        /*0150*/ 	.word	0x000027e0


	//   ....[23]....
        /*0154*/ 	.word	0x00002850


	//   ....[24]....
        /*0158*/ 	.word	0x000028c0


	//   ....[25]....
        /*015c*/ 	.word	0x000036a0


	//   ....[26]....
        /*0160*/ 	.word	0x00003700


	//   ....[27]....
        /*0164*/ 	.word	0x00003760


	//   ....[28]....
        /*0168*/ 	.word	0x000037c0


	//   ....[29]....
        /*016c*/ 	.word	0x00003820


	//----- nvinfo : EIATTR_VRC_CTA_INIT_COUNT
	.align		4
.L_193:
        /*0170*/ 	.byte	0x02, 0x4a
	.zero		1
	.zero		1


	//----- nvinfo : EIATTR_EXIT_INSTR_OFFSETS
	.align		4
        /*0174*/ 	.byte	0x04, 0x1c
        /*0176*/ 	.short	(.L_195 - .L_194)


	//   ....[0]....
.L_194:
        /*0178*/ 	.word	0x00000080


	//   ....[1]....
        /*017c*/ 	.word	0x000000c0


	//   ....[2]....
        /*0180*/ 	.word	0x00003940


	//   ....[3]....
        /*0184*/ 	.word	0x00003990


	//----- nvinfo : EIATTR_MAX_THREADS
	.align		4
.L_195:
        /*0188*/ 	.byte	0x04, 0x05
        /*018a*/ 	.short	(.L_197 - .L_196)
.L_196:
        /*018c*/ 	.word	0x00000100
        /*0190*/ 	.word	0x00000001
        /*0194*/ 	.word	0x00000001


	//----- nvinfo : EIATTR_CRS_STACK_SIZE
	.align		4
.L_197:
        /*0198*/ 	.byte	0x04, 0x1e
        /*019a*/ 	.short	(.L_199 - .L_198)
.L_198:
        /*019c*/ 	.word	0x00000000


	//----- nvinfo : EIATTR_CBANK_PARAM_SIZE
	.align		4
.L_199:
        /*01a0*/ 	.byte	0x03, 0x19
        /*01a2*/ 	.short	0x001d


	//----- nvinfo : EIATTR_PARAM_CBANK
	.align		4
        /*01a4*/ 	.byte	0x04, 0x0a
        /*01a6*/ 	.short	(.L_201 - .L_200)
	.align		4
.L_200:
        /*01a8*/ 	.word	index@(.nv.constant0._ZN3cub18CUB_300001_SM_10006detail6reduce28DeviceReduceSingleTileKernelINS2_10policy_hubIijN4cuda3std3__44plusIiEEE10Policy1000EPiSC_iS9_iiNS7_10__identityEEEvT0_T1_T2_T3_T4_T6_)
        /*01ac*/ 	.short	0x0380
        /*01ae*/ 	.short	0x001d


	//----- nvinfo : EIATTR_SW_WAR
	.align		4
.L_201:
        /*01b0*/ 	.byte	0x04, 0x36
        /*01b2*/ 	.short	(.L_203 - .L_202)
.L_202:
        /*01b4*/ 	.word	0x00000008
.L_203:


//--------------------- .nv.info._ZN3cub18CUB_300001_SM_10006detail6reduce18DeviceReduceKernelINS2_10policy_hubIijN4cuda3std3__44plusIiEEE10Policy1000EN6thrust24THRUST_300001_SM_1000_NS10device_ptrIiEEjS9_iNS7_10__identityEEEvT0_PT3_T1_NS0_13GridEvenShareISK_EET2_T4_ --------------------------
	.section	.nv.info._ZN3cub18CUB_300001_SM_10006detail6reduce18DeviceReduceKernelINS2_10policy_hubIijN4cuda3std3__44plusIiEEE10Policy1000EN6thrust24THRUST_300001_SM_1000_NS10device_ptrIiEEjS9_iNS7_10__identityEEEvT0_PT3_T1_NS0_13GridEvenShareISK_EET2_T4_,"",@"SHT_CUDA_INFO"
	.sectionflags	@""
	.align	4


	//----- nvinfo : EIATTR_CUDA_API_VERSION
	.align		4
        /*0000*/ 	.byte	0x04, 0x37
        /*0002*/ 	.short	(.L_205 - .L_204)
.L_204:
        /*0004*/ 	.word	0x00000082


	//----- nvinfo : EIATTR_KPARAM_INFO
	.align		4
.L_205:
        /*0008*/ 	.byte	0x04, 0x17
        /*000a*/ 	.short	(.L_207 - .L_206)
.L_206:
        /*000c*/ 	.word	0x00000000
        /*0010*/ 	.short	0x0005
        /*0012*/ 	.short	0x003d
        /*0014*/ 	.byte	0x00, 0xf0, 0x05, 0x00


	//----- nvinfo : EIATTR_KPARAM_INFO
	.align		4
.L_207:
        /*0018*/ 	.byte	0x04, 0x17
        /*001a*/ 	.short	(.L_209 - .L_208)
.L_208:
        /*001c*/ 	.word	0x00000000
        /*0020*/ 	.short	0x0004
        /*0022*/ 	.short	0x003c
        /*0024*/ 	.byte	0x00, 0xf0, 0x05, 0x00


	//----- nvinfo : EIATTR_KPARAM_INFO
	.align		4
.L_209:
        /*0028*/ 	.byte	0x04, 0x17
        /*002a*/ 	.short	(.L_211 - .L_210)
.L_210:
        /*002c*/ 	.word	0x00000000
        /*0030*/ 	.short	0x0003
        /*0032*/ 	.short	0x0014
        /*0034*/ 	.byte	0x00, 0xf0, 0xa1, 0x00


	//----- nvinfo : EIATTR_KPARAM_INFO
	.align		4
.L_211:
        /*0038*/ 	.byte	0x04, 0x17
        /*003a*/ 	.short	(.L_213 - .L_212)
.L_212:
        /*003c*/ 	.word	0x00000000
        /*0040*/ 	.short	0x0002
        /*0042*/ 	.short	0x0010
        /*0044*/ 	.byte	0x00, 0xf0, 0x11, 0x00


	//----- nvinfo : EIATTR_KPARAM_INFO
	.align		4
.L_213:
        /*0048*/ 	.byte	0x04, 0x17
        /*004a*/ 	.short	(.L_215 - .L_214)
.L_214:
        /*004c*/ 	.word	0x00000000
        /*0050*/ 	.short	0x0001
        /*0052*/ 	.short	0x0008
        /*0054*/ 	.byte	0x00, 0xf5, 0x21, 0x00


	//----- nvinfo : EIATTR_KPARAM_INFO
	.align		4
.L_215:
        /*0058*/ 	.byte	0x04, 0x17
        /*005a*/ 	.short	(.L_217 - .L_216)
.L_216:
        /*005c*/ 	.word	0x00000000
        /*0060*/ 	.short	0x0000
        /*0062*/ 	.short	0x0000
        /*0064*/ 	.byte	0x00, 0xf0, 0x21, 0x00


	//----- nvinfo : EIATTR_SPARSE_MMA_MASK
	.align		4
.L_217:
        /*0068*/ 	.byte	0x03, 0x50
        /*006a*/ 	.short	0x0000


	//----- nvinfo : EIATTR_MAXREG_COUNT
	.align		4
        /*006c*/ 	.byte	0x03, 0x1b
        /*006e*/ 	.short	0x00ff


	//----- nvinfo : EIATTR_NUM_BARRIERS
	.align		4
        /*0070*/ 	.byte	0x02, 0x4c
        /*0072*/ 	.byte	0x01
	.zero		1


	//----- nvinfo : EIATTR_MERCURY_ISA_VERSION
	.align		4
        /*0074*/ 	.byte	0x03, 0x5f
        /*0076*/ 	.short	0x0101


	//----- nvinfo : EIATTR_COOP_GROUP_MASK_REGIDS
	.align		4
        /*0078*/ 	.byte	0x04, 0x29
        /*007a*/ 	.short	(.L_219 - .L_218)


	//   ....[0]....
.L_218:
        /*007c*/ 	.word	0xffffffff


	//   ....[1]....
        /*0080*/ 	.word	0xffffffff


	//   ....[2]....
        /*0084*/ 	.word	0xffffffff


	//   ....[3]....
        /*0088*/ 	.word	0xffffffff


	//   ....[4]....
        /*008c*/ 	.word	0xffffffff


	//   ....[5]....
        /*0090*/ 	.word	0xffffffff


	//   ....[6]....
        /*0094*/ 	.word	0xffffffff


	//   ....[7]....
        /*0098*/ 	.word	0xffffffff


	//   ....[8]....
        /*009c*/ 	.word	0xffffffff


	//   ....[9]....
        /*00a0*/ 	.word	0xffffffff


	//   ....[10]....
        /*00a4*/ 	.word	0xffffffff


	//   ....[11]....
        /*00a8*/ 	.word	0xffffffff


	//   ....[12]....
        /*00ac*/ 	.word	0xffffffff


	//   ....[13]....
        /*00b0*/ 	.word	0xffffffff


	//   ....[14]....
        /*00b4*/ 	.word	0xffffffff


	//----- nvinfo : EIATTR_COOP_GROUP_INSTR_OFFSETS
	.align		4
.L_219:
        /*00b8*/ 	.byte	0x04, 0x28
        /*00ba*/ 	.short	(.L_221 - .L_220)


	//   ....[0]....
.L_220:
        /*00bc*/ 	.word	0x00000b10


	//   ....[1]....
        /*00c0*/ 	.word	0x00000b70


	//   ....[2]....
        /*00c4*/ 	.word	0x00000bd0


	//   ....[3]....
        /*00c8*/ 	.word	0x00000c30


	//   ....[4]....
        /*00cc*/ 	.word	0x00000c90


	//   ....[5]....
        /*00d0*/ 	.word	0x00000e20


	//   ....[6]....
        /*00d4*/ 	.word	0x00000ec0


	//   ....[7]....
        /*00d8*/ 	.word	0x00000f20


	//   ....[8]....
        /*00dc*/ 	.word	0x00000f80


	//   ....[9]....
        /*00e0*/ 	.word	0x00000fe0


	//   ....[10]....
        /*00e4*/ 	.word	0x00002100


	//   ....[11]....
        /*00e8*/ 	.word	0x00002170


	//   ....[12]....
        /*00ec*/ 	.word	0x000021c0


	//   ....[13]....
        /*00f0*/ 	.word	0x00002210


	//   ....[14]....
        /*00f4*/ 	.word	0x00002280


	//----- nvinfo : EIATTR_VRC_CTA_INIT_COUNT
	.align		4
.L_221:
        /*00f8*/ 	.byte	0x02, 0x4a
	.zero		1
	.zero		1


	//----- nvinfo : EIATTR_EXIT_INSTR_OFFSETS
	.align		4
        /*00fc*/ 	.byte	0x04, 0x1c
        /*00fe*/ 	.short	(.L_223 - .L_222)


	//   ....[0]....
.L_222:
        /*0100*/ 	.word	0x000023b0


	//   ....[1]....
        /*0104*/ 	.word	0x000023f0


	//----- nvinfo : EIATTR_MAX_THREADS
	.align		4
.L_223:
        /*0108*/ 	.byte	0x04, 0x05
        /*010a*/ 	.short	(.L_225 - .L_224)
.L_224:
        /*010c*/ 	.word	0x00000100
        /*0110*/ 	.word	0x00000001
        /*0114*/ 	.word	0x00000001


	//----- nvinfo : EIATTR_CRS_STACK_SIZE
	.align		4
.L_225:
        /*0118*/ 	.byte	0x04, 0x1e
        /*011a*/ 	.short	(.L_227 - .L_226)
.L_226:
        /*011c*/ 	.word	0x00000000


	//----- nvinfo : EIATTR_CBANK_PARAM_SIZE
	.align		4
.L_227:
        /*0120*/ 	.byte	0x03, 0x19
        /*0122*/ 	.short	0x003e


	//----- nvinfo : EIATTR_PARAM_CBANK
	.align		4
        /*0124*/ 	.byte	0x04, 0x0a
        /*0126*/ 	.short	(.L_229 - .L_228)
	.align		4
.L_228:
        /*0128*/ 	.word	index@(.nv.constant0._ZN3cub18CUB_300001_SM_10006detail6reduce18DeviceReduceKernelINS2_10policy_hubIijN4cuda3std3__44plusIiEEE10Policy1000EN6thrust24THRUST_300001_SM_1000_NS10device_ptrIiEEjS9_iNS7_10__identityEEEvT0_PT3_T1_NS0_13GridEvenShareISK_EET2_T4_)
        /*012c*/ 	.short	0x0380
        /*012e*/ 	.short	0x003e


	//----- nvinfo : EIATTR_SW_WAR
	.align		4
.L_229:
        /*0130*/ 	.byte	0x04, 0x36
        /*0132*/ 	.short	(.L_231 - .L_230)
.L_230:
        /*0134*/ 	.word	0x00000008
.L_231:


//--------------------- .nv.info._ZN3cub18CUB_300001_SM_10006detail6reduce28DeviceReduceSingleTileKernelINS2_10policy_hubIijN4cuda3std3__44plusIiEEE10Policy1000EN6thrust24THRUST_300001_SM_1000_NS10device_ptrIiEEPijS9_iiNS7_10__identityEEEvT0_T1_T2_T3_T4_T6_ --------------------------
	.section	.nv.info._ZN3cub18CUB_300001_SM_10006detail6reduce28DeviceReduceSingleTileKernelINS2_10policy_hubIijN4cuda3std3__44plusIiEEE10Policy1000EN6thrust24THRUST_300001_SM_1000_NS10device_ptrIiEEPijS9_iiNS7_10__identityEEEvT0_T1_T2_T3_T4_T6_,"",@"SHT_CUDA_INFO"
	.sectionflags	@""
	.align	4


	//----- nvinfo : EIATTR_CUDA_API_VERSION
	.align		4
        /*0000*/ 	.byte	0x04, 0x37
        /*0002*/ 	.short	(.L_233 - .L_232)
.L_232:
        /*0004*/ 	.word	0x00000082


	//----- nvinfo : EIATTR_KPARAM_INFO
	.align		4
.L_233:
        /*0008*/ 	.byte	0x04, 0x17
        /*000a*/ 	.short	(.L_235 - .L_234)
.L_234:
        /*000c*/ 	.word	0x00000000
        /*0010*/ 	.short	0x0005
        /*0012*/ 	.short	0x001c
        /*0014*/ 	.byte	0x00, 0xf0, 0x05, 0x00


	//----- nvinfo : EIATTR_KPARAM_INFO
	.align		4
.L_235:
        /*0018*/ 	.byte	0x04, 0x17
        /*001a*/ 	.short	(.L_237 - .L_236)
.L_236:
        /*001c*/ 	.word	0x00000000
        /*0020*/ 	.short	0x0004
        /*0022*/ 	.short	0x0018
        /*0024*/ 	.byte	0x00, 0xf0, 0x11, 0x00


	//----- nvinfo : EIATTR_KPARAM_INFO
	.align		4
.L_237:
        /*0028*/ 	.byte	0x04, 0x17
        /*002a*/ 	.short	(.L_239 - .L_238)
.L_238:
        /*002c*/ 	.word	0x00000000
        /*0030*/ 	.short	0x0003
        /*0032*/ 	.short	0x0014
        /*0034*/ 	.byte	0x00, 0xf0, 0x05, 0x00


	//----- nvinfo : EIATTR_KPARAM_INFO
	.align		4
.L_239:
        /*0038*/ 	.byte	0x04, 0x17
        /*003a*/ 	.short	(.L_241 - .L_240)
.L_240:
        /*003c*/ 	.word	0x00000000
        /*0040*/ 	.short	0x0002
        /*0042*/ 	.short	0x0010
        /*0044*/ 	.byte	0x00, 0xf0, 0x11, 0x00


	//----- nvinfo : EIATTR_KPARAM_INFO
	.align		4
.L_241:
        /*0048*/ 	.byte	0x04, 0x17
        /*004a*/ 	.short	(.L_243 - .L_242)
.L_242:
        /*004c*/ 	.word	0x00000000
        /*0050*/ 	.short	0x0001
        /*0052*/ 	.short	0x0008
        /*0054*/ 	.byte	0x00, 0xf5, 0x21, 0x00


	//----- nvinfo : EIATTR_KPARAM_INFO
	.align		4
.L_243:
        /*0058*/ 	.byte	0x04, 0x17
        /*005a*/ 	.short	(.L_245 - .L_244)
.L_244:
        /*005c*/ 	.word	0x00000000
        /*0060*/ 	.short	0x0000
        /*0062*/ 	.short	0x0000
        /*0064*/ 	.byte	0x00, 0xf0, 0x21, 0x00


	//----- nvinfo : EIATTR_SPARSE_MMA_MASK
	.align		4
.L_245:
        /*0068*/ 	.byte	0x03, 0x50
        /*006a*/ 	.short	0x0000


	//----- nvinfo : EIATTR_MAXREG_COUNT
	.align		4
        /*006c*/ 	.byte	0x03, 0x1b
        /*006e*/ 	.short	0x00ff


	//----- nvinfo : EIATTR_NUM_BARRIERS
	.align		4
        /*0070*/ 	.byte	0x02, 0x4c
        /*0072*/ 	.byte	0x01
	.zero		1


	//----- nvinfo : EIATTR_MERCURY_ISA_VERSION
	.align		4
        /*0074*/ 	.byte	0x03, 0x5f
        /*0076*/ 	.short	0x0101


	//----- nvinfo : EIATTR_COOP_GROUP_MASK_REGIDS
	.align		4
        /*0078*/ 	.byte	0x04, 0x29
        /*007a*/ 	.short	(.L_247 - .L_246)


	//   ....[0]....
.L_246:
        /*007c*/ 	.word	0xffffffff


	//   ....[1]....
        /*0080*/ 	.word	0xffffffff


	//   ....[2]....
        /*0084*/ 	.word	0xffffffff


	//   ....[3]....
        /*0088*/ 	.word	0xffffffff


	//   ....[4]....
        /*008c*/ 	.word	0xffffffff


	//   ....[5]....
        /*0090*/ 	.word	0xffffffff


	//   ....[6]....
        /*0094*/ 	.word	0xffffffff


	//   ....[7]....
        /*0098*/ 	.word	0xffffffff


	//   ....[8]....
        /*009c*/ 	.word	0xffffffff


	//   ....[9]....
        /*00a0*/ 	.word	0xffffffff


	//   ....[10]....
        /*00a4*/ 	.word	0xffffffff


	//   ....[11]....
        /*00a8*/ 	.word	0xffffffff


	//   ....[12]....
        /*00ac*/ 	.word	0xffffffff


	//   ....[13]....
        /*00b0*/ 	.word	0xffffffff


	//   ....[14]....
        /*00b4*/ 	.word	0xffffffff


	//----- nvinfo : EIATTR_COOP_GROUP_INSTR_OFFSETS
	.align		4
.L_247:
        /*00b8*/ 	.byte	0x04, 0x28
        /*00ba*/ 	.short	(.L_249 - .L_248)


	//   ....[0]....
.L_248:
        /*00bc*/ 	.word	0x00000830


	//   ....[1]....
        /*00c0*/ 	.word	0x00000890


	//   ....[2]....
        /*00c4*/ 	.word	0x000008f0


	//   ....[3]....
        /*00c8*/ 	.word	0x00000950


	//   ....[4]....
        /*00cc*/ 	.word	0x000009b0


	//   ....[5]....
        /*00d0*/ 	.word	0x00000b40


	//   ....[6]....
        /*00d4*/ 	.word	0x00000be0


	//   ....[7]....
        /*00d8*/ 	.word	0x00000c60


	//   ....[8]....
        /*00dc*/ 	.word	0x00000cc0


	//   ....[9]....
        /*00e0*/ 	.word	0x00000d00


	//   ....[10]....
        /*00e4*/ 	.word	0x00001cc0


	//   ....[11]....
        /*00e8*/ 	.word	0x00001d20


	//   ....[12]....
        /*00ec*/ 	.word	0x00001d80


	//   ....[13]....
        /*00f0*/ 	.word	0x00001de0


	//   ....[14]....
        /*00f4*/ 	.word	0x00001e40


	//----- nvinfo : EIATTR_VRC_CTA_INIT_COUNT
	.align		4
.L_249:
        /*00f8*/ 	.byte	0x02, 0x4a
	.zero		1
	.zero		1


	//----- nvinfo : EIATTR_EXIT_INSTR_OFFSETS
	.align		4
        /*00fc*/ 	.byte	0x04, 0x1c
        /*00fe*/ 	.short	(.L_251 - .L_250)


	//   ....[0]....
.L_250:
        /*0100*/ 	.word	0x00000080


	//   ....[1]....
        /*0104*/ 	.word	0x000000c0


	//   ....[2]....
        /*0108*/ 	.word	0x00001f60


	//   ....[3]....
        /*010c*/ 	.word	0x00001fb0


	//----- nvinfo : EIATTR_MAX_THREADS
	.align		4
.L_251:
        /*0110*/ 	.byte	0x04, 0x05
        /*0112*/ 	.short	(.L_253 - .L_252)
.L_252:
        /*0114*/ 	.word	0x00000100
        /*0118*/ 	.word	0x00000001
        /*011c*/ 	.word	0x00000001


	//----- nvinfo : EIATTR_CRS_STACK_SIZE
	.align		4
.L_253:
        /*0120*/ 	.byte	0x04, 0x1e
        /*0122*/ 	.short	(.L_255 - .L_254)
.L_254:
        /*0124*/ 	.word	0x00000000


	//----- nvinfo : EIATTR_CBANK_PARAM_SIZE
	.align		4
.L_255:
        /*0128*/ 	.byte	0x03, 0x19
        /*012a*/ 	.short	0x001d


	//----- nvinfo : EIATTR_PARAM_CBANK
	.align		4
        /*012c*/ 	.byte	0x04, 0x0a
        /*012e*/ 	.short	(.L_257 - .L_256)
	.align		4
.L_256:
        /*0130*/ 	.word	index@(.nv.constant0._ZN3cub18CUB_300001_SM_10006detail6reduce28DeviceReduceSingleTileKernelINS2_10policy_hubIijN4cuda3std3__44plusIiEEE10Policy1000EN6thrust24THRUST_300001_SM_1000_NS10device_ptrIiEEPijS9_iiNS7_10__identityEEEvT0_T1_T2_T3_T4_T6_)
        /*0134*/ 	.short	0x0380
        /*0136*/ 	.short	0x001d


	//----- nvinfo : EIATTR_SW_WAR
	.align		4
.L_257:
        /*0138*/ 	.byte	0x04, 0x36
        /*013a*/ 	.short	(.L_259 - .L_258)
.L_258:
        /*013c*/ 	.word	0x00000008
.L_259:


//--------------------- .nv.info._ZN3cub18CUB_300001_SM_10006detail11EmptyKernelIvEEvv --------------------------
	.section	.nv.info._ZN3cub18CUB_300001_SM_10006detail11EmptyKernelIvEEvv,"",@"SHT_CUDA_INFO"
	.sectionflags	@""
	.align	4


	//----- nvinfo : EIATTR_CUDA_API_VERSION
	.align		4
        /*0000*/ 	.byte	0x04, 0x37
        /*0002*/ 	.short	(.L_261 - .L_260)
.L_260:
        /*0004*/ 	.word	0x00000082


	//----- nvinfo : EIATTR_SPARSE_MMA_MASK
	.align		4
.L_261:
        /*0008*/ 	.byte	0x03, 0x50
        /*000a*/ 	.short	0x0000


	//----- nvinfo : EIATTR_MAXREG_COUNT
	.align		4
        /*000c*/ 	.byte	0x03, 0x1b
        /*000e*/ 	.short	0x00ff


	//----- nvinfo : EIATTR_MERCURY_ISA_VERSION
	.align		4
        /*0010*/ 	.byte	0x03, 0x5f
        /*0012*/ 	.short	0x0101


	//----- nvinfo : EIATTR_VRC_CTA_INIT_COUNT
	.align		4
        /*0014*/ 	.byte	0x02, 0x4a
	.zero		1
	.zero		1


	//----- nvinfo : EIATTR_EXIT_INSTR_OFFSETS
	.align		4
        /*0018*/ 	.byte	0x04, 0x1c
        /*001a*/ 	.short	(.L_263 - .L_262)


	//   ....[0]....
.L_262:
        /*001c*/ 	.word	0x00000010


	//----- nvinfo : EIATTR_SW_WAR
	.align		4
.L_263:
        /*0020*/ 	.byte	0x04, 0x36
        /*0022*/ 	.short	(.L_265 - .L_264)
.L_264:
        /*0024*/ 	.word	0x00000008
.L_265:


//--------------------- .nv.info._Z16point_in_polygonIdEvPT_S1_Pii --------------------------
	.section	.nv.info._Z16point_in_polygonIdEvPT_S1_Pii,"",@"SHT_CUDA_INFO"
	.sectionflags	@""
	.align	4


	//----- nvinfo : EIATTR_CUDA_API_VERSION
	.align		4
        /*0000*/ 	.byte	0x04, 0x37
        /*0002*/ 	.short	(.L_267 - .L_266)
.L_266:
        /*0004*/ 	.word	0x00000082


	//----- nvinfo : EIATTR_KPARAM_INFO
	.align		4
.L_267:
        /*0008*/ 	.byte	0x04, 0x17
        /*000a*/ 	.short	(.L_269 - .L_268)
.L_268:
        /*000c*/ 	.word	0x00000000
        /*0010*/ 	.short	0x0003
        /*0012*/ 	.short	0x0018
        /*0014*/ 	.byte	0x00, 0xf0, 0x11, 0x00


	//----- nvinfo : EIATTR_KPARAM_INFO
	.align		4
.L_269:
        /*0018*/ 	.byte	0x04, 0x17
        /*001a*/ 	.short	(.L_271 - .L_270)
.L_270:
        /*001c*/ 	.word	0x00000000
        /*0020*/ 	.short	0x0002
        /*0022*/ 	.short	0x0010
        /*0024*/ 	.byte	0x00, 0xf5, 0x21, 0x00


	//----- nvinfo : EIATTR_KPARAM_INFO
	.align		4
.L_271:
        /*0028*/ 	.byte	0x04, 0x17
        /*002a*/ 	.short	(.L_273 - .L_272)
.L_272:
        /*002c*/ 	.word	0x00000000
        /*0030*/ 	.short	0x0001
        /*0032*/ 	.short	0x0008
        /*0034*/ 	.byte	0x00, 0xf5, 0x21, 0x00


	//----- nvinfo : EIATTR_KPARAM_INFO
	.align		4
.L_273:
        /*0038*/ 	.byte	0x04, 0x17
        /*003a*/ 	.short	(.L_275 - .L_274)
.L_274:
        /*003c*/ 	.word	0x00000000
        /*0040*/ 	.short	0x0000
        /*0042*/ 	.short	0x0000
        /*0044*/ 	.byte	0x00, 0xf5, 0x21, 0x00


	//----- nvinfo : EIATTR_SPARSE_MMA_MASK
	.align		4
.L_275:
        /*0048*/ 	.byte	0x03, 0x50
        /*004a*/ 	.short	0x0000


	//----- nvinfo : EIATTR_MAXREG_COUNT
	.align		4
        /*004c*/ 	.byte	0x03, 0x1b
        /*004e*/ 	.short	0x00ff


	//----- nvinfo : EIATTR_MERCURY_ISA_VERSION
	.align		4
        /*0050*/ 	.byte	0x03, 0x5f
        /*0052*/ 	.short	0x0101


	//----- nvinfo : EIATTR_VRC_CTA_INIT_COUNT
	.align		4
        /*0054*/ 	.byte	0x02, 0x4a
	.zero		1
	.zero		1


	//----- nvinfo : EIATTR_EXIT_INSTR_OFFSETS
	.align		4
        /*0058*/ 	.byte	0x04, 0x1c
        /*005a*/ 	.short	(.L_277 - .L_276)


	//   ....[0]....
.L_276:
        /*005c*/ 	.word	0x00000070


	//   ....[1]....
        /*0060*/ 	.word	0x00000380


	//   ....[2]....
        /*0064*/ 	.word	0x000003d0


	//   ....[3]....
        /*0068*/ 	.word	0x00000530


	//   ....[4]....
        /*006c*/ 	.word	0x00000580


	//   ....[5]....
        /*0070*/ 	.word	0x000005d0


	//----- nvinfo : EIATTR_CRS_STACK_SIZE
	.align		4
.L_277:
        /*0074*/ 	.byte	0x04, 0x1e
        /*0076*/ 	.short	(.L_279 - .L_278)
.L_278:
        /*0078*/ 	.word	0x00000000


	//----- nvinfo : EIATTR_CBANK_PARAM_SIZE
	.align		4
.L_279:
        /*007c*/ 	.byte	0x03, 0x19
        /*007e*/ 	.short	0x001c


	//----- nvinfo : EIATTR_PARAM_CBANK
	.align		4
        /*0080*/ 	.byte	0x04, 0x0a
        /*0082*/ 	.short	(.L_281 - .L_280)
	.align		4
.L_280:
        /*0084*/ 	.word	index@(.nv.constant0._Z16point_in_polygonIdEvPT_S1_Pii)
        /*0088*/ 	.short	0x0380
        /*008a*/ 	.short	0x001c


	//----- nvinfo : EIATTR_SW_WAR
	.align		4
.L_281:
        /*008c*/ 	.byte	0x04, 0x36
        /*008e*/ 	.short	(.L_283 - .L_282)
.L_282:
        /*0090*/ 	.word	0x00000008
.L_283:


//--------------------- .nv.callgraph             --------------------------
	.section	.nv.callgraph,"",@"SHT_CUDA_CALLGRAPH"
	.align	4
	.sectionentsize	8
	.align		4
        /*0000*/ 	.word	0x00000000
	.align		4
        /*0004*/ 	.word	0xffffffff
	.align		4
        /*0008*/ 	.word	0x00000000
	.align		4
        /*000c*/ 	.word	0xfffffffe
	.align		4
        /*0010*/ 	.word	0x00000000
	.align		4
        /*0014*/ 	.word	0xfffffffd
	.align		4
        /*0018*/ 	.word	0x00000000
	.align		4
        /*001c*/ 	.word	0xfffffffc


//--------------------- .nv.constant3             --------------------------
	.section	.nv.constant3,"a",@progbits
	.align	8
.nv.constant3:
	.type		query_point,@object
	.size		query_point,(.L_0 - query_point)
query_point:
	.zero		16
.L_0:


//--------------------- .nv.constant4             --------------------------
	.section	.nv.constant4,"a",@progbits
	.align	8
	.align		8
.nv.constant4:
        /*0000*/ 	.dword	_ZN34_INTERNAL_529cb841_4_k_cu_483930384cuda3std3__45__cpo5beginE
	.align		8
        /*0008*/ 	.dword	_ZN34_INTERNAL_529cb841_4_k_cu_483930384cuda3std3__45__cpo3endE
	.align		8
        /*0010*/ 	.dword	_ZN34_INTERNAL_529cb841_4_k_cu_483930384cuda3std3__45__cpo6cbeginE
	.align		8
        /*0018*/ 	.dword	_ZN34_INTERNAL_529cb841_4_k_cu_483930384cuda3std3__45__cpo4cendE
	.align		8
        /*0020*/ 	.dword	_ZN34_INTERNAL_529cb841_4_k_cu_483930384cuda3std3__45__cpo6rbeginE
	.align		8
        /*0028*/ 	.dword	_ZN34_INTERNAL_529cb841_4_k_cu_483930384cuda3std3__45__cpo4rendE
	.align		8
        /*0030*/ 	.dword	_ZN34_INTERNAL_529cb841_4_k_cu_483930384cuda3std3__45__cpo7crbeginE
	.align		8
        /*0038*/ 	.dword	_ZN34_INTERNAL_529cb841_4_k_cu_483930384cuda3std3__45__cpo5crendE
	.align		8
        /*0040*/ 	.dword	_ZN34_INTERNAL_529cb841_4_k_cu_483930384cuda3std3__436_GLOBAL__N__529cb841_4_k_cu_483930386ignoreE
	.align		8
        /*0048*/ 	.dword	_ZN34_INTERNAL_529cb841_4_k_cu_483930384cuda3std3__419piecewise_constructE
	.align		8
        /*0050*/ 	.dword	_ZN34_INTERNAL_529cb841_4_k_cu_483930384cuda3std3__48in_placeE
	.align		8
        /*0058*/ 	.dword	_ZN34_INTERNAL_529cb841_4_k_cu_483930384cuda3std3__420unreachable_sentinelE
	.align		8
        /*0060*/ 	.dword	_ZN34_INTERNAL_529cb841_4_k_cu_483930384cuda3std3__47nulloptE
	.align		8
        /*0068*/ 	.dword	_ZN34_INTERNAL_529cb841_4_k_cu_483930384cuda3std3__48unexpectE
	.align		8
        /*0070*/ 	.dword	_ZN34_INTERNAL_529cb841_4_k_cu_483930384cuda3std6ranges3__45__cpo4swapE
	.align		8
        /*0078*/ 	.dword	_ZN34_INTERNAL_529cb841_4_k_cu_483930384cuda3std6ranges3__45__cpo9iter_moveE
	.align		8
        /*0080*/ 	.dword	_ZN34_INTERNAL_529cb841_4_k_cu_483930384cuda3std6ranges3__45__cpo5beginE
	.align		8
        /*0088*/ 	.dword	_ZN34_INTERNAL_529cb841_4_k_cu_483930384cuda3std6ranges3__45__cpo3endE
	.align		8
        /*0090*/ 	.dword	_ZN34_INTERNAL_529cb841_4_k_cu_483930384cuda3std6ranges3__45__cpo6cbeginE
	.align		8
        /*0098*/ 	.dword	_ZN34_INTERNAL_529cb841_4_k_cu_483930384cuda3std6ranges3__45__cpo4cendE
	.align		8
        /*00a0*/ 	.dword	_ZN34_INTERNAL_529cb841_4_k_cu_483930384cuda3std6ranges3__45__cpo7advanceE
	.align		8
        /*00a8*/ 	.dword	_ZN34_INTERNAL_529cb841_4_k_cu_483930384cuda3std6ranges3__45__cpo9iter_swapE
	.align		8
        /*00b0*/ 	.dword	_ZN34_INTERNAL_529cb841_4_k_cu_483930384cuda3std6ranges3__45__cpo4nextE
	.align		8
        /*00b8*/ 	.dword	_ZN34_INTERNAL_529cb841_4_k_cu_483930384cuda3std6ranges3__45__cpo4prevE
	.align		8
        /*00c0*/ 	.dword	_ZN34_INTERNAL_529cb841_4_k_cu_483930384cuda3std6ranges3__45__cpo4dataE
	.align		8
        /*00c8*/ 	.dword	_ZN34_INTERNAL_529cb841_4_k_cu_483930384cuda3std6ranges3__45__cpo5cdataE
	.align		8
        /*00d0*/ 	.dword	_ZN34_INTERNAL_529cb841_4_k_cu_483930384cuda3std6ranges3__45__cpo4sizeE
	.align		8
        /*00d8*/ 	.dword	_ZN34_INTERNAL_529cb841_4_k_cu_483930384cuda3std6ranges3__45__cpo5ssizeE
	.align		8
        /*00e0*/ 	.dword	_ZN34_INTERNAL_529cb841_4_k_cu_483930384cuda3std6ranges3__45__cpo8distanceE
	.align		8
        /*00e8*/ 	.dword	_ZN34_INTERNAL_529cb841_4_k_cu_483930386thrust24THRUST_300001_SM_1000_NS8cuda_cub3parE
	.align		8
        /*00f0*/ 	.dword	_ZN34_INTERNAL_529cb841_4_k_cu_483930386thrust24THRUST_300001_SM_1000_NS8cuda_cub10par_nosyncE
	.align		8
        /*00f8*/ 	.dword	_ZN34_INTERNAL_529cb841_4_k_cu_483930386thrust24THRUST_300001_SM_1000_NS6system6detail10sequential3seqE
	.align		8
        /*0100*/ 	.dword	_ZN34_INTERNAL_529cb841_4_k_cu_483930386thrust24THRUST_300001_SM_1000_NS12placeholders2_1E
	.align		8
        /*0108*/ 	.dword	_ZN34_INTERNAL_529cb841_4_k_cu_483930386thrust24THRUST_300001_SM_1000_NS12placeholders2_2E
	.align		8
        /*0110*/ 	.dword	_ZN34_INTERNAL_529cb841_4_k_cu_483930386thrust24THRUST_300001_SM_1000_NS12placeholders2_3E
	.align		8
        /*0118*/ 	.dword	_ZN34_INTERNAL_529cb841_4_k_cu_483930386thrust24THRUST_300001_SM_1000_NS12placeholders2_4E
	.align		8
        /*0120*/ 	.dword	_ZN34_INTERNAL_529cb841_4_k_cu_483930386thrust24THRUST_300001_SM_1000_NS12placeholders2_5E
	.align		8
        /*0128*/ 	.dword	_ZN34_INTERNAL_529cb841_4_k_cu_483930386thrust24THRUST_300001_SM_1000_NS12placeholders2_6E
	.align		8
        /*0130*/ 	.dword	_ZN34_INTERNAL_529cb841_4_k_cu_483930386thrust24THRUST_300001_SM_1000_NS12placeholders2_7E
	.align		8
        /*0138*/ 	.dword	_ZN34_INTERNAL_529cb841_4_k_cu_483930386thrust24THRUST_300001_SM_1000_NS12placeholders2_8E
	.align		8
        /*0140*/ 	.dword	_ZN34_INTERNAL_529cb841_4_k_cu_483930386thrust24THRUST_300001_SM_1000_NS12placeholders2_9E
	.align		8
        /*0148*/ 	.dword	_ZN34_INTERNAL_529cb841_4_k_cu_483930386thrust24THRUST_300001_SM_1000_NS12placeholders3_10E
	.align		8
        /*0150*/ 	.dword	_ZN34_INTERNAL_529cb841_4_k_cu_483930386thrust24THRUST_300001_SM_1000_NS3seqE


//--------------------- .text._ZN3cub18CUB_300001_SM_10006detail6reduce28DeviceReduceSingleTileKernelINS2_10policy_hubIiyN4cuda3std3__44plusIiEEE10Policy1000EPiSC_iS9_iiNS7_10__identityEEEvT0_T1_T2_T3_T4_T6_ --------------------------
	.section	.text._ZN3cub18CUB_300001_SM_10006detail6reduce28DeviceReduceSingleTileKernelINS2_10policy_hubIiyN4cuda3std3__44plusIiEEE10Policy1000EPiSC_iS9_iiNS7_10__identityEEEvT0_T1_T2_T3_T4_T6_,"ax",@progbits
	.align	128
        .global         _ZN3cub18CUB_300001_SM_10006detail6reduce28DeviceReduceSingleTileKernelINS2_10policy_hubIiyN4cuda3std3__44plusIiEEE10Policy1000EPiSC_iS9_iiNS7_10__identityEEEvT0_T1_T2_T3_T4_T6_
        .type           _ZN3cub18CUB_300001_SM_10006detail6reduce28DeviceReduceSingleTileKernelINS2_10policy_hubIiyN4cuda3std3__44plusIiEEE10Policy1000EPiSC_iS9_iiNS7_10__identityEEEvT0_T1_T2_T3_T4_T6_,@function
        .size           _ZN3cub18CUB_300001_SM_10006detail6reduce28DeviceReduceSingleTileKernelINS2_10policy_hubIiyN4cuda3std3__44plusIiEEE10Policy1000EPiSC_iS9_iiNS7_10__identityEEEvT0_T1_T2_T3_T4_T6_,(.L_x_241 - _ZN3cub18CUB_300001_SM_10006detail6reduce28DeviceReduceSingleTileKernelINS2_10policy_hubIiyN4cuda3std3__44plusIiEEE10Policy1000EPiSC_iS9_iiNS7_10__identityEEEvT0_T1_T2_T3_T4_T6_)
        .other          _ZN3cub18CUB_300001_SM_10006detail6reduce28DeviceReduceSingleTileKernelINS2_10policy_hubIiyN4cuda3std3__44plusIiEEE10Policy1000EPiSC_iS9_iiNS7_10__identityEEEvT0_T1_T2_T3_T4_T6_,@"STO_CUDA_ENTRY STV_DEFAULT"
_ZN3cub18CUB_300001_SM_10006detail6reduce28DeviceReduceSingleTileKernelINS2_10policy_hubIiyN4cuda3std3__44plusIiEEE10Policy1000EPiSC_iS9_iiNS7_10__identityEEEvT0_T1_T2_T3_T4_T6_:
.text._ZN3cub18CUB_300001_SM_10006detail6reduce28DeviceReduceSingleTileKernelINS2_10policy_hubIiyN4cuda3std3__44plusIiEEE10Policy1000EPiSC_iS9_iiNS7_10__identityEEEvT0_T1_T2_T3_T4_T6_:
[----:B------:R-:W-:Y:S01]  /*0000*/  LDC R1, c[0x0][0x37c] ;  /* 0x0000df00ff017b82 */ /* 0x000fe20000000800 */
[----:B------:R-:W0:Y:S01]  /*0010*/  LDCU UR4, c[0x0][0x390] ;  /* 0x00007200ff0477ac */ /* 0x000e220008000800 */
[----:B------:R-:W1:Y:S01]  /*0020*/  LDCU.64 UR6, c[0x0][0x358] ;  /* 0x00006b00ff0677ac */ /* 0x000e620008000a00 */
[----:B0-----:R-:W-:-:S05]  /*0030*/  IMAD.U32 R20, RZ, RZ, UR4 ;  /* 0x00000004ff147e24 */ /* 0x001fca000f8e00ff */
[----:B------:R-:W-:-:S13]  /*0040*/  ISETP.NE.AND P0, PT, R20, RZ, PT ;  /* 0x000000ff1400720c */ /* 0x000fda0003f05270 */
[----:B-1----:R-:W-:Y:S05]  /*0050*/  @P0 BRA `(.L_x_0) ;  /* 0x00000000001c0947 */ /* 0x002fea0003800000 */
[----:B------:R-:W0:Y:S02]  /*0060*/  S2R R0, SR_TID.X ;  /* 0x0000000000007919 */ /* 0x000e240000002100 */
[----:B0-----:R-:W-:-:S13]  /*0070*/  ISETP.NE.AND P0, PT, R0, RZ, PT ;  /* 0x000000ff0000720c */ /* 0x001fda0003f05270 */
[----:B------:R-:W-:Y:S05]  /*0080*/  @P0 EXIT ;  /* 0x000000000000094d */ /* 0x000fea0003800000 */
[----:B------:R-:W0:Y:S08]  /*0090*/  LDC R5, c[0x0][0x398] ;  /* 0x0000e600ff057b82 */ /* 0x000e300000000800 */
[----:B------:R-:W0:Y:S02]  /*00a0*/  LDC.64 R2, c[0x0][0x388] ;  /* 0x0000e200ff027b82 */ /* 0x000e240000000a00 */
[----:B0-----:R-:W-:Y:S01]  /*00b0*/  STG.E desc[UR6][R2.64], R5 ;  /* 0x0000000502007986 */ /* 0x001fe2000c101906 */
[----:B------:R-:W-:Y:S05]  /*00c0*/  EXIT ;  /* 0x000000000000794d */ /* 0x000fea0003800000 */
.L_x_0:
[----:B------:R-:W0:Y:S01]  /*00d0*/  LDCU UR4, c[0x0][0x380] ;  /* 0x00007000ff0477ac */ /* 0x000e220008000800 */
[----:B------:R-:W-:Y:S01]  /*00e0*/  BSSY.RECONVERGENT B0, `(.L_x_1) ;  /* 0x0000385000007945 */ /* 0x000fe20003800200 */
[----:B0-----:R-:W-:-:S09]  /*00f0*/  ULOP3.LUT UP0, URZ, UR4, 0xf, URZ, 0xc0, !UPT ;  /* 0x0000000f04ff7892 */ /* 0x001fd2000f80c0ff */
[----:B------:R-:W-:Y:S05]  /*0100*/  BRA.U UP0, `(.L_x_2) ;  /* 0x0000001900d87547 */ /* 0x000fea000b800000 */
[----:B------:R-:W-:-:S13]  /*0110*/  ISETP.GT.AND P0, PT, R20, 0xfff, PT ;  /* 0x00000fff1400780c */ /* 0x000fda0003f04270 */
[----:B------:R-:W-:Y:S05]  /*0120*/  @P0 BRA `(.L_x_3) ;  /* 0x0000000c008c0947 */ /* 0x000fea0003800000 */
[----:B------:R-:W0:Y:S01]  /*0130*/  S2R R9, SR_TID.X ;  /* 0x0000000000097919 */ /* 0x000e220000002100 */
[----:B------:R-:W-:Y:S01]  /*0140*/  BSSY.RECONVERGENT B1, `(.L_x_4) ;  /* 0x0000009000017945 */ /* 0x000fe20003800200 */
[----:B------:R-:W-:Y:S01]  /*0150*/  IMAD.MOV.U32 R0, RZ, RZ, RZ ;  /* 0x000000ffff007224 */ /* 0x000fe200078e00ff */
[----:B0-----:R-:W-:Y:S01]  /*0160*/  ISETP.GE.AND P0, PT, R9, R20, PT ;  /* 0x000000140900720c */ /* 0x001fe20003f06270 */
[----:B------:R-:W-:-:S12]  /*0170*/  IMAD.MOV.U32 R11, RZ, RZ, R9 ;  /* 0x000000ffff0b7224 */ /* 0x000fd800078e0009 */
[----:B------:R-:W-:Y:S05]  /*0180*/  @P0 BRA `(.L_x_5) ;  /* 0x0000000000100947 */ /* 0x000fea0003800000 */
[----:B------:R-:W0:Y:S02]  /*0190*/  LDC.64 R2, c[0x0][0x380] ;  /* 0x0000e000ff027b82 */ /* 0x000e240000000a00 */
[----:B0-----:R-:W-:-:S05]  /*01a0*/  IMAD.WIDE.U32 R2, R9, 0x4, R2 ;  /* 0x0000000409027825 */ /* 0x001fca00078e0002 */
[----:B------:R0:W5:Y:S01]  /*01b0*/  LDG.E.CONSTANT R0, desc[UR6][R2.64] ;  /* 0x0000000602007981 */ /* 0x000162000c1e9900 */
[----:B------:R-:W-:-:S07]  /*01c0*/  VIADD R11, R9, 0x100 ;  /* 0x00000100090b7836 */ /* 0x000fce0000000000 */
.L_x_5:
[----:B------:R-:W-:Y:S05]  /*01d0*/  BSYNC.RECONVERGENT B1 ;  /* 0x0000000000017941 */ /* 0x000fea0003800200 */
.L_x_4:
[----:B------:R-:W-:Y:S01]  /*01e0*/  ISETP.GE.AND P0, PT, R11, R20, PT ;  /* 0x000000140b00720c */ /* 0x000fe20003f06270 */
[----:B------:R-:W-:-:S12]  /*01f0*/  BSSY.RECONVERGENT B1, `(.L_x_6) ;  /* 0x0000066000017945 */ /* 0x000fd80003800200 */
[----:B------:R-:W-:Y:S05]  /*0200*/  @P0 BRA `(.L_x_7) ;  /* 0x0000000400900947 */ /* 0x000fea0003800000 */
[----:B0-----:R-:W-:Y:S01]  /*0210*/  LOP3.LUT R3, RZ, R11, RZ, 0x33, !PT ;  /* 0x0000000bff037212 */ /* 0x001fe200078e33ff */
[----:B------:R-:W-:Y:S04]  /*0220*/  BSSY.RECONVERGENT B2, `(.L_x_8) ;  /* 0x0000015000027945 */ /* 0x000fe80003800200 */
[----:B------:R-:W-:-:S05]  /*0230*/  IMAD.IADD R4, R3, 0x1, R20 ;  /* 0x0000000103047824 */ /* 0x000fca00078e0214 */
[C---:B------:R-:W-:Y:S02]  /*0240*/  LOP3.LUT R2, R4.reuse, 0x300, RZ, 0xc0, !PT ;  /* 0x0000030004027812 */ /* 0x040fe400078ec0ff */
[----:B------:R-:W-:Y:S02]  /*0250*/  ISETP.GE.U32.AND P1, PT, R4, 0x300, PT ;  /* 0x000003000400780c */ /* 0x000fe40003f26070 */
[----:B------:R-:W-:-:S13]  /*0260*/  ISETP.NE.AND P0, PT, R2, 0x300, PT ;  /* 0x000003000200780c */ /* 0x000fda0003f05270 */
[----:B------:R-:W-:Y:S05]  /*0270*/  @!P0 BRA `(.L_x_9) ;  /* 0x00000000003c8947 */ /* 0x000fea0003800000 */
[----:B------:R-:W0:Y:S01]  /*0280*/  LDC.64 R2, c[0x0][0x380] ;  /* 0x0000e000ff027b82 */ /* 0x000e220000000a00 */
[----:B------:R-:W-:-:S04]  /*0290*/  LEA.HI R4, R4, 0x1, RZ, 0x18 ;  /* 0x0000000104047811 */ /* 0x000fc800078fc0ff */
[----:B------:R-:W-:-:S05]  /*02a0*/  LOP3.LUT R4, R4, 0x3, RZ, 0xc0, !PT ;  /* 0x0000000304047812 */ /* 0x000fca00078ec0ff */
[----:B------:R-:W-:Y:S02]  /*02b0*/  IMAD.MOV R4, RZ, RZ, -R4 ;  /* 0x000000ffff047224 */ /* 0x000fe400078e0a04 */
[----:B0-----:R-:W-:-:S04]  /*02c0*/  IMAD.WIDE.U32 R2, R11, 0x4, R2 ;  /* 0x000000040b027825 */ /* 0x001fc800078e0002 */
[----:B------:R-:W-:-:S07]  /*02d0*/  IMAD.MOV.U32 R5, RZ, RZ, R3 ;  /* 0x000000ffff057224 */ /* 0x000fce00078e0003 */
.L_x_10:
[----:B------:R-:W-:-:S06]  /*02e0*/  IMAD.MOV.U32 R3, RZ, RZ, R5 ;  /* 0x000000ffff037224 */ /* 0x000fcc00078e0005 */
[----:B------:R0:W2:Y:S01]  /*02f0*/  LDG.E.CONSTANT R3, desc[UR6][R2.64] ;  /* 0x0000000602037981 */ /* 0x0000a2000c1e9900 */
[----:B------:R-:W-:Y:S02]  /*0300*/  VIADD R4, R4, 0x1 ;  /* 0x0000000104047836 */ /* 0x000fe40000000000 */
[----:B------:R-:W-:-:S03]  /*0310*/  VIADD R11, R11, 0x100 ;  /* 0x000001000b0b7836 */ /* 0x000fc60000000000 */
[----:B------:R-:W-:Y:S02]  /*0320*/  ISETP.NE.AND P0, PT, R4, RZ, PT ;  /* 0x000000ff0400720c */ /* 0x000fe40003f05270 */
[----:B0-----:R-:W-:-:S05]  /*0330*/  IADD3 R2, P2, PT, R2, 0x400, RZ ;  /* 0x0000040002027810 */ /* 0x001fca0007f5e0ff */
[----:B------:R-:W-:Y:S02]  /*0340*/  IMAD.X R5, RZ, RZ, R5, P2 ;  /* 0x000000ffff057224 */ /* 0x000fe400010e0605 */
[----:B--2--5:R-:W-:-:S04]  /*0350*/  IMAD.IADD R0, R3, 0x1, R0 ;  /* 0x0000000103007824 */ /* 0x024fc800078e0200 */
[----:B------:R-:W-:Y:S05]  /*0360*/  @P0 BRA `(.L_x_10) ;  /* 0xfffffffc00dc0947 */ /* 0x000fea000383ffff */
.L_x_9:
[----:B------:R-:W-:Y:S05]  /*0370*/  BSYNC.RECONVERGENT B2 ;  /* 0x0000000000027941 */ /* 0x000fea0003800200 */
.L_x_8:
[----:B------:R-:W-:Y:S05]  /*0380*/  @!P1 BRA `(.L_x_7) ;  /* 0x0000000400309947 */ /* 0x000fea0003800000 */
[----:B------:R-:W-:Y:S01]  /*0390*/  IMAD.IADD R2, R20, 0x1, -R11 ;  /* 0x0000000114027824 */ /* 0x000fe200078e0a0b */
[----:B------:R-:W-:Y:S01]  /*03a0*/  BSSY.RECONVERGENT B2, `(.L_x_11) ;  /* 0x0000029000027945 */ /* 0x000fe20003800200 */
[----:B------:R-:W-:-:S03]  /*03b0*/  PLOP3.LUT P0, PT, PT, PT, PT, 0x80, 0x8 ;  /* 0x000000000008781c */ /* 0x000fc60003f0f070 */
[----:B------:R-:W-:-:S13]  /*03c0*/  ISETP.GT.AND P1, PT, R2, 0xc00, PT ;  /* 0x00000c000200780c */ /* 0x000fda0003f24270 */
[----:B------:R-:W-:Y:S05]  /*03d0*/  @!P1 BRA `(.L_x_12) ;  /* 0x0000000000949947 */ /* 0x000fea0003800000 */
[----:B------:R-:W-:Y:S01]  /*03e0*/  PLOP3.LUT P0, PT, PT, PT, PT, 0x8, 0x80 ;  /* 0x000000000080781c */ /* 0x000fe20003f0e170 */
[----:B------:R-:W-:-:S12]  /*03f0*/  VIADD R8, R20, 0xfffff400 ;  /* 0xfffff40014087836 */ /* 0x000fd80000000000 */
.L_x_13:
[----:B------:R-:W0:Y:S01]  /*0400*/  LDC.64 R4, c[0x0][0x380] ;  /* 0x0000e000ff047b82 */ /* 0x000e220000000a00 */
[C---:B------:R-:W-:Y:S02]  /*0410*/  VIADD R7, R11.reuse, 0x400 ;  /* 0x000004000b077836 */ /* 0x040fe40000000000 */
[C---:B------:R-:W-:Y:S02]  /*0420*/  VIADD R3, R11.reuse, 0x800 ;  /* 0x000008000b037836 */ /* 0x040fe40000000000 */
[----:B0-----:R-:W-:-:S05]  /*0430*/  IMAD.WIDE R22, R11, 0x4, R4 ;  /* 0x000000040b167825 */ /* 0x001fca00078e0204 */
[----:B------:R-:W2:Y:S01]  /*0440*/  LDG.E.CONSTANT R13, desc[UR6][R22.64] ;  /* 0x00000006160d7981 */ /* 0x000ea2000c1e9900 */
[----:B------:R-:W-:-:S03]  /*0450*/  IMAD.WIDE R6, R7, 0x4, R4 ;  /* 0x0000000407067825 */ /* 0x000fc600078e0204 */
[----:B------:R-:W2:Y:S04]  /*0460*/  LDG.E.CONSTANT R10, desc[UR6][R22.64+0x400] ;  /* 0x00040006160a7981 */ /* 0x000ea8000c1e9900 */
[----:B------:R-:W3:Y:S04]  /*0470*/  LDG.E.CONSTANT R12, desc[UR6][R22.64+0x800] ;  /* 0x00080006160c7981 */ /* 0x000ee8000c1e9900 */
[----:B------:R-:W3:Y:S01]  /*0480*/  LDG.E.CONSTANT R19, desc[UR6][R22.64+0xc00] ;  /* 0x000c000616137981 */ /* 0x000ee2000c1e9900 */
[----:B------:R-:W-:-:S03]  /*0490*/  IMAD.WIDE R2, R3, 0x4, R4 ;  /* 0x0000000403027825 */ /* 0x000fc600078e0204 */
[----:B------:R-:W4:Y:S04]  /*04a0*/  LDG.E.CONSTANT R16, desc[UR6][R6.64] ;  /* 0x0000000606107981 */ /* 0x000f28000c1e9900 */
[----:B------:R-:W4:Y:S01]  /*04b0*/  LDG.E.CONSTANT R15, desc[UR6][R6.64+0x400] ;  /* 0x00040006060f7981 */ /* 0x000f22000c1e9900 */
[----:B------:R-:W-:-:S03]  /*04c0*/  VIADD R25, R11, 0xc00 ;  /* 0x00000c000b197836 */ /* 0x000fc60000000000 */
[----:B------:R-:W4:Y:S04]  /*04d0*/  LDG.E.CONSTANT R14, desc[UR6][R6.64+0x800] ;  /* 0x00080006060e7981 */ /* 0x000f28000c1e9900 */
[----:B------:R-:W4:Y:S01]  /*04e0*/  LDG.E.CONSTANT R21, desc[UR6][R6.64+0xc00] ;  /* 0x000c000606157981 */ /* 0x000f22000c1e9900 */
[----:B------:R-:W-:-:S03]  /*04f0*/  IMAD.WIDE R4, R25, 0x4, R4 ;  /* 0x0000000419047825 */ /* 0x000fc600078e0204 */
[----:B------:R-:W4:Y:S04]  /*0500*/  LDG.E.CONSTANT R18, desc[UR6][R2.64] ;  /* 0x0000000602127981 */ /* 0x000f28000c1e9900 */
[----:B------:R-:W4:Y:S04]  /*0510*/  LDG.E.CONSTANT R17, desc[UR6][R2.64+0x400] ;  /* 0x0004000602117981 */ /* 0x000f28000c1e9900 */
[----:B------:R-:W4:Y:S04]  /*0520*/  LDG.E.CONSTANT R23, desc[UR6][R2.64+0x800] ;  /* 0x0008000602177981 */ /* 0x000f28000c1e9900 */
[----:B------:R-:W4:Y:S04]  /*0530*/  LDG.E.CONSTANT R24, desc[UR6][R2.64+0xc00] ;  /* 0x000c000602187981 */ /* 0x000f28000c1e9900 */
[----:B------:R-:W4:Y:S04]  /*0540*/  LDG.E.CONSTANT R25, desc[UR6][R4.64] ;  /* 0x0000000604197981 */ /* 0x000f28000c1e9900 */
[----:B------:R-:W4:Y:S04]  /*0550*/  LDG.E.CONSTANT R26, desc[UR6][R4.64+0x400] ;  /* 0x00040006041a7981 */ /* 0x000f28000c1e9900 */
[----:B------:R-:W4:Y:S04]  /*0560*/  LDG.E.CONSTANT R22, desc[UR6][R4.64+0x800] ;  /* 0x0008000604167981 */ /* 0x000f28000c1e9900 */
[----:B------:R-:W4:Y:S01]  /*0570*/  LDG.E.CONSTANT R27, desc[UR6][R4.64+0xc00] ;  /* 0x000c0006041b7981 */ /* 0x000f22000c1e9900 */
[----:B------:R-:W-:-:S05]  /*0580*/  VIADD R11, R11, 0x1000 ;  /* 0x000010000b0b7836 */ /* 0x000fca0000000000 */
[----:B------:R-:W-:Y:S02]  /*0590*/  ISETP.GE.AND P1, PT, R11, R8, PT ;  /* 0x000000080b00720c */ /* 0x000fe40003f26270 */
[----:B--2--5:R-:W-:-:S04]  /*05a0*/  IADD3 R10, PT, PT, R10, R13, R0 ;  /* 0x0000000d0a0a7210 */ /* 0x024fc80007ffe000 */
[----:B---3--:R-:W-:-:S04]  /*05b0*/  IADD3 R10, PT, PT, R19, R12, R10 ;  /* 0x0000000c130a7210 */ /* 0x008fc80007ffe00a */
[----:B----4-:R-:W-:-:S04]  /*05c0*/  IADD3 R10, PT, PT, R15, R16, R10 ;  /* 0x000000100f0a7210 */ /* 0x010fc80007ffe00a */
[----:B------:R-:W-:-:S04]  /*05d0*/  IADD3 R10, PT, PT, R21, R14, R10 ;  /* 0x0000000e150a7210 */ /* 0x000fc80007ffe00a */
[----:B------:R-:W-:-:S04]  /*05e0*/  IADD3 R10, PT, PT, R17, R18, R10 ;  /* 0x00000012110a7210 */ /* 0x000fc80007ffe00a */
[----:B------:R-:W-:-:S04]  /*05f0*/  IADD3 R10, PT, PT, R24, R23, R10 ;  /* 0x00000017180a7210 */ /* 0x000fc80007ffe00a */
[----:B------:R-:W-:-:S04]  /*0600*/  IADD3 R25, PT, PT, R26, R25, R10 ;  /* 0x000000191a197210 */ /* 0x000fc80007ffe00a */
[----:B------:R-:W-:Y:S01]  /*0610*/  IADD3 R0, PT, PT, R27, R22, R25 ;  /* 0x000000161b007210 */ /* 0x000fe20007ffe019 */
[----:B------:R-:W-:Y:S06]  /*0620*/  @!P1 BRA `(.L_x_13) ;  /* 0xfffffffc00749947 */ /* 0x000fec000383ffff */
.L_x_12:
[----:B------:R-:W-:Y:S05]  /*0630*/  BSYNC.RECONVERGENT B2 ;  /* 0x0000000000027941 */ /* 0x000fea0003800200 */
.L_x_11:
[----:B------:R-:W-:Y:S01]  /*0640*/  IMAD.IADD R2, R20, 0x1, -R11 ;  /* 0x0000000114027824 */ /* 0x000fe200078e0a0b */
[----:B------:R-:W-:Y:S04]  /*0650*/  BSSY.RECONVERGENT B2, `(.L_x_14) ;  /* 0x0000015000027945 */ /* 0x000fe80003800200 */
[----:B------:R-:W-:-:S13]  /*0660*/  ISETP.GT.AND P1, PT, R2, 0x400, PT ;  /* 0x000004000200780c */ /* 0x000fda0003f24270 */
[----:B------:R-:W-:Y:S05]  /*0670*/  @!P1 BRA `(.L_x_15) ;  /* 0x0000000000489947 */ /* 0x000fea0003800000 */
[----:B------:R-:W0:Y:S01]  /*0680*/  LDC.64 R4, c[0x0][0x380] ;  /* 0x0000e000ff047b82 */ /* 0x000e220000000a00 */
[C---:B------:R-:W-:Y:S02]  /*0690*/  VIADD R13, R11.reuse, 0x400 ;  /* 0x000004000b0d7836 */ /* 0x040fe40000000000 */
[----:B0-----:R-:W-:-:S05]  /*06a0*/  IMAD.WIDE R2, R11, 0x4, R4 ;  /* 0x000000040b027825 */ /* 0x001fca00078e0204 */
[----:B------:R-:W2:Y:S01]  /*06b0*/  LDG.E.CONSTANT R7, desc[UR6][R2.64] ;  /* 0x0000000602077981 */ /* 0x000ea2000c1e9900 */
[----:B------:R-:W-:-:S03]  /*06c0*/  IMAD.WIDE R4, R13, 0x4, R4 ;  /* 0x000000040d047825 */ /* 0x000fc600078e0204 */
[----:B------:R-:W2:Y:S04]  /*06d0*/  LDG.E.CONSTANT R6, desc[UR6][R2.64+0x400] ;  /* 0x0004000602067981 */ /* 0x000ea8000c1e9900 */
[----:B------:R-:W3:Y:S04]  /*06e0*/  LDG.E.CONSTANT R13, desc[UR6][R2.64+0x800] ;  /* 0x00080006020d7981 */ /* 0x000ee8000c1e9900 */
[----:B------:R-:W3:Y:S04]  /*06f0*/  LDG.E.CONSTANT R8, desc[UR6][R2.64+0xc00] ;  /* 0x000c000602087981 */ /* 0x000ee8000c1e9900 */
[----:B------:R-:W4:Y:S04]  /*0700*/  LDG.E.CONSTANT R15, desc[UR6][R4.64] ;  /* 0x00000006040f7981 */ /* 0x000f28000c1e9900 */
[----:B------:R-:W4:Y:S04]  /*0710*/  LDG.E.CONSTANT R10, desc[UR6][R4.64+0x400] ;  /* 0x00040006040a7981 */ /* 0x000f28000c1e9900 */
[----:B------:R-:W4:Y:S04]  /*0720*/  LDG.E.CONSTANT R17, desc[UR6][R4.64+0x800] ;  /* 0x0008000604117981 */ /* 0x000f28000c1e9900 */
[----:B------:R-:W4:Y:S01]  /*0730*/  LDG.E.CONSTANT R12, desc[UR6][R4.64+0xc00] ;  /* 0x000c0006040c7981 */ /* 0x000f22000c1e9900 */
[----:B------:R-:W-:Y:S01]  /*0740*/  PLOP3.LUT P0, PT, PT, PT, PT, 0x8, 0x80 ;  /* 0x000000000080781c */ /* 0x000fe20003f0e170 */
[----:B------:R-:W-:Y:S01]  /*0750*/  VIADD R11, R11, 0x800 ;  /* 0x000008000b0b7836 */ /* 0x000fe20000000000 */
[----:B--2--5:R-:W-:-:S04]  /*0760*/  IADD3 R6, PT, PT, R6, R7, R0 ;  /* 0x0000000706067210 */ /* 0x024fc80007ffe000 */
[----:B---3--:R-:W-:-:S04]  /*0770*/  IADD3 R6, PT, PT, R8, R13, R6 ;  /* 0x0000000d08067210 */ /* 0x008fc80007ffe006 */
[----:B----4-:R-:W-:-:S04]  /*0780*/  IADD3 R6, PT, PT, R10, R15, R6 ;  /* 0x0000000f0a067210 */ /* 0x010fc80007ffe006 */
[----:B------:R-:W-:-:S07]  /*0790*/  IADD3 R0, PT, PT, R12, R17, R6 ;  /* 0x000000110c007210 */ /* 0x000fce0007ffe006 */
.L_x_15:
[----:B------:R-:W-:Y:S05]  /*07a0*/  BSYNC.RECONVERGENT B2 ;  /* 0x0000000000027941 */ /* 0x000fea0003800200 */
.L_x_14:
[----:B------:R-:W-:-:S13]  /*07b0*/  ISETP.LT.OR P0, PT, R11, R20, P0 ;  /* 0x000000140b00720c */ /* 0x000fda0000701670 */
[----:B------:R-:W-:Y:S05]  /*07c0*/  @!P0 BRA `(.L_x_7) ;  /* 0x0000000000208947 */ /* 0x000fea0003800000 */
[----:B------:R-:W0:Y:S02]  /*07d0*/  LDC.64 R2, c[0x0][0x380] ;  /* 0x0000e000ff027b82 */ /* 0x000e240000000a00 */
[----:B0-----:R-:W-:-:S05]  /*07e0*/  IMAD.WIDE R2, R11, 0x4, R2 ;  /* 0x000000040b027825 */ /* 0x001fca00078e0202 */
[----:B------:R-:W2:Y:S04]  /*07f0*/  LDG.E.CONSTANT R5, desc[UR6][R2.64] ;  /* 0x0000000602057981 */ /* 0x000ea8000c1e9900 */
[----:B------:R-:W2:Y:S04]  /*0800*/  LDG.E.CONSTANT R4, desc[UR6][R2.64+0x400] ;  /* 0x0004000602047981 */ /* 0x000ea8000c1e9900 */
[----:B------:R-:W3:Y:S04]  /*0810*/  LDG.E.CONSTANT R7, desc[UR6][R2.64+0x800] ;  /* 0x0008000602077981 */ /* 0x000ee8000c1e9900 */
[----:B------:R-:W3:Y:S01]  /*0820*/  LDG.E.CONSTANT R6, desc[UR6][R2.64+0xc00] ;  /* 0x000c000602067981 */ /* 0x000ee2000c1e9900 */
[----:B--2--5:R-:W-:-:S04]  /*0830*/  IADD3 R0, PT, PT, R4, R5, R0 ;  /* 0x0000000504007210 */ /* 0x024fc80007ffe000 */
[----:B---3--:R-:W-:-:S07]  /*0840*/  IADD3 R0, PT, PT, R6, R7, R0 ;  /* 0x0000000706007210 */ /* 0x008fce0007ffe000 */
.L_x_7:
[----:B------:R-:W-:Y:S05]  /*0850*/  BSYNC.RECONVERGENT B1 ;  /* 0x0000000000017941 */ /* 0x000fea0003800200 */
.L_x_6:
[----:B------:R-:W-:-:S13]  /*0860*/  ISETP.GE.AND P0, PT, R20, 0x100, PT ;  /* 0x000001001400780c */ /* 0x000fda0003f06270 */
[----:B------:R-:W-:Y:S05]  /*0870*/  @!P0 BRA `(.L_x_16) ;  /* 0x0000000000ac8947 */ /* 0x000fea0003800000 */
[----:B------:R-:W1:Y:S01]  /*0880*/  S2R R6, SR_LANEID ;  /* 0x0000000000067919 */ /* 0x000e620000000000 */
[----:B0----5:R-:W0:Y:S01]  /*0890*/  SHFL.DOWN PT, R2, R0, 0x1, 0x1f ;  /* 0x08201f0000027f89 */ /* 0x021e2200000e0000 */
[C---:B-1----:R-:W-:Y:S02]  /*08a0*/  ISETP.GT.AND P0, PT, R6.reuse, 0x1e, PT ;  /* 0x0000001e0600780c */ /* 0x042fe40003f04270 */
[----:B------:R-:W-:Y:S02]  /*08b0*/  ISETP.NE.AND P1, PT, R6, RZ, PT ;  /* 0x000000ff0600720c */ /* 0x000fe40003f25270 */
[----:B0-----:R-:W-:Y:S02]  /*08c0*/  SEL R3, R2, RZ, !P0 ;  /* 0x000000ff02037207 */ /* 0x001fe40004000000 */
[----:B------:R-:W-:-:S03]  /*08d0*/  ISETP.GT.AND P0, PT, R6, 0x1d, PT ;  /* 0x0000001d0600780c */ /* 0x000fc60003f04270 */
[----:B------:R-:W-:-:S05]  /*08e0*/  IMAD.IADD R3, R3, 0x1, R0 ;  /* 0x0000000103037824 */ /* 0x000fca00078e0200 */
[----:B------:R-:W0:Y:S01]  /*08f0*/  SHFL.DOWN PT, R2, R3, 0x2, 0x1f ;  /* 0x08401f0003027f89 */ /* 0x000e2200000e0000 */
[----:B------:R-:W1:Y:S01]  /*0900*/  @!P1 S2R R7, SR_CgaCtaId ;  /* 0x0000000000079919 */ /* 0x000e620000008800 */
[----:B0-----:R-:W-:Y:S02]  /*0910*/  SEL R2, R2, RZ, !P0 ;  /* 0x000000ff02027207 */ /* 0x001fe40004000000 */
[----:B------:R-:W-:-:S03]  /*0920*/  ISETP.GT.AND P0, PT, R6, 0x1b, PT ;  /* 0x0000001b0600780c */ /* 0x000fc60003f04270 */
[----:B------:R-:W-:-:S05]  /*0930*/  IMAD.IADD R2, R3, 0x1, R2 ;  /* 0x0000000103027824 */ /* 0x000fca00078e0202 */
[----:B------:R-:W0:Y:S02]  /*0940*/  SHFL.DOWN PT, R4, R2, 0x4, 0x1f ;  /* 0x08801f0002047f89 */ /* 0x000e2400000e0000 */
[----:B0-----:R-:W-:Y:S02]  /*0950*/  SEL R5, R4, RZ, !P0 ;  /* 0x000000ff04057207 */ /* 0x001fe40004000000 */
[----:B------:R-:W-:Y:S02]  /*0960*/  ISETP.GT.AND P0, PT, R6, 0x17, PT ;  /* 0x000000170600780c */ /* 0x000fe40003f04270 */
[----:B------:R-:W-:Y:S01]  /*0970*/  @!P1 MOV R4, 0x400 ;  /* 0x0000040000049802 */ /* 0x000fe20000000f00 */
[----:B------:R-:W-:Y:S01]  /*0980*/  IMAD.IADD R5, R2, 0x1, R5 ;  /* 0x0000000102057824 */ /* 0x000fe200078e0205 */
[----:B------:R-:W-:Y:S02]  /*0990*/  @!P1 SHF.R.U32.HI R2, RZ, 0x3, R9 ;  /* 0x00000003ff029819 */ /* 0x000fe40000011609 */
[----:B-1----:R-:W-:-:S02]  /*09a0*/  @!P1 LEA R7, R7, R4, 0x18 ;  /* 0x0000000407079211 */ /* 0x002fc400078ec0ff */
[----:B------:R-:W0:Y:S01]  /*09b0*/  SHFL.DOWN PT, R0, R5, 0x8, 0x1f ;  /* 0x09001f0005007f89 */ /* 0x000e2200000e0000 */
[----:B------:R-:W-:-:S05]  /*09c0*/  @!P1 LOP3.LUT R2, R2, 0x7c, RZ, 0xc0, !PT ;  /* 0x0000007c02029812 */ /* 0x000fca00078ec0ff */
[----:B------:R-:W-:Y:S01]  /*09d0*/  @!P1 IMAD.IADD R2, R2, 0x1, R7 ;  /* 0x0000000102029824 */ /* 0x000fe200078e0207 */
[----:B0-----:R-:W-:Y:S02]  /*09e0*/  SEL R0, R0, RZ, !P0 ;  /* 0x000000ff00007207 */ /* 0x001fe40004000000 */
[----:B------:R-:W-:-:S03]  /*09f0*/  ISETP.GT.AND P0, PT, R6, 0xf, PT ;  /* 0x0000000f0600780c */ /* 0x000fc60003f04270 */
[----:B------:R-:W-:-:S05]  /*0a00*/  IMAD.IADD R0, R5, 0x1, R0 ;  /* 0x0000000105007824 */ /* 0x000fca00078e0200 */
[----:B------:R-:W0:Y:S02]  /*0a10*/  SHFL.DOWN PT, R3, R0, 0x10, 0x1f ;  /* 0x0a001f0000037f89 */ /* 0x000e2400000e0000 */
[----:B0-----:R-:W-:Y:S02]  /*0a20*/  SEL R3, R3, RZ, !P0 ;  /* 0x000000ff03037207 */ /* 0x001fe40004000000 */
[----:B------:R-:W-:-:S03]  /*0a30*/  ISETP.NE.AND P0, PT, R9, RZ, PT ;  /* 0x000000ff0900720c */ /* 0x000fc60003f05270 */
[----:B------:R-:W-:-:S05]  /*0a40*/  IMAD.IADD R3, R0, 0x1, R3 ;  /* 0x0000000100037824 */ /* 0x000fca00078e0203 */
[----:B------:R0:W-:Y:S01]  /*0a50*/  @!P1 STS [R2+0x8], R3 ;  /* 0x0000080302009388 */ /* 0x0001e20000000800 */
[----:B------:R-:W-:Y:S06]  /*0a60*/  BAR.SYNC.DEFER_BLOCKING 0x0 ;  /* 0x0000000000007b1d */ /* 0x000fec0000010000 */
[----:B------:R-:W-:Y:S05]  /*0a70*/  @P0 BRA `(.L_x_17) ;  /* 0x0000002c00ac0947 */ /* 0x000fea0003800000 */
[----:B------:R-:W1:Y:S01]  /*0a80*/  S2UR UR5, SR_CgaCtaId ;  /* 0x00000000000579c3 */ /* 0x000e620000008800 */
[----:B------:R-:W-:Y:S02]  /*0a90*/  UMOV UR4, 0x400 ;  /* 0x0000040000047882 */ /* 0x000fe40000000000 */
[----:B-1----:R-:W-:-:S09]  /*0aa0*/  ULEA UR4, UR5, UR4, 0x18 ;  /* 0x0000000405047291 */ /* 0x002fd2000f8ec0ff */
[----:B------:R-:W-:Y:S04]  /*0ab0*/  LDS R0, [UR4+0xc] ;  /* 0x00000c04ff007984 */ /* 0x000fe80008000800 */
[----:B------:R-:W1:Y:S04]  /*0ac0*/  LDS.128 R4, [UR4+0x10] ;  /* 0x00001004ff047984 */ /* 0x000e680008000c00 */
[----:B------:R-:W2:Y:S01]  /*0ad0*/  LDS.64 R8, [UR4+0x20] ;  /* 0x00002004ff087984 */ /* 0x000ea20008000a00 */
[----:B-1----:R-:W-:-:S04]  /*0ae0*/  IADD3 R0, PT, PT, R4, R0, R3 ;  /* 0x0000000004007210 */ /* 0x002fc80007ffe003 */
[----:B------:R-:W-:-:S04]  /*0af0*/  IADD3 R0, PT, PT, R6, R0, R5 ;  /* 0x0000000006007210 */ /* 0x000fc80007ffe005 */
[----:B--2---:R-:W-:-:S05]  /*0b00*/  IADD3 R0, PT, PT, R8, R0, R7 ;  /* 0x0000000008007210 */ /* 0x004fca0007ffe007 */
[----:B0-----:R-:W-:Y:S01]  /*0b10*/  IMAD.IADD R3, R0, 0x1, R9 ;  /* 0x0000000100037824 */ /* 0x001fe200078e0209 */
[----:B------:R-:W-:Y:S06]  /*0b20*/  BRA `(.L_x_17) ;  /* 0x0000002c00807947 */ /* 0x000fec0003800000 */
.L_x_16:
[----:B0-----:R-:W-:Y:S01]  /*0b30*/  LOP3.LUT R2, R9, 0x3e0, RZ, 0xc0, !PT ;  /* 0x000003e009027812 */ /* 0x001fe200078ec0ff */
[----:B------:R-:W0:Y:S03]  /*0b40*/  S2R R8, SR_LANEID ;  /* 0x0000000000087919 */ /* 0x000e260000000000 */
[----:B------:R-:W-:Y:S01]  /*0b50*/  LOP3.LUT R5, RZ, R2, RZ, 0x33, !PT ;  /* 0x00000002ff057212 */ /* 0x000fe200078e33ff */
[----:B------:R-:W-:-:S04]  /*0b60*/  VIADD R3, R2, 0x20 ;  /* 0x0000002002037836 */ /* 0x000fc80000000000 */
[----:B------:R-:W-:Y:S01]  /*0b70*/  IMAD.IADD R5, R5, 0x1, R20 ;  /* 0x0000000105057824 */ /* 0x000fe200078e0214 */
[----:B------:R-:W-:-:S04]  /*0b80*/  ISETP.GT.AND P0, PT, R3, R20, PT ;  /* 0x000000140300720c */ /* 0x000fc80003f04270 */
[----:B------:R-:W-:-:S05]  /*0b90*/  SEL R5, R5, 0x1f, P0 ;  /* 0x0000001f05057807 */ /* 0x000fca0000000000 */
[----:B-----5:R-:W1:Y:S01]  /*0ba0*/  SHFL.DOWN PT, R2, R0, 0x1, R5 ;  /* 0x0820000000027989 */ /* 0x020e6200000e0005 */
[CC--:B0-----:R-:W-:Y:S01]  /*0bb0*/  ISETP.GE.AND P0, PT, R8.reuse, R5.reuse, PT ;  /* 0x000000050800720c */ /* 0x0c1fe20003f06270 */
[C---:B------:R-:W-:Y:S01]  /*0bc0*/  VIADD R4, R8.reuse, 0x2 ;  /* 0x0000000208047836 */ /* 0x040fe20000000000 */
[C---:B------:R-:W-:Y:S01]  /*0bd0*/  ISETP.NE.AND P1, PT, R8.reuse, RZ, PT ;  /* 0x000000ff0800720c */ /* 0x040fe20003f25270 */
[----:B------:R-:W-:Y:S01]  /*0be0*/  VIADD R6, R8, 0x4 ;  /* 0x0000000408067836 */ /* 0x000fe20000000000 */
[----:B-1----:R-:W-:Y:S02]  /*0bf0*/  SEL R3, R2, RZ, !P0 ;  /* 0x000000ff02037207 */ /* 0x002fe40004000000 */
[----:B------:R-:W-:-:S03]  /*0c00*/  ISETP.GT.AND P0, PT, R4, R5, PT ;  /* 0x000000050400720c */ /* 0x000fc60003f04270 */
[----:B------:R-:W-:-:S06]  /*0c10*/  IMAD.IADD R2, R3, 0x1, R0 ;  /* 0x0000000103027824 */ /* 0x000fcc00078e0200 */
[----:B------:R-:W0:Y:S01]  /*0c20*/  @!P1 S2R R10, SR_CgaCtaId ;  /* 0x00000000000a9919 */ /* 0x000e220000008800 */
[----:B------:R-:W-:Y:S01]  /*0c30*/  @!P1 MOV R7, 0x400 ;  /* 0x0000040000079802 */ /* 0x000fe20000000f00 */
[----:B------:R-:W1:Y:S02]  /*0c40*/  SHFL.DOWN PT, R3, R2, 0x2, R5 ;  /* 0x0840000002037989 */ /* 0x000e6400000e0005 */
[----:B-1----:R-:W-:Y:S02]  /*0c50*/  SEL R3, R3, RZ, !P0 ;  /* 0x000000ff03037207 */ /* 0x002fe40004000000 */
[----:B------:R-:W-:Y:S02]  /*0c60*/  ISETP.GT.AND P0, PT, R6, R5, PT ;  /* 0x000000050600720c */ /* 0x000fe40003f04270 */
[----:B------:R-:W-:Y:S01]  /*0c70*/  @!P1 SHF.R.U32.HI R6, RZ, 0x3, R9 ;  /* 0x00000003ff069819 */ /* 0x000fe20000011609 */
[----:B------:R-:W-:Y:S01]  /*0c80*/  IMAD.IADD R4, R2, 0x1, R3 ;  /* 0x0000000102047824 */ /* 0x000fe200078e0203 */
[----:B0-----:R-:W-:Y:S01]  /*0c90*/  @!P1 LEA R7, R10, R7, 0x18 ;  /* 0x000000070a079211 */ /* 0x001fe200078ec0ff */
[----:B------:R-:W-:Y:S01]  /*0ca0*/  VIADD R2, R8, 0x8 ;  /* 0x0000000808027836 */ /* 0x000fe20000000000 */
[----:B------:R-:W-:-:S02]  /*0cb0*/  @!P1 LOP3.LUT R6, R6, 0x7c, RZ, 0xc0, !PT ;  /* 0x0000007c06069812 */ /* 0x000fc400078ec0ff */
[----:B------:R-:W0:Y:S03]  /*0cc0*/  SHFL.DOWN PT, R3, R4, 0x4, R5 ;  /* 0x0880000004037989 */ /* 0x000e2600000e0005 */
[----:B------:R-:W-:Y:S01]  /*0cd0*/  @!P1 IMAD.IADD R6, R6, 0x1, R7 ;  /* 0x0000000106069824 */ /* 0x000fe200078e0207 */
[----:B0-----:R-:W-:Y:S02]  /*0ce0*/  SEL R3, R3, RZ, !P0 ;  /* 0x000000ff03037207 */ /* 0x001fe40004000000 */
[----:B------:R-:W-:-:S03]  /*0cf0*/  ISETP.GT.AND P0, PT, R2, R5, PT ;  /* 0x000000050200720c */ /* 0x000fc60003f04270 */
[----:B------:R-:W-:Y:S02]  /*0d00*/  IMAD.IADD R0, R4, 0x1, R3 ;  /* 0x0000000104007824 */ /* 0x000fe400078e0203 */
[----:B------:R-:W-:-:S03]  /*0d10*/  VIADD R4, R8, 0x10 ;  /* 0x0000001008047836 */ /* 0x000fc60000000000 */
[----:B------:R-:W0:Y:S02]  /*0d20*/  SHFL.DOWN PT, R3, R0, 0x8, R5 ;  /* 0x0900000000037989 */ /* 0x000e2400000e0005 */
[----:B0-----:R-:W-:Y:S02]  /*0d30*/  SEL R3, R3, RZ, !P0 ;  /* 0x000000ff03037207 */ /* 0x001fe40004000000 */
[----:B------:R-:W-:-:S03]  /*0d40*/  ISETP.GT.AND P0, PT, R4, R5, PT ;  /* 0x000000050400720c */ /* 0x000fc60003f04270 */
[----:B------:R-:W-:-:S05]  /*0d50*/  IMAD.IADD R2, R0, 0x1, R3 ;  /* 0x0000000100027824 */ /* 0x000fca00078e0203 */
[----:B------:R-:W0:Y:S02]  /*0d60*/  SHFL.DOWN PT, R3, R2, 0x10, R5 ;  /* 0x0a00000002037989 */ /* 0x000e2400000e0005 */
[----:B0-----:R-:W-:Y:S02]  /*0d70*/  SEL R3, R3, RZ, !P0 ;  /* 0x000000ff03037207 */ /* 0x001fe40004000000 */
[----:B------:R-:W-:-:S03]  /*0d80*/  ISETP.NE.AND P0, PT, R9, RZ, PT ;  /* 0x000000ff0900720c */ /* 0x000fc60003f05270 */
[----:B------:R-:W-:-:S05]  /*0d90*/  IMAD.IADD R3, R2, 0x1, R3 ;  /* 0x0000000102037824 */ /* 0x000fca00078e0203 */
[----:B------:R4:W-:Y:S01]  /*0da0*/  @!P1 STS [R6+0x8], R3 ;  /* 0x0000080306009388 */ /* 0x0009e20000000800 */
[----:B------:R-:W-:Y:S06]  /*0db0*/  BAR.SYNC.DEFER_BLOCKING 0x0 ;  /* 0x0000000000007b1d */ /* 0x000fec0000010000 */
[----:B------:R-:W-:Y:S05]  /*0dc0*/  @P0 BRA `(.L_x_17) ;  /* 0x0000002800d80947 */ /* 0x000fea0003800000 */
[----:B------:R-:W0:Y:S01]  /*0dd0*/  S2UR UR5, SR_CgaCtaId ;  /* 0x00000000000579c3 */ /* 0x000e220000008800 */
[----:B------:R-:W-:Y:S01]  /*0de0*/  UMOV UR4, 0x400 ;  /* 0x0000040000047882 */ /* 0x000fe20000000000 */
[C---:B------:R-:W-:Y:S02]  /*0df0*/  ISETP.GT.AND P2, PT, R20.reuse, 0x40, PT ;  /* 0x000000401400780c */ /* 0x040fe40003f44270 */
[C---:B------:R-:W-:Y:S02]  /*0e00*/  ISETP.GT.AND P1, PT, R20.reuse, 0x20, PT ;  /* 0x000000201400780c */ /* 0x040fe40003f24270 */
[----:B------:R-:W-:Y:S01]  /*0e10*/  ISETP.GT.AND P3, PT, R20, 0x80, PT ;  /* 0x000000801400780c */ /* 0x000fe20003f64270 */
[----:B0-----:R-:W-:-:S09]  /*0e20*/  ULEA UR4, UR5, UR4, 0x18 ;  /* 0x0000000405047291 */ /* 0x001fd2000f8ec0ff */
[----:B----4-:R-:W0:Y:S04]  /*0e30*/  LDS.128 R4, [UR4+0x10] ;  /* 0x00001004ff047984 */ /* 0x010e280008000c00 */
[----:B------:R-:W1:Y:S04]  /*0e40*/  LDS R0, [UR4+0xc] ;  /* 0x00000c04ff007984 */ /* 0x000e680008000800 */
[----:B------:R-:W2:Y:S01]  /*0e50*/  LDS.64 R8, [UR4+0x20] ;  /* 0x00002004ff087984 */ /* 0x000ea20008000a00 */
[----:B0-----:R-:W-:Y:S02]  /*0e60*/  SEL R4, R4, RZ, P2 ;  /* 0x000000ff04047207 */ /* 0x001fe40001000000 */
[----:B------:R-:W-:-:S02]  /*0e70*/  ISETP.GT.AND P2, PT, R20, 0x60, PT ;  /* 0x000000601400780c */ /* 0x000fc40003f44270 */
[----:B-1----:R-:W-:Y:S02]  /*0e80*/  SEL R0, R0, RZ, P1 ;  /* 0x000000ff00007207 */ /* 0x002fe40000800000 */
[----:B------:R-:W-:Y:S02]  /*0e90*/  SEL R5, R5, RZ, P2 ;  /* 0x000000ff05057207 */ /* 0x000fe40001000000 */
[----:B------:R-:W-:Y:S02]  /*0ea0*/  IADD3 R0, PT, PT, R4, R0, R3 ;  /* 0x0000000004007210 */ /* 0x000fe40007ffe003 */
[----:B------:R-:W-:Y:S02]  /*0eb0*/  ISETP.GT.AND P1, PT, R20, 0xa0, PT ;  /* 0x000000a01400780c */ /* 0x000fe40003f24270 */
[----:B------:R-:W-:Y:S02]  /*0ec0*/  SEL R6, R6, RZ, P3 ;  /* 0x000000ff06067207 */ /* 0x000fe40001800000 */
[----:B------:R-:W-:-:S02]  /*0ed0*/  ISETP.GT.AND P2, PT, R20, 0xc0, PT ;  /* 0x000000c01400780c */ /* 0x000fc40003f44270 */
[----:B------:R-:W-:Y:S02]  /*0ee0*/  ISETP.GT.AND P3, PT, R20, 0xe0, PT ;  /* 0x000000e01400780c */ /* 0x000fe40003f64270 */
[----:B------:R-:W-:Y:S02]  /*0ef0*/  SEL R7, R7, RZ, P1 ;  /* 0x000000ff07077207 */ /* 0x000fe40000800000 */
[----:B------:R-:W-:Y:S02]  /*0f00*/  IADD3 R0, PT, PT, R6, R0, R5 ;  /* 0x0000000006007210 */ /* 0x000fe40007ffe005 */
[----:B--2---:R-:W-:Y:S02]  /*0f10*/  SEL R8, R8, RZ, P2 ;  /* 0x000000ff08087207 */ /* 0x004fe40001000000 */
[----:B------:R-:W-:Y:S02]  /*0f20*/  SEL R9, R9, RZ, P3 ;  /* 0x000000ff09097207 */ /* 0x000fe40001800000 */
[----:B------:R-:W-:-:S05]  /*0f30*/  IADD3 R0, PT, PT, R8, R0, R7 ;  /* 0x0000000008007210 */ /* 0x000fca0007ffe007 */
[----:B------:R-:W-:Y:S01]  /*0f40*/  IMAD.IADD R3, R0, 0x1, R9 ;  /* 0x0000000100037824 */ /* 0x000fe200078e0209 */
[----:B------:R-:W-:Y:S06]  /*0f50*/  BRA `(.L_x_17) ;  /* 0x0000002800747947 */ /* 0x000fec0003800000 */
.L_x_3:
[----:B------:R-:W0:Y:S01]  /*0f60*/  S2R R0, SR_TID.X ;  /* 0x0000000000007919 */ /* 0x000e220000002100 */
[----:B------:R-:W1:Y:S01]  /*0f70*/  LDC.64 R2, c[0x0][0x380] ;  /* 0x0000e000ff027b82 */ /* 0x000e620000000a00 */
[----:B0-----:R-:W-:-:S04]  /*0f80*/  IMAD.SHL.U32 R5, R0, 0x4, RZ ;  /* 0x0000000400057824 */ /* 0x001fc800078e00ff */
[----:B-1----:R-:W-:-:S05]  /*0f90*/  IMAD.WIDE.U32 R2, R5, 0x4, R2 ;  /* 0x0000000405027825 */ /* 0x002fca00078e0002 */
[----:B------:R-:W2:Y:S04]  /*0fa0*/  LDG.E.128.CONSTANT R4, desc[UR6][R2.64] ;  /* 0x0000000602047981 */ /* 0x000ea8000c1e9d00 */
[----:B------:R-:W3:Y:S04]  /*0fb0*/  LDG.E.128.CONSTANT R8, desc[UR6][R2.64+0x1000] ;  /* 0x0010000602087981 */ /* 0x000ee8000c1e9d00 */
[----:B------:R-:W4:Y:S04]  /*0fc0*/  LDG.E.128.CONSTANT R12, desc[UR6][R2.64+0x2000] ;  /* 0x00200006020c7981 */ /* 0x000f28000c1e9d00 */
[----:B------:R-:W5:Y:S01]  /*0fd0*/  LDG.E.128.CONSTANT R16, desc[UR6][R2.64+0x3000] ;  /* 0x0030000602107981 */ /* 0x000f62000c1e9d00 */
[----:B------:R-:W-:Y:S01]  /*0fe0*/  ISETP.GE.U32.AND P0, PT, R20, 0x2000, PT ;  /* 0x000020001400780c */ /* 0x000fe20003f06070 */
[----:B------:R-:W-:Y:S01]  /*0ff0*/  IMAD.MOV.U32 R23, RZ, RZ, 0x1000 ;  /* 0x00001000ff177424 */ /* 0x000fe200078e00ff */
[----:B--2---:R-:W-:-:S04]  /*1000*/  IADD3 R5, PT, PT, R6, R5, R4 ;  /* 0x0000000506057210 */ /* 0x004fc80007ffe004 */
[----:B---3--:R-:W-:-:S04]  /*1010*/  IADD3 R5, PT, PT, R8, R7, R5 ;  /* 0x0000000708057210 */ /* 0x008fc80007ffe005 */
[----:B------:R-:W-:-:S04]  /*1020*/  IADD3 R5, PT, PT, R10, R9, R5 ;  /* 0x000000090a057210 */ /* 0x000fc80007ffe005 */
[----:B----4-:R-:W-:-:S04]  /*1030*/  IADD3 R5, PT, PT, R12, R11, R5 ;  /* 0x0000000b0c057210 */ /* 0x010fc80007ffe005 */
[----:B------:R-:W-:-:S04]  /*1040*/  IADD3 R5, PT, PT, R14, R13, R5 ;  /* 0x0000000d0e057210 */ /* 0x000fc80007ffe005 */
[----:B-----5:R-:W-:-:S04]  /*1050*/  IADD3 R5, PT, PT, R16, R15, R5 ;  /* 0x0000000f10057210 */ /* 0x020fc80007ffe005 */
[----:B------:R-:W-:-:S05]  /*1060*/  IADD3 R5, PT, PT, R18, R17, R5 ;  /* 0x0000001112057210 */ /* 0x000fca0007ffe005 */
[----:B------:R-:W-:Y:S01]  /*1070*/  IMAD.IADD R21, R19, 0x1, R5 ;  /* 0x0000000113157824 */ /* 0x000fe200078e0205 */
[----:B------:R-:W-:Y:S06]  /*1080*/  @!P0 BRA `(.L_x_18) ;  /* 0x00000000005c8947 */ /* 0x000fec0003800000 */
[----:B------:R-:W0:Y:S01]  /*1090*/  LDC R24, c[0x0][0x390] ;  /* 0x0000e400ff187b82 */ /* 0x000e220000000800 */
[----:B------:R-:W-:Y:S02]  /*10a0*/  VIADD R22, R20, 0xfffff000 ;  /* 0xfffff00014167836 */ /* 0x000fe40000000000 */
[----:B------:R-:W-:-:S07]  /*10b0*/  IMAD.MOV.U32 R23, RZ, RZ, 0x1000 ;  /* 0x00001000ff177424 */ /* 0x000fce00078e00ff */
.L_x_20:
[----:B------:R-:W-:-:S05]  /*10c0*/  IMAD.WIDE R26, R23, 0x4, R2 ;  /* 0x00000004171a7825 */ /* 0x000fca00078e0202 */
[----:B------:R-:W2:Y:S04]  /*10d0*/  LDG.E.128.CONSTANT R12, desc[UR6][R26.64] ;  /* 0x000000061a0c7981 */ /* 0x000ea8000c1e9d00 */
[----:B------:R-:W3:Y:S04]  /*10e0*/  LDG.E.128.CONSTANT R16, desc[UR6][R26.64+0x1000] ;  /* 0x001000061a107981 */ /* 0x000ee8000c1e9d00 */
[----:B------:R-:W4:Y:S04]  /*10f0*/  LDG.E.128.CONSTANT R4, desc[UR6][R26.64+0x2000] ;  /* 0x002000061a047981 */ /* 0x000f28000c1e9d00 */
[----:B------:R-:W5:Y:S01]  /*1100*/  LDG.E.128.CONSTANT R8, desc[UR6][R26.64+0x3000] ;  /* 0x003000061a087981 */ /* 0x000f62000c1e9d00 */
[----:B0-----:R-:W-:Y:S01]  /*1110*/  IMAD.MOV.U32 R20, RZ, RZ, R24 ;  /* 0x000000ffff147224 */ /* 0x001fe200078e0018 */
[----:B--2---:R-:W-:-:S04]  /*1120*/  IADD3 R13, PT, PT, R13, R12, R21 ;  /* 0x0000000c0d0d7210 */ /* 0x004fc80007ffe015 */
[----:B------:R-:W-:-:S04]  /*1130*/  IADD3 R13, PT, PT, R15, R14, R13 ;  /* 0x0000000e0f0d7210 */ /* 0x000fc80007ffe00d */
[----:B---3--:R-:W-:-:S04]  /*1140*/  IADD3 R13, PT, PT, R17, R16, R13 ;  /* 0x00000010110d7210 */ /* 0x008fc80007ffe00d */
[----:B------:R-:W-:-:S04]  /*1150*/  IADD3 R13, PT, PT, R19, R18, R13 ;  /* 0x00000012130d7210 */ /* 0x000fc80007ffe00d */
[----:B----4-:R-:W-:Y:S01]  /*1160*/  IADD3 R13, PT, PT, R5, R4, R13 ;  /* 0x00000004050d7210 */ /* 0x010fe20007ffe00d */
[----:B------:R-:W-:-:S03]  /*1170*/  IMAD.IADD R4, R20, 0x1, -R23 ;  /* 0x0000000114047824 */ /* 0x000fc600078e0a17 */
[----:B------:R-:W-:Y:S02]  /*1180*/  IADD3 R13, PT, PT, R7, R6, R13 ;  /* 0x00000006070d7210 */ /* 0x000fe40007ffe00d */
[----:B------:R-:W-:Y:S02]  /*1190*/  ISETP.GE.AND P0, PT, R4, 0x1000, PT ;  /* 0x000010000400780c */ /* 0x000fe40003f06270 */
[----:B-----5:R-:W-:-:S04]  /*11a0*/  IADD3 R13, PT, PT, R9, R8, R13 ;  /* 0x00000008090d7210 */ /* 0x020fc80007ffe00d */
[----:B------:R-:W-:-:S07]  /*11b0*/  IADD3 R21, PT, PT, R11, R10, R13 ;  /* 0x0000000a0b157210 */ /* 0x000fce0007ffe00d */
[----:B------:R-:W-:Y:S05]  /*11c0*/  @!P0 BRA `(.L_x_19) ;  /* 0x0000000400fc8947 */ /* 0x000fea0003800000 */
[----:B------:R-:W-:-:S05]  /*11d0*/  VIADD R23, R23, 0x1000 ;  /* 0x0000100017177836 */ /* 0x000fca0000000000 */
[----:B------:R-:W-:-:S13]  /*11e0*/  ISETP.GT.AND P0, PT, R23, R22, PT ;  /* 0x000000161700720c */ /* 0x000fda0003f04270 */
[----:B------:R-:W-:Y:S05]  /*11f0*/  @!P0 BRA `(.L_x_20) ;  /* 0xfffffffc00b08947 */ /* 0x000fea000383ffff */
.L_x_18:
[----:B------:R-:W-:-:S13]  /*1200*/  ISETP.GE.AND P0, PT, R23, R20, PT ;  /* 0x000000141700720c */ /* 0x000fda0003f06270 */
[----:B------:R-:W-:Y:S05]  /*1210*/  @P0 BRA `(.L_x_19) ;  /* 0x0000000400e80947 */ /* 0x000fea0003800000 */
[----:B------:R-:W-:Y:S01]  /*1220*/  IMAD.IADD R9, R20, 0x1, -R23 ;  /* 0x0000000114097824 */ /* 0x000fe200078e0a17 */
[----:B------:R-:W-:Y:S04]  /*1230*/  BSSY.RECONVERGENT B1, `(.L_x_19) ;  /* 0x0000078000017945 */ /* 0x000fe80003800200 */
[----:B------:R-:W-:-:S13]  /*1240*/  ISETP.GE.AND P0, PT, R0, R9, PT ;  /* 0x000000090000720c */ /* 0x000fda0003f06270 */
[----:B------:R-:W-:Y:S05]  /*1250*/  @P0 BRA `(.L_x_21) ;  /* 0x0000000400d40947 */ /* 0x000fea0003800000 */
[----:B------:R-:W-:Y:S01]  /*1260*/  LOP3.LUT R2, RZ, R0, RZ, 0x33, !PT ;  /* 0x00000000ff027212 */ /* 0x000fe200078e33ff */
[----:B------:R-:W-:Y:S01]  /*1270*/  BSSY.RECONVERGENT B2, `(.L_x_22) ;  /* 0x0000015000027945 */ /* 0x000fe20003800200 */
[----:B------:R-:W-:Y:S02]  /*1280*/  IMAD.MOV.U32 R8, RZ, RZ, R0 ;  /* 0x000000ffff087224 */ /* 0x000fe400078e0000 */
[----:B------:R-:W-:-:S04]  /*1290*/  IADD3 R2, PT, PT, -R23, R20, R2 ;  /* 0x0000001417027210 */ /* 0x000fc80007ffe102 */
[C---:B------:R-:W-:Y:S02]  /*12a0*/  LOP3.LUT R3, R2.reuse, 0x300, RZ, 0xc0, !PT ;  /* 0x0000030002037812 */ /* 0x040fe400078ec0ff */
[----:B------:R-:W-:Y:S02]  /*12b0*/  ISETP.GE.U32.AND P1, PT, R2, 0x300, PT ;  /* 0x000003000200780c */ /* 0x000fe40003f26070 */
[----:B------:R-:W-:-:S13]  /*12c0*/  ISETP.NE.AND P0, PT, R3, 0x300, PT ;  /* 0x000003000300780c */ /* 0x000fda0003f05270 */
[----:B------:R-:W-:Y:S05]  /*12d0*/  @!P0 BRA `(.L_x_23) ;  /* 0x0000000000388947 */ /* 0x000fea0003800000 */
[----:B------:R-:W0:Y:S01]  /*12e0*/  LDC.64 R4, c[0x0][0x380] ;  /* 0x0000e000ff047b82 */ /* 0x000e220000000a00 */
[----:B------:R-:W-:Y:S01]  /*12f0*/  LEA.HI R2, R2, 0x1, RZ, 0x18 ;  /* 0x0000000102027811 */ /* 0x000fe200078fc0ff */
[----:B------:R-:W-:Y:S02]  /*1300*/  IMAD.IADD R7, R0, 0x1, R23 ;  /* 0x0000000100077824 */ /* 0x000fe400078e0217 */
[----:B------:R-:W-:Y:S01]  /*1310*/  IMAD.MOV.U32 R8, RZ, RZ, R0 ;  /* 0x000000ffff087224 */ /* 0x000fe200078e0000 */
[----:B------:R-:W-:-:S05]  /*1320*/  LOP3.LUT R2, R2, 0x3, RZ, 0xc0, !PT ;  /* 0x0000000302027812 */ /* 0x000fca00078ec0ff */
[----:B------:R-:W-:-:S07]  /*1330*/  IMAD.MOV R6, RZ, RZ, -R2 ;  /* 0x000000ffff067224 */ /* 0x000fce00078e0a02 */
.L_x_24:
[----:B0-----:R-:W-:-:S06]  /*1340*/  IMAD.WIDE.U32 R2, R7, 0x4, R4 ;  /* 0x0000000407027825 */ /* 0x001fcc00078e0004 */
[----:B------:R-:W2:Y:S01]  /*1350*/  LDG.E.CONSTANT R2, desc[UR6][R2.64] ;  /* 0x0000000602027981 */ /* 0x000ea2000c1e9900 */
[----:B------:R-:W-:Y:S02]  /*1360*/  VIADD R6, R6, 0x1 ;  /* 0x0000000106067836 */ /* 0x000fe40000000000 */
[----:B------:R-:W-:Y:S02]  /*1370*/  VIADD R8, R8, 0x100 ;  /* 0x0000010008087836 */ /* 0x000fe40000000000 */
[----:B------:R-:W-:Y:S01]  /*1380*/  VIADD R7, R7, 0x100 ;  /* 0x0000010007077836 */ /* 0x000fe20000000000 */
[----:B------:R-:W-:Y:S01]  /*1390*/  ISETP.NE.AND P0, PT, R6, RZ, PT ;  /* 0x000000ff0600720c */ /* 0x000fe20003f05270 */
[----:B--2---:R-:W-:-:S12]  /*13a0*/  IMAD.IADD R21, R2, 0x1, R21 ;  /* 0x0000000102157824 */ /* 0x004fd800078e0215 */
[----:B------:R-:W-:Y:S05]  /*13b0*/  @P0 BRA `(.L_x_24) ;  /* 0xfffffffc00e00947 */ /* 0x000fea000383ffff */
.L_x_23:
[----:B------:R-:W-:Y:S05]  /*13c0*/  BSYNC.RECONVERGENT B2 ;  /* 0x0000000000027941 */ /* 0x000fea0003800200 */
.L_x_22:
[----:B------:R-:W-:Y:S05]  /*13d0*/  @!P1 BRA `(.L_x_21) ;  /* 0x0000000400749947 */ /* 0x000fea0003800000 */
[----:B------:R-:W0:Y:S01]  /*13e0*/  LDCU.64 UR4, c[0x0][0x380] ;  /* 0x00007000ff0477ac */ /* 0x000e220008000a00 */
[----:B------:R-:W-:Y:S01]  /*13f0*/  IMAD.IADD R5, R9, 0x1, -R8 ;  /* 0x0000000109057824 */ /* 0x000fe200078e0a08 */
[C---:B------:R-:W-:Y:S01]  /*1400*/  IADD3 R3, P0, PT, R8.reuse, R23, RZ ;  /* 0x0000001708037210 */ /* 0x040fe20007f1e0ff */
[----:B------:R-:W-:Y:S01]  /*1410*/  BSSY.RECONVERGENT B2, `(.L_x_25) ;  /* 0x0000033000027945 */ /* 0x000fe20003800200 */
[----:B------:R-:W-:Y:S02]  /*1420*/  IMAD.IADD R23, R8, 0x1, R23 ;  /* 0x0000000108177824 */ /* 0x000fe400078e0217 */
[----:B------:R-:W-:Y:S01]  /*1430*/  ISETP.GT.AND P1, PT, R5, 0xc00, PT ;  /* 0x00000c000500780c */ /* 0x000fe20003f24270 */
[----:B------:R-:W-:Y:S01]  /*1440*/  IMAD.X R4, RZ, RZ, RZ, P0 ;  /* 0x000000ffff047224 */ /* 0x000fe200000e06ff */
[----:B0-----:R-:W-:-:S04]  /*1450*/  LEA R2, P0, R3, UR4, 0x2 ;  /* 0x0000000403027c11 */ /* 0x001fc8000f8010ff */
[----:B------:R-:W-:Y:S02]  /*1460*/  LEA.HI.X R3, R3, UR5, R4, 0x2, P0 ;  /* 0x0000000503037c11 */ /* 0x000fe400080f1404 */
[----:B------:R-:W-:-:S05]  /*1470*/  IADD3 R2, P0, PT, R2, 0x800, RZ ;  /* 0x0000080002027810 */ /* 0x000fca0007f1e0ff */
[----:B------:R-:W-:Y:S01]  /*1480*/  IMAD.X R3, RZ, RZ, R3, P0 ;  /* 0x000000ffff037224 */ /* 0x000fe200000e0603 */
[----:B------:R-:W-:Y:S01]  /*1490*/  PLOP3.LUT P0, PT, PT, PT, PT, 0x80, 0x8 ;  /* 0x000000000008781c */ /* 0x000fe20003f0f070 */
[----:B------:R-:W-:-:S12]  /*14a0*/  @!P1 BRA `(.L_x_26) ;  /* 0x0000000000a49947 */ /* 0x000fd80003800000 */
[----:B------:R-:W-:Y:S01]  /*14b0*/  PLOP3.LUT P0, PT, PT, PT, PT, 0x8, 0x80 ;  /* 0x000000000080781c */ /* 0x000fe20003f0e170 */
[----:B------:R-:W-:-:S12]  /*14c0*/  VIADD R11, R9, 0xfffff400 ;  /* 0xfffff400090b7836 */ /* 0x000fd80000000000 */
.L_x_27:
[----:B------:R-:W0:Y:S01]  /*14d0*/  LDC.64 R4, c[0x0][0x380] ;  /* 0x0000e000ff047b82 */ /* 0x000e220000000a00 */
[C---:B------:R-:W-:Y:S01]  /*14e0*/  VIADD R27, R23.reuse, 0x400 ;  /* 0x00000400171b7836 */ /* 0x040fe20000000000 */
[----:B------:R-:W2:Y:S01]  /*14f0*/  LDG.E.CONSTANT R12, desc[UR6][R2.64+-0x400] ;  /* 0xfffc0006020c7981 */ /* 0x000ea2000c1e9900 */
[----:B------:R-:W-:-:S03]  /*1500*/  VIADD R7, R23, 0x800 ;  /* 0x0000080017077836 */ /* 0x000fc60000000000 */
[----:B------:R-:W3:Y:S04]  /*1510*/  LDG.E.CONSTANT R18, desc[UR6][R2.64] ;  /* 0x0000000602127981 */ /* 0x000ee8000c1e9900 */
[----:B------:R-:W3:Y:S04]  /*1520*/  LDG.E.CONSTANT R17, desc[UR6][R2.64+0x400] ;  /* 0x0004000602117981 */ /* 0x000ee8000c1e9900 */
[----:B------:R-:W4:Y:S01]  /*1530*/  LDG.E.CONSTANT R15, desc[UR6][R2.64+0xc00] ;  /* 0x000c0006020f7981 */ /* 0x000f22000c1e9900 */
[----:B------:R-:W-:-:S03]  /*1540*/  VIADD R29, R23, 0xc00 ;  /* 0x00000c00171d7836 */ /* 0x000fc60000000000 */
[----:B------:R-:W5:Y:S04]  /*1550*/  LDG.E.CONSTANT R14, desc[UR6][R2.64+0x1000] ;  /* 0x00100006020e7981 */ /* 0x000f68000c1e9900 */
[----:B------:R-:W5:Y:S01]  /*1560*/  LDG.E.CONSTANT R13, desc[UR6][R2.64+0x1400] ;  /* 0x00140006020d7981 */ /* 0x000f62000c1e9900 */
[----:B0-----:R-:W-:-:S03]  /*1570*/  IMAD.WIDE.U32 R24, R23, 0x4, R4 ;  /* 0x0000000417187825 */ /* 0x001fc600078e0004 */
[----:B------:R-:W5:Y:S04]  /*1580*/  LDG.E.CONSTANT R19, desc[UR6][R2.64+0x1c00] ;  /* 0x001c000602137981 */ /* 0x000f68000c1e9900 */
[----:B------:R-:W2:Y:S01]  /*1590*/  LDG.E.CONSTANT R10, desc[UR6][R24.64] ;  /* 0x00000006180a7981 */ /* 0x000ea2000c1e9900 */
[----:B------:R-:W-:-:S03]  /*15a0*/  IMAD.WIDE.U32 R26, R27, 0x4, R4 ;  /* 0x000000041b1a7825 */ /* 0x000fc600078e0004 */
[----:B------:R-:W5:Y:S01]  /*15b0*/  LDG.E.CONSTANT R20, desc[UR6][R2.64+0x2400] ;  /* 0x0024000602147981 */ /* 0x000f62000c1e9900 */
[----:B------:R-:W-:-:S03]  /*15c0*/  IMAD.WIDE.U32 R6, R7, 0x4, R4 ;  /* 0x0000000407067825 */ /* 0x000fc600078e0004 */
[----:B------:R-:W4:Y:S01]  /*15d0*/  LDG.E.CONSTANT R16, desc[UR6][R26.64] ;  /* 0x000000061a107981 */ /* 0x000f22000c1e9900 */
[----:B------:R-:W-:-:S03]  /*15e0*/  IMAD.WIDE.U32 R4, R29, 0x4, R4 ;  /* 0x000000041d047825 */ /* 0x000fc600078e0004 */
[----:B------:R-:W5:Y:S04]  /*15f0*/  LDG.E.CONSTANT R6, desc[UR6][R6.64] ;  /* 0x0000000606067981 */ /* 0x000f68000c1e9900 */
[----:B------:R-:W5:Y:S04]  /*1600*/  LDG.E.CONSTANT R25, desc[UR6][R2.64+0x2000] ;  /* 0x0020000602197981 */ /* 0x000f68000c1e9900 */
[----:B------:R0:W5:Y:S04]  /*1610*/  LDG.E.CONSTANT R5, desc[UR6][R4.64] ;  /* 0x0000000604057981 */ /* 0x000168000c1e9900 */
[----:B------:R-:W5:Y:S04]  /*1620*/  LDG.E.CONSTANT R24, desc[UR6][R2.64+0x2c00] ;  /* 0x002c000602187981 */ /* 0x000f68000c1e9900 */
[----:B------:R-:W5:Y:S04]  /*1630*/  LDG.E.CONSTANT R27, desc[UR6][R2.64+0x3000] ;  /* 0x00300006021b7981 */ /* 0x000f68000c1e9900 */
[----:B------:R1:W5:Y:S01]  /*1640*/  LDG.E.CONSTANT R22, desc[UR6][R2.64+0x3400] ;  /* 0x0034000602167981 */ /* 0x000362000c1e9900 */
[----:B------:R-:W-:-:S05]  /*1650*/  VIADD R8, R8, 0x1000 ;  /* 0x0000100008087836 */ /* 0x000fca0000000000 */
[----:B------:R-:W-:Y:S02]  /*1660*/  ISETP.GE.AND P1, PT, R8, R11, PT ;  /* 0x0000000b0800720c */ /* 0x000fe40003f26270 */
[----:B0-----:R-:W-:Y:S01]  /*1670*/  IADD3 R4, P2, PT, R2, 0x4000, RZ ;  /* 0x0000400002047810 */ /* 0x001fe20007f5e0ff */
[----:B------:R-:W-:-:S04]  /*1680*/  VIADD R23, R23, 0x1000 ;  /* 0x0000100017177836 */ /* 0x000fc80000000000 */
[----:B-1----:R-:W-:Y:S02]  /*1690*/  IMAD.X R3, RZ, RZ, R3, P2 ;  /* 0x000000ffff037224 */ /* 0x002fe400010e0603 */
[----:B------:R-:W-:Y:S01]  /*16a0*/  IMAD.MOV.U32 R2, RZ, RZ, R4 ;  /* 0x000000ffff027224 */ /* 0x000fe200078e0004 */
[----:B--2---:R-:W-:-:S04]  /*16b0*/  IADD3 R10, PT, PT, R12, R10, R21 ;  /* 0x0000000a0c0a7210 */ /* 0x004fc80007ffe015 */
[----:B---3--:R-:W-:-:S04]  /*16c0*/  IADD3 R10, PT, PT, R17, R18, R10 ;  /* 0x00000012110a7210 */ /* 0x008fc80007ffe00a */
[----:B----4-:R-:W-:-:S04]  /*16d0*/  IADD3 R10, PT, PT, R15, R16, R10 ;  /* 0x000000100f0a7210 */ /* 0x010fc80007ffe00a */
[----:B-----5:R-:W-:-:S04]  /*16e0*/  IADD3 R10, PT, PT, R13, R14, R10 ;  /* 0x0000000e0d0a7210 */ /* 0x020fc80007ffe00a */
[----:B------:R-:W-:-:S04]  /*16f0*/  IADD3 R6, PT, PT, R19, R6, R10 ;  /* 0x0000000613067210 */ /* 0x000fc80007ffe00a */
[----:B------:R-:W-:-:S04]  /*1700*/  IADD3 R6, PT, PT, R20, R25, R6 ;  /* 0x0000001914067210 */ /* 0x000fc80007ffe006 */
[----:B------:R-:W-:-:S04]  /*1710*/  IADD3 R5, PT, PT, R24, R5, R6 ;  /* 0x0000000518057210 */ /* 0x000fc80007ffe006 */
[----:B------:R-:W-:Y:S01]  /*1720*/  IADD3 R21, PT, PT, R22, R27, R5 ;  /* 0x0000001b16157210 */ /* 0x000fe20007ffe005 */
[----:B------:R-:W-:Y:S06]  /*1730*/  @!P1 BRA `(.L_x_27) ;  /* 0xfffffffc00649947 */ /* 0x000fec000383ffff */
.L_x_26:
[----:B------:R-:W-:Y:S05]  /*1740*/  BSYNC.RECONVERGENT B2 ;  /* 0x0000000000027941 */ /* 0x000fea0003800200 */
.L_x_25:
[----:B------:R-:W-:Y:S01]  /*1750*/  IMAD.IADD R4, R9, 0x1, -R8 ;  /* 0x0000000109047824 */ /* 0x000fe200078e0a08 */
[----:B------:R-:W-:Y:S04]  /*1760*/  BSSY.RECONVERGENT B2, `(.L_x_28) ;  /* 0x000001a000027945 */ /* 0x000fe80003800200 */
[----:B------:R-:W-:-:S13]  /*1770*/  ISETP.GT.AND P1, PT, R4, 0x400, PT ;  /* 0x000004000400780c */ /* 0x000fda0003f24270 */
[----:B------:R-:W-:Y:S05]  /*1780*/  @!P1 BRA `(.L_x_29) ;  /* 0x00000000005c9947 */ /* 0x000fea0003800000 */
[----:B------:R-:W0:Y:S01]  /*1790*/  LDC.64 R6, c[0x0][0x380] ;  /* 0x0000e000ff067b82 */ /* 0x000e220000000a00 */
[C---:B------:R-:W-:Y:S01]  /*17a0*/  VIADD R11, R23.reuse, 0x400 ;  /* 0x00000400170b7836 */ /* 0x040fe20000000000 */
[----:B------:R-:W2:Y:S04]  /*17b0*/  LDG.E.CONSTANT R10, desc[UR6][R2.64+-0x400] ;  /* 0xfffc0006020a7981 */ /* 0x000ea8000c1e9900 */
[----:B------:R-:W3:Y:S04]  /*17c0*/  LDG.E.CONSTANT R12, desc[UR6][R2.64+0x400] ;  /* 0x00040006020c7981 */ /* 0x000ee8000c1e9900 */
[----:B------:R-:W4:Y:S04]  /*17d0*/  LDG.E.CONSTANT R13, desc[UR6][R2.64+0xc00] ;  /* 0x000c0006020d7981 */ /* 0x000f28000c1e9900 */
[----:B------:R-:W5:Y:S04]  /*17e0*/  LDG.E.CONSTANT R15, desc[UR6][R2.64+0x1000] ;  /* 0x00100006020f7981 */ /* 0x000f68000c1e9900 */
[----:B------:R1:W5:Y:S01]  /*17f0*/  LDG.E.CONSTANT R14, desc[UR6][R2.64+0x1400] ;  /* 0x00140006020e7981 */ /* 0x000362000c1e9900 */
[----:B0-----:R-:W-:-:S04]  /*1800*/  IMAD.WIDE.U32 R4, R23, 0x4, R6 ;  /* 0x0000000417047825 */ /* 0x001fc800078e0006 */
[----:B------:R-:W-:Y:S02]  /*1810*/  IMAD.WIDE.U32 R6, R11, 0x4, R6 ;  /* 0x000000040b067825 */ /* 0x000fe400078e0006 */
[----:B------:R-:W2:Y:S04]  /*1820*/  LDG.E.CONSTANT R4, desc[UR6][R4.64] ;  /* 0x0000000604047981 */ /* 0x000ea8000c1e9900 */
[----:B------:R-:W3:Y:S04]  /*1830*/  LDG.E.CONSTANT R11, desc[UR6][R2.64] ;  /* 0x00000006020b7981 */ /* 0x000ee8000c1e9900 */
[----:B------:R-:W4:Y:S01]  /*1840*/  LDG.E.CONSTANT R7, desc[UR6][R6.64] ;  /* 0x0000000606077981 */ /* 0x000f22000c1e9900 */
[----:B------:R-:W-:Y:S01]  /*1850*/  PLOP3.LUT P0, PT, PT, PT, PT, 0x8, 0x80 ;  /* 0x000000000080781c */ /* 0x000fe20003f0e170 */
[----:B------:R-:W-:-:S02]  /*1860*/  VIADD R8, R8, 0x800 ;  /* 0x0000080008087836 */ /* 0x000fc40000000000 */
[----:B------:R-:W-:Y:S01]  /*1870*/  VIADD R23, R23, 0x800 ;  /* 0x0000080017177836 */ /* 0x000fe20000000000 */
[----:B--2---:R-:W-:Y:S02]  /*1880*/  IADD3 R10, PT, PT, R10, R4, R21 ;  /* 0x000000040a0a7210 */ /* 0x004fe40007ffe015 */
[----:B------:R-:W-:Y:S02]  /*1890*/  IADD3 R4, P1, PT, R2, 0x2000, RZ ;  /* 0x0000200002047810 */ /* 0x000fe40007f3e0ff */
[----:B---3--:R-:W-:-:S03]  /*18a0*/  IADD3 R10, PT, PT, R12, R11, R10 ;  /* 0x0000000b0c0a7210 */ /* 0x008fc60007ffe00a */
[----:B------:R-:W-:Y:S01]  /*18b0*/  IMAD.X R5, RZ, RZ, R3, P1 ;  /* 0x000000ffff057224 */ /* 0x000fe200008e0603 */
[----:B----4-:R-:W-:Y:S01]  /*18c0*/  IADD3 R10, PT, PT, R13, R7, R10 ;  /* 0x000000070d0a7210 */ /* 0x010fe20007ffe00a */
[----:B-1----:R-:W-:Y:S02]  /*18d0*/  IMAD.MOV.U32 R2, RZ, RZ, R4 ;  /* 0x000000ffff027224 */ /* 0x002fe400078e0004 */
[----:B------:R-:W-:Y:S01]  /*18e0*/  IMAD.MOV.U32 R3, RZ, RZ, R5 ;  /* 0x000000ffff037224 */ /* 0x000fe200078e0005 */
[----:B-----5:R-:W-:-:S07]  /*18f0*/  IADD3 R21, PT, PT, R14, R15, R10 ;  /* 0x0000000f0e157210 */ /* 0x020fce0007ffe00a */
.L_x_29:
[----:B------:R-:W-:Y:S05]  /*1900*/  BSYNC.RECONVERGENT B2 ;  /* 0x0000000000027941 */ /* 0x000fea0003800200 */
.L_x_28:
[----:B------:R-:W-:-:S13]  /*1910*/  ISETP.LT.OR P0, PT, R8, R9, P0 ;  /* 0x000000090800720c */ /* 0x000fda0000701670 */
[----:B------:R-:W-:Y:S05]  /*1920*/  @!P0 BRA `(.L_x_21) ;  /* 0x0000000000208947 */ /* 0x000fea0003800000 */
[----:B------:R-:W0:Y:S01]  /*1930*/  LDC.64 R4, c[0x0][0x380] ;  /* 0x0000e000ff047b82 */ /* 0x000e220000000a00 */
[----:B------:R-:W2:Y:S04]  /*1940*/  LDG.E.CONSTANT R6, desc[UR6][R2.64+-0x400] ;  /* 0xfffc000602067981 */ /* 0x000ea8000c1e9900 */
[----:B------:R-:W3:Y:S04]  /*1950*/  LDG.E.CONSTANT R7, desc[UR6][R2.64] ;  /* 0x0000000602077981 */ /* 0x000ee8000c1e9900 */
[----:B------:R-:W3:Y:S01]  /*1960*/  LDG.E.CONSTANT R8, desc[UR6][R2.64+0x400] ;  /* 0x0004000602087981 */ /* 0x000ee2000c1e9900 */
[----:B0-----:R-:W-:-:S06]  /*1970*/  IMAD.WIDE.U32 R4, R23, 0x4, R4 ;  /* 0x0000000417047825 */ /* 0x001fcc00078e0004 */
[----:B------:R-:W2:Y:S02]  /*1980*/  LDG.E.CONSTANT R4, desc[UR6][R4.64] ;  /* 0x0000000604047981 */ /* 0x000ea4000c1e9900 */
[----:B--2---:R-:W-:-:S04]  /*1990*/  IADD3 R6, PT, PT, R6, R4, R21 ;  /* 0x0000000406067210 */ /* 0x004fc80007ffe015 */
[----:B---3--:R-:W-:-:S07]  /*19a0*/  IADD3 R21, PT, PT, R8, R7, R6 ;  /* 0x0000000708157210 */ /* 0x008fce0007ffe006 */
.L_x_21:
[----:B------:R-:W-:Y:S05]  /*19b0*/  BSYNC.RECONVERGENT B1 ;  /* 0x0000000000017941 */ /* 0x000fea0003800200 */
.L_x_19:
[----:B------:R-:W0:Y:S01]  /*19c0*/  S2R R8, SR_LANEID ;  /* 0x0000000000087919 */ /* 0x000e220000000000 */
[----:B------:R-:W1:Y:S01]  /*19d0*/  SHFL.DOWN PT, R2, R21, 0x1, 0x1f ;  /* 0x08201f0015027f89 */ /* 0x000e6200000e0000 */
[C---:B0-----:R-:W-:Y:S02]  /*19e0*/  ISETP.GT.AND P0, PT, R8.reuse, 0x1e, PT ;  /* 0x0000001e0800780c */ /* 0x041fe40003f04270 */
[----:B------:R-:W-:Y:S02]  /*19f0*/  ISETP.NE.AND P1, PT, R8, RZ, PT ;  /* 0x000000ff0800720c */ /* 0x000fe40003f25270 */
[----:B-1----:R-:W-:Y:S02]  /*1a00*/  SEL R2, R2, RZ, !P0 ;  /* 0x000000ff02027207 */ /* 0x002fe40004000000 */
[----:B------:R-:W-:-:S03]  /*1a10*/  ISETP.GT.AND P0, PT, R8, 0x1d, PT ;  /* 0x0000001d0800780c */ /* 0x000fc60003f04270 */
[----:B------:R-:W-:-:S05]  /*1a20*/  IMAD.IADD R2, R2, 0x1, R21 ;  /* 0x0000000102027824 */ /* 0x000fca00078e0215 */
[----:B------:R-:W0:Y:S01]  /*1a30*/  SHFL.DOWN PT, R3, R2, 0x2, 0x1f ;  /* 0x08401f0002037f89 */ /* 0x000e2200000e0000 */
[----:B------:R-:W-:Y:S01]  /*1a40*/  @!P1 MOV R6, 0x400 ;  /* 0x0000040000069802 */ /* 0x000fe20000000f00 */
[----:B------:R-:W1:Y:S01]  /*1a50*/  @!P1 S2R R7, SR_CgaCtaId ;  /* 0x0000000000079919 */ /* 0x000e620000008800 */
[----:B0-----:R-:W-:Y:S02]  /*1a60*/  SEL R3, R3, RZ, !P0 ;  /* 0x000000ff03037207 */ /* 0x001fe40004000000 */
[----:B------:R-:W-:-:S03]  /*1a70*/  ISETP.GT.AND P0, PT, R8, 0x1b, PT ;  /* 0x0000001b0800780c */ /* 0x000fc60003f04270 */
[----:B------:R-:W-:-:S05]  /*1a80*/  IMAD.IADD R3, R2, 0x1, R3 ;  /* 0x0000000102037824 */ /* 0x000fca00078e0203 */
[----:B------:R-:W0:Y:S01]  /*1a90*/  SHFL.DOWN PT, R4, R3, 0x4, 0x1f ;  /* 0x08801f0003047f89 */ /* 0x000e2200000e0000 */
[----:B-1----:R-:W-:Y:S02]  /*1aa0*/  @!P1 LEA R6, R7, R6, 0x18 ;  /* 0x0000000607069211 */ /* 0x002fe400078ec0ff */
[----:B0-----:R-:W-:Y:S02]  /*1ab0*/  SEL R4, R4, RZ, !P0 ;  /* 0x000000ff04047207 */ /* 0x001fe40004000000 */
[----:B------:R-:W-:-:S03]  /*1ac0*/  ISETP.GT.AND P0, PT, R8, 0x17, PT ;  /* 0x000000170800780c */ /* 0x000fc60003f04270 */
[----:B------:R-:W-:Y:S01]  /*1ad0*/  IMAD.IADD R4, R3, 0x1, R4 ;  /* 0x0000000103047824 */ /* 0x000fe200078e0204 */
[----:B------:R-:W-:-:S04]  /*1ae0*/  @!P1 SHF.R.U32.HI R3, RZ, 0x3, R0 ;  /* 0x00000003ff039819 */ /* 0x000fc80000011600 */
        /* <DEDUP_REMOVED lines=13> */
[----:B------:R-:W0:Y:S01]  /*1bc0*/  S2UR UR5, SR_CgaCtaId ;  /* 0x00000000000579c3 */ /* 0x000e220000008800 */
[----:B------:R-:W-:Y:S02]  /*1bd0*/  UMOV UR4, 0x400 ;  /* 0x0000040000047882 */ /* 0x000fe40000000000 */
[----:B0-----:R-:W-:-:S09]  /*1be0*/  ULEA UR4, UR5, UR4, 0x18 ;  /* 0x0000000405047291 */ /* 0x001fd2000f8ec0ff */
[----:B------:R-:W-:Y:S04]  /*1bf0*/  LDS R0, [UR4+0xc] ;  /* 0x00000c04ff007984 */ /* 0x000fe80008000800 */
[----:B---3--:R-:W0:Y:S04]  /*1c00*/  LDS.128 R4, [UR4+0x10] ;  /* 0x00001004ff047984 */ /* 0x008e280008000c00 */
[----:B------:R-:W1:Y:S01]  /*1c10*/  LDS.64 R8, [UR4+0x20] ;  /* 0x00002004ff087984 */ /* 0x000e620008000a00 */
[----:B0-----:R-:W-:-:S04]  /*1c20*/  IADD3 R0, PT, PT, R4, R0, R3 ;  /* 0x0000000004007210 */ /* 0x001fc80007ffe003 */
[----:B------:R-:W-:-:S04]  /*1c30*/  IADD3 R0, PT, PT, R6, R0, R5 ;  /* 0x0000000006007210 */ /* 0x000fc80007ffe005 */
[----:B-1----:R-:W-:-:S05]  /*1c40*/  IADD3 R0, PT, PT, R8, R0, R7 ;  /* 0x0000000008007210 */ /* 0x002fca0007ffe007 */
[----:B------:R-:W-:Y:S01]  /*1c50*/  IMAD.IADD R3, R0, 0x1, R9 ;  /* 0x0000000100037824 */ /* 0x000fe200078e0209 */
[----:B------:R-:W-:Y:S06]  /*1c60*/  BRA `(.L_x_17) ;  /* 0x0000001c00307947 */ /* 0x000fec0003800000 */
.L_x_2:
        /* <DEDUP_REMOVED lines=12> */
.L_x_32:
[----:B------:R-:W-:Y:S05]  /*1d30*/  BSYNC.RECONVERGENT B1 ;  /* 0x0000000000017941 */ /* 0x000fea0003800200 */
.L_x_31:
        /* <DEDUP_REMOVED lines=16> */
.L_x_37:
        /* <DEDUP_REMOVED lines=9> */
.L_x_36:
[----:B------:R-:W-:Y:S05]  /*1ed0*/  BSYNC.RECONVERGENT B2 ;  /* 0x0000000000027941 */ /* 0x000fea0003800200 */
.L_x_35:
        /* <DEDUP_REMOVED lines=8> */
.L_x_40:
        /* <DEDUP_REMOVED lines=35> */
.L_x_39:
[----:B------:R-:W-:Y:S05]  /*2190*/  BSYNC.RECONVERGENT B2 ;  /* 0x0000000000027941 */ /* 0x000fea0003800200 */
.L_x_38:
        /* <DEDUP_REMOVED lines=22> */
.L_x_42:
[----:B------:R-:W-:Y:S05]  /*2300*/  BSYNC.RECONVERGENT B2 ;  /* 0x0000000000027941 */ /* 0x000fea0003800200 */
.L_x_41:
        /* <DEDUP_REMOVED lines=10> */
.L_x_34:
[----:B------:R-:W-:Y:S05]  /*23b0*/  BSYNC.RECONVERGENT B1 ;  /* 0x0000000000017941 */ /* 0x000fea0003800200 */
.L_x_33:
        /* <DEDUP_REMOVED lines=38> */
[----:B------:R-:W0:Y:S04]  /*2620*/  LDS.128 R4, [UR4+0x10] ;  /* 0x00001004ff047984 */ /* 0x000e280008000c00 */
[----:B------:R-:W1:Y:S01]  /*2630*/  LDS.64 R8, [UR4+0x20] ;  /* 0x00002004ff087984 */ /* 0x000e620008000a00 */
[----:B0-----:R-:W-:-:S04]  /*2640*/  IADD3 R0, PT, PT, R4, R0, R3 ;  /* 0x0000000004007210 */ /* 0x001fc80007ffe003 */
[----:B------:R-:W-:-:S04]  /*2650*/  IADD3 R0, PT, PT, R6, R0, R5 ;  /* 0x0000000006007210 */ /* 0x000fc80007ffe005 */
[----:B-1----:R-:W-:-:S05]  /*2660*/  IADD3 R0, PT, PT, R8, R0, R7 ;  /* 0x0000000008007210 */ /* 0x002fca0007ffe007 */
[----:B--2---:R-:W-:Y:S01]  /*2670*/  IMAD.IADD R3, R0, 0x1, R9 ;  /* 0x0000000100037824 */ /* 0x004fe200078e0209 */
[----:B------:R-:W-:Y:S06]  /*2680*/  BRA `(.L_x_17) ;  /* 0x0000001000a87947 */ /* 0x000fec0003800000 */
.L_x_43:
        /* <DEDUP_REMOVED lines=16> */
[----:B------:R-:W1:Y:S02]  /*2790*/  SHFL.DOWN PT, R2, R3, 0x2, R7 ;  /* 0x0840000003027989 */ /* 0x000e6400000e0007 */
[----:B-1----:R-:W-:Y:S02]  /*27a0*/  SEL R2, R2, RZ, !P0 ;  /* 0x000000ff02027207 */ /* 0x002fe40004000000 */
[----:B------:R-:W-:-:S03]  /*27b0*/  ISETP.GT.AND P0, PT, R8, R7, PT ;  /* 0x000000070800720c */ /* 0x000fc60003f04270 */
[----:B------:R-:W-:Y:S01]  /*27c0*/  IMAD.IADD R2, R3, 0x1, R2 ;  /* 0x0000000103027824 */ /* 0x000fe200078e0202 */
[----:B------:R-:W-:-:S04]  /*27d0*/  @!P1 SHF.R.U32.HI R3, RZ, 0x3, R9 ;  /* 0x00000003ff039819 */ /* 0x000fc80000011609 */
[----:B------:R-:W1:Y:S02]  /*27e0*/  SHFL.DOWN PT, R4, R2, 0x4, R7 ;  /* 0x0880000002047989 */ /* 0x000e6400000e0007 */
[----:B-1----:R-:W-:Y:S01]  /*27f0*/  SEL R5, R4, RZ, !P0 ;  /* 0x000000ff04057207 */ /* 0x002fe20004000000 */
[C---:B------:R-:W-:Y:S02]  /*2800*/  VIADD R4, R6.reuse, 0x8 ;  /* 0x0000000806047836 */ /* 0x040fe40000000000 */
[----:B------:R-:W-:Y:S02]  /*2810*/  VIADD R6, R6, 0x10 ;  /* 0x0000001006067836 */ /* 0x000fe40000000000 */
[----:B------:R-:W-:Y:S01]  /*2820*/  IMAD.IADD R5, R2, 0x1, R5 ;  /* 0x0000000102057824 */ /* 0x000fe200078e0205 */
[----:B------:R-:W-:Y:S02]  /*2830*/  ISETP.GT.AND P0, PT, R4, R7, PT ;  /* 0x000000070400720c */ /* 0x000fe40003f04270 */
[----:B------:R-:W-:-:S02]  /*2840*/  @!P1 MOV R4, 0x400 ;  /* 0x0000040000049802 */ /* 0x000fc40000000f00 */
[----:B------:R-:W1:Y:S02]  /*2850*/  SHFL.DOWN PT, R0, R5, 0x8, R7 ;  /* 0x0900000005007989 */ /* 0x000e6400000e0007 */
[----:B0-----:R-:W-:Y:S02]  /*2860*/  @!P1 LEA R11, R11, R4, 0x18 ;  /* 0x000000040b0b9211 */ /* 0x001fe400078ec0ff */
[----:B------:R-:W-:-:S05]  /*2870*/  @!P1 LOP3.LUT R4, R3, 0x7c, RZ, 0xc0, !PT ;  /* 0x0000007c03049812 */ /* 0x000fca00078ec0ff */
[----:B------:R-:W-:Y:S01]  /*2880*/  @!P1 IMAD.IADD R4, R4, 0x1, R11 ;  /* 0x0000000104049824 */ /* 0x000fe200078e020b */
[----:B-1----:R-:W-:Y:S02]  /*2890*/  SEL R0, R0, RZ, !P0 ;  /* 0x000000ff00007207 */ /* 0x002fe40004000000 */
        /* <DEDUP_REMOVED lines=15> */
[----:B-1----:R-:W0:Y:S04]  /*2990*/  LDS.128 R4, [UR4+0x10] ;  /* 0x00001004ff047984 */ /* 0x002e280008000c00 */
        /* <DEDUP_REMOVED lines=18> */
.L_x_30:
[----:B------:R-:W0:Y:S01]  /*2ac0*/  S2R R0, SR_TID.X ;  /* 0x0000000000007919 */ /* 0x000e220000002100 */
[----:B------:R-:W0:Y:S02]  /*2ad0*/  LDC.64 R2, c[0x0][0x380] ;  /* 0x0000e000ff027b82 */ /* 0x000e240000000a00 */
[----:B0-----:R-:W-:-:S05]  /*2ae0*/  IMAD.WIDE.U32 R2, R0, 0x4, R2 ;  /* 0x0000000400027825 */ /* 0x001fca00078e0002 */
[----:B------:R-:W2:Y:S04]  /*2af0*/  LDG.E.CONSTANT R19, desc[UR6][R2.64] ;  /* 0x0000000602137981 */ /* 0x000ea8000c1e9900 */
[----:B------:R-:W2:Y:S04]  /*2b00*/  LDG.E.CONSTANT R4, desc[UR6][R2.64+0x400] ;  /* 0x0004000602047981 */ /* 0x000ea8000c1e9900 */
[----:B------:R-:W2:Y:S04]  /*2b10*/  LDG.E.CONSTANT R5, desc[UR6][R2.64+0x800] ;  /* 0x0008000602057981 */ /* 0x000ea8000c1e9900 */
[----:B------:R-:W3:Y:S04]  /*2b20*/  LDG.E.CONSTANT R6, desc[UR6][R2.64+0xc00] ;  /* 0x000c000602067981 */ /* 0x000ee8000c1e9900 */
[----:B------:R-:W3:Y:S04]  /*2b30*/  LDG.E.CONSTANT R7, desc[UR6][R2.64+0x1000] ;  /* 0x0010000602077981 */ /* 0x000ee8000c1e9900 */
[----:B------:R-:W4:Y:S04]  /*2b40*/  LDG.E.CONSTANT R8, desc[UR6][R2.64+0x1400] ;  /* 0x0014000602087981 */ /* 0x000f28000c1e9900 */
[----:B------:R-:W4:Y:S04]  /*2b50*/  LDG.E.CONSTANT R9, desc[UR6][R2.64+0x1800] ;  /* 0x0018000602097981 */ /* 0x000f28000c1e9900 */
[----:B------:R-:W5:Y:S04]  /*2b60*/  LDG.E.CONSTANT R10, desc[UR6][R2.64+0x1c00] ;  /* 0x001c0006020a7981 */ /* 0x000f68000c1e9900 */
[----:B------:R-:W5:Y:S04]  /*2b70*/  LDG.E.CONSTANT R11, desc[UR6][R2.64+0x2000] ;  /* 0x00200006020b7981 */ /* 0x000f68000c1e9900 */
[----:B------:R-:W5:Y:S04]  /*2b80*/  LDG.E.CONSTANT R12, desc[UR6][R2.64+0x2400] ;  /* 0x00240006020c7981 */ /* 0x000f68000c1e9900 */
[----:B------:R-:W5:Y:S04]  /*2b90*/  LDG.E.CONSTANT R13, desc[UR6][R2.64+0x2800] ;  /* 0x00280006020d7981 */ /* 0x000f68000c1e9900 */
[----:B------:R-:W5:Y:S04]  /*2ba0*/  LDG.E.CONSTANT R14, desc[UR6][R2.64+0x2c00] ;  /* 0x002c0006020e7981 */ /* 0x000f68000c1e9900 */
[----:B------:R-:W5:Y:S04]  /*2bb0*/  LDG.E.CONSTANT R15, desc[UR6][R2.64+0x3000] ;  /* 0x00300006020f7981 */ /* 0x000f68000c1e9900 */
[----:B------:R-:W5:Y:S04]  /*2bc0*/  LDG.E.CONSTANT R16, desc[UR6][R2.64+0x3400] ;  /* 0x0034000602107981 */ /* 0x000f68000c1e9900 */
[----:B------:R-:W5:Y:S04]  /*2bd0*/  LDG.E.CONSTANT R17, desc[UR6][R2.64+0x3800] ;  /* 0x0038000602117981 */ /* 0x000f68000c1e9900 */
[----:B------:R-:W5:Y:S01]  /*2be0*/  LDG.E.CONSTANT R18, desc[UR6][R2.64+0x3c00] ;  /* 0x003c000602127981 */ /* 0x000f62000c1e9900 */
[----:B------:R-:W-:-:S02]  /*2bf0*/  ISETP.GE.U32.AND P0, PT, R20, 0x2000, PT ;  /* 0x000020001400780c */ /* 0x000fc40003f06070 */
[----:B--2---:R-:W-:-:S04]  /*2c00*/  IADD3 R4, PT, PT, R5, R4, R19 ;  /* 0x0000000405047210 */ /* 0x004fc80007ffe013 */
[----:B---3--:R-:W-:-:S04]  /*2c10*/  IADD3 R4, PT, PT, R7, R6, R4 ;  /* 0x0000000607047210 */ /* 0x008fc80007ffe004 */
[----:B----4-:R-:W-:-:S04]  /*2c20*/  IADD3 R4, PT, PT, R9, R8, R4 ;  /* 0x0000000809047210 */ /* 0x010fc80007ffe004 */
[----:B-----5:R-:W-:Y:S01]  /*2c30*/  IADD3 R4, PT, PT, R11, R10, R4 ;  /* 0x0000000a0b047210 */ /* 0x020fe20007ffe004 */
[----:B------:R-:W-:-:S03]  /*2c40*/  IMAD.MOV.U32 R11, RZ, RZ, 0x1000 ;  /* 0x00001000ff0b7424 */ /* 0x000fc600078e00ff */
[----:B------:R-:W-:-:S04]  /*2c50*/  IADD3 R4, PT, PT, R13, R12, R4 ;  /* 0x0000000c0d047210 */ /* 0x000fc80007ffe004 */
[----:B------:R-:W-:-:S04]  /*2c60*/  IADD3 R4, PT, PT, R15, R14, R4 ;  /* 0x0000000e0f047210 */ /* 0x000fc80007ffe004 */
[----:B------:R-:W-:-:S05]  /*2c70*/  IADD3 R17, PT, PT, R17, R16, R4 ;  /* 0x0000001011117210 */ /* 0x000fca0007ffe004 */
[----:B------:R-:W-:Y:S01]  /*2c80*/  IMAD.IADD R8, R18, 0x1, R17 ;  /* 0x0000000112087824 */ /* 0x000fe200078e0211 */
[----:B------:R-:W-:Y:S06]  /*2c90*/  @!P0 BRA `(.L_x_44) ;  /* 0x00000000008c8947 */ /* 0x000fec0003800000 */
[----:B------:R-:W0:Y:S01]  /*2ca0*/  LDC R7, c[0x0][0x390] ;  /* 0x0000e400ff077b82 */ /* 0x000e220000000800 */
[----:B------:R-:W-:Y:S02]  /*2cb0*/  VIADD R6, R20, 0xfffff000 ;  /* 0xfffff00014067836 */ /* 0x000fe40000000000 */
[----:B------:R-:W-:-:S07]  /*2cc0*/  IMAD.MOV.U32 R11, RZ, RZ, 0x1000 ;  /* 0x00001000ff0b7424 */ /* 0x000fce00078e00ff */
.L_x_46:
[----:B------:R-:W-:-:S05]  /*2cd0*/  IMAD.WIDE R4, R11, 0x4, R2 ;  /* 0x000000040b047825 */ /* 0x000fca00078e0202 */
        /* <DEDUP_REMOVED lines=16> */
[----:B--2---:R-:W-:-:S04]  /*2de0*/  IADD3 R18, PT, PT, R18, R19, R8 ;  /* 0x0000001312127210 */ /* 0x004fc80007ffe008 */
[----:B---3--:R-:W-:Y:S01]  /*2df0*/  IADD3 R18, PT, PT, R21, R20, R18 ;  /* 0x0000001415127210 */ /* 0x008fe20007ffe012 */
[----:B0-----:R-:W-:-:S04]  /*2e00*/  IMAD.MOV.U32 R20, RZ, RZ, R7 ;  /* 0x000000ffff147224 */ /* 0x001fc800078e0007 */
[----:B------:R-:W-:Y:S01]  /*2e10*/  IMAD.IADD R8, R20, 0x1, -R11 ;  /* 0x0000000114087824 */ /* 0x000fe200078e0a0b */
[----:B----4-:R-:W-:-:S04]  /*2e20*/  IADD3 R18, PT, PT, R23, R22, R18 ;  /* 0x0000001617127210 */ /* 0x010fc80007ffe012 */
[----:B------:R-:W-:Y:S02]  /*2e30*/  ISETP.GE.AND P0, PT, R8, 0x1000, PT ;  /* 0x000010000800780c */ /* 0x000fe40003f06270 */
[----:B-----5:R-:W-:-:S04]  /*2e40*/  IADD3 R18, PT, PT, R25, R24, R18 ;  /* 0x0000001819127210 */ /* 0x020fc80007ffe012 */
[----:B------:R-:W-:-:S04]  /*2e50*/  IADD3 R14, PT, PT, R14, R17, R18 ;  /* 0x000000110e0e7210 */ /* 0x000fc80007ffe012 */
[----:B------:R-:W-:-:S04]  /*2e60*/  IADD3 R12, PT, PT, R15, R12, R14 ;  /* 0x0000000c0f0c7210 */ /* 0x000fc80007ffe00e */
[----:B------:R-:W-:-:S04]  /*2e70*/  IADD3 R10, PT, PT, R10, R13, R12 ;  /* 0x0000000d0a0a7210 */ /* 0x000fc80007ffe00c */
[----:B------:R-:W-:Y:S01]  /*2e80*/  IADD3 R8, PT, PT, R16, R9, R10 ;  /* 0x0000000910087210 */ /* 0x000fe20007ffe00a */
[----:B------:R-:W-:Y:S06]  /*2e90*/  @!P0 BRA `(.L_x_45) ;  /* 0x0000000400fc8947 */ /* 0x000fec0003800000 */
[----:B------:R-:W-:-:S05]  /*2ea0*/  VIADD R11, R11, 0x1000 ;  /* 0x000010000b0b7836 */ /* 0x000fca0000000000 */
[----:B------:R-:W-:-:S13]  /*2eb0*/  ISETP.GT.AND P0, PT, R11, R6, PT ;  /* 0x000000060b00720c */ /* 0x000fda0003f04270 */
[----:B------:R-:W-:Y:S05]  /*2ec0*/  @!P0 BRA `(.L_x_46) ;  /* 0xfffffffc00808947 */ /* 0x000fea000383ffff */
.L_x_44:
        /* <DEDUP_REMOVED lines=20> */
.L_x_50:
        /* <DEDUP_REMOVED lines=8> */
.L_x_49:
[----:B------:R-:W-:Y:S05]  /*3090*/  BSYNC.RECONVERGENT B2 ;  /* 0x0000000000027941 */ /* 0x000fea0003800200 */
.L_x_48:
        /* <DEDUP_REMOVED lines=16> */
.L_x_53:
        /* <DEDUP_REMOVED lines=20> */
[----:B------:R-:W5:Y:S04]  /*32e0*/  LDG.E.CONSTANT R22, desc[UR6][R2.64+0x2400] ;  /* 0x0024000602167981 */ /* 0x000f68000c1e9900 */
[----:B------:R0:W5:Y:S04]  /*32f0*/  LDG.E.CONSTANT R5, desc[UR6][R4.64] ;  /* 0x0000000604057981 */ /* 0x000168000c1e9900 */
        /* <DEDUP_REMOVED lines=17> */
.L_x_52:
[----:B------:R-:W-:Y:S05]  /*3410*/  BSYNC.RECONVERGENT B2 ;  /* 0x0000000000027941 */ /* 0x000fea0003800200 */
.L_x_51:
        /* <DEDUP_REMOVED lines=10> */
[----:B------:R-:W5:Y:S01]  /*34c0*/  LDG.E.CONSTANT R16, desc[UR6][R2.64+0x1400] ;  /* 0x0014000602107981 */ /* 0x000f62000c1e9900 */
[----:B0-----:R-:W-:-:S04]  /*34d0*/  IMAD.WIDE.U32 R4, R11, 0x4, R6 ;  /* 0x000000040b047825 */ /* 0x001fc800078e0006 */
[----:B------:R-:W-:Y:S02]  /*34e0*/  IMAD.WIDE.U32 R6, R13, 0x4, R6 ;  /* 0x000000040d067825 */ /* 0x000fe400078e0006 */
[----:B------:R0:W2:Y:S04]  /*34f0*/  LDG.E.CONSTANT R5, desc[UR6][R4.64] ;  /* 0x0000000604057981 */ /* 0x0000a8000c1e9900 */
[----:B------:R1:W3:Y:S04]  /*3500*/  LDG.E.CONSTANT R13, desc[UR6][R2.64] ;  /* 0x00000006020d7981 */ /* 0x0002e8000c1e9900 */
[----:B------:R-:W4:Y:S01]  /*3510*/  LDG.E.CONSTANT R7, desc[UR6][R6.64] ;  /* 0x0000000606077981 */ /* 0x000f22000c1e9900 */
[----:B0-----:R-:W-:Y:S01]  /*3520*/  IADD3 R4, P1, PT, R2, 0x2000, RZ ;  /* 0x0000200002047810 */ /* 0x001fe20007f3e0ff */
[----:B------:R-:W-:Y:S01]  /*3530*/  VIADD R10, R10, 0x800 ;  /* 0x000008000a0a7836 */ /* 0x000fe20000000000 */
[----:B------:R-:W-:Y:S01]  /*3540*/  PLOP3.LUT P0, PT, PT, PT, PT, 0x8, 0x80 ;  /* 0x000000000080781c */ /* 0x000fe20003f0e170 */
[----:B------:R-:W-:-:S02]  /*3550*/  VIADD R11, R11, 0x800 ;  /* 0x000008000b0b7836 */ /* 0x000fc40000000000 */
[----:B-1----:R-:W-:Y:S01]  /*3560*/  IMAD.MOV.U32 R2, RZ, RZ, R4 ;  /* 0x000000ffff027224 */ /* 0x002fe200078e0004 */
[----:B--2---:R-:W-:-:S04]  /*3570*/  IADD3 R12, PT, PT, R12, R5, R8 ;  /* 0x000000050c0c7210 */ /* 0x004fc80007ffe008 */
[----:B---3--:R-:W-:Y:S01]  /*3580*/  IADD3 R12, PT, PT, R14, R13, R12 ;  /* 0x0000000d0e0c7210 */ /* 0x008fe20007ffe00c */
[----:B------:R-:W-:-:S03]  /*3590*/  IMAD.X R5, RZ, RZ, R3, P1 ;  /* 0x000000ffff057224 */ /* 0x000fc600008e0603 */
[----:B----4-:R-:W-:Y:S01]  /*35a0*/  IADD3 R12, PT, PT, R15, R7, R12 ;  /* 0x000000070f0c7210 */ /* 0x010fe20007ffe00c */
[----:B------:R-:W-:-:S03]  /*35b0*/  IMAD.MOV.U32 R3, RZ, RZ, R5 ;  /* 0x000000ffff037224 */ /* 0x000fc600078e0005 */
[----:B-----5:R-:W-:-:S07]  /*35c0*/  IADD3 R8, PT, PT, R16, R17, R12 ;  /* 0x0000001110087210 */ /* 0x020fce0007ffe00c */
.L_x_55:
[----:B------:R-:W-:Y:S05]  /*35d0*/  BSYNC.RECONVERGENT B2 ;  /* 0x0000000000027941 */ /* 0x000fea0003800200 */
.L_x_54:
        /* <DEDUP_REMOVED lines=10> */
.L_x_47:
[----:B------:R-:W-:Y:S05]  /*3680*/  BSYNC.RECONVERGENT B1 ;  /* 0x0000000000017941 */ /* 0x000fea0003800200 */
.L_x_45:
[----:B------:R-:W0:Y:S01]  /*3690*/  S2R R9, SR_LANEID ;  /* 0x0000000000097919 */ /* 0x000e220000000000 */
[----:B------:R-:W1:Y:S01]  /*36a0*/  SHFL.DOWN PT, R2, R8, 0x1, 0x1f ;  /* 0x08201f0008027f89 */ /* 0x000e6200000e0000 */
[C---:B0-----:R-:W-:Y:S02]  /*36b0*/  ISETP.GT.AND P0, PT, R9.reuse, 0x1e, PT ;  /* 0x0000001e0900780c */ /* 0x041fe40003f04270 */
[C---:B------:R-:W-:Y:S02]  /*36c0*/  ISETP.NE.AND P1, PT, R9.reuse, RZ, PT ;  /* 0x000000ff0900720c */ /* 0x040fe40003f25270 */
        /* <DEDUP_REMOVED lines=37> */
[----:B0-----:R-:W-:-:S07]  /*3920*/  IMAD.IADD R3, R0, 0x1, R9 ;  /* 0x0000000100037824 */ /* 0x001fce00078e0209 */
.L_x_17:
[----:B------:R-:W-:Y:S05]  /*3930*/  BSYNC.RECONVERGENT B0 ;  /* 0x0000000000007941 */ /* 0x000fea0003800200 */
.L_x_1:
[----:B------:R-:W-:Y:S05]  /*3940*/  @P0 EXIT ;  /* 0x000000000000094d */ /* 0x000fea0003800000 */
[----:B-1----:R-:W1:Y:S01]  /*3950*/  LDC.64 R4, c[0x0][0x388] ;  /* 0x0000e200ff047b82 */ /* 0x002e620000000a00 */
[----:B------:R-:W0:Y:S02]  /*3960*/  LDCU UR4, c[0x0][0x398] ;  /* 0x00007300ff0477ac */ /* 0x000e240008000800 */
[----:B0-234-:R-:W-:-:S05]  /*3970*/  VIADD R3, R3, UR4 ;  /* 0x0000000403037c36 */ /* 0x01dfca0008000000 */
[----:B-1----:R-:W-:Y:S01]  /*3980*/  STG.E desc[UR6][R4.64], R3 ;  /* 0x0000000304007986 */ /* 0x002fe2000c101906 */
[----:B------:R-:W-:Y:S05]  /*3990*/  EXIT ;  /* 0x000000000000794d */ /* 0x000fea0003800000 */
.L_x_56:
[----:B------:R-:W-:-:S00]  /*39a0*/  BRA `(.L_x_56) ;  /* 0xfffffffc00fc7947 */ /* 0x000fc0000383ffff */
[----:B------:R-:W-:-:S00]  /*39b0*/  NOP ;  /* 0x0000000000007918 */ /* 0x000fc00000000000 */
        /* <DEDUP_REMOVED lines=12> */
.L_x_241:


//--------------------- .text._ZN3cub18CUB_300001_SM_10006detail6reduce18DeviceReduceKernelINS2_10policy_hubIiyN4cuda3std3__44plusIiEEE10Policy1000EN6thrust24THRUST_300001_SM_1000_NS10device_ptrIiEEyS9_iNS7_10__identityEEEvT0_PT3_T1_NS0_13GridEvenShareISK_EET2_T4_ --------------------------
	.section	.text._ZN3cub18CUB_300001_SM_10006detail6reduce18DeviceReduceKernelINS2_10policy_hubIiyN4cuda3std3__44plusIiEEE10Policy1000EN6thrust24THRUST_300001_SM_1000_NS10device_ptrIiEEyS9_iNS7_10__identityEEEvT0_PT3_T1_NS0_13GridEvenShareISK_EET2_T4_,"ax",@progbits
	.align	128
        .global         _ZN3cub18CUB_300001_SM_10006detail6reduce18DeviceReduceKernelINS2_10policy_hubIiyN4cuda3std3__44plusIiEEE10Policy1000EN6thrust24THRUST_300001_SM_1000_NS10device_ptrIiEEyS9_iNS7_10__identityEEEvT0_PT3_T1_NS0_13GridEvenShareISK_EET2_T4_
        .type           _ZN3cub18CUB_300001_SM_10006detail6reduce18DeviceReduceKernelINS2_10policy_hubIiyN4cuda3std3__44plusIiEEE10Policy1000EN6thrust24THRUST_300001_SM_1000_NS10device_ptrIiEEyS9_iNS7_10__identityEEEvT0_PT3_T1_NS0_13GridEvenShareISK_EET2_T4_,@function
        .size           _ZN3cub18CUB_300001_SM_10006detail6reduce18DeviceReduceKernelINS2_10policy_hubIiyN4cuda3std3__44plusIiEEE10Policy1000EN6thrust24THRUST_300001_SM_1000_NS10device_ptrIiEEyS9_iNS7_10__identityEEEvT0_PT3_T1_NS0_13GridEvenShareISK_EET2_T4_,(.L_x_242 - _ZN3cub18CUB_300001_SM_10006detail6reduce18DeviceReduceKernelINS2_10policy_hubIiyN4cuda3std3__44plusIiEEE10Policy1000EN6thrust24THRUST_300001_SM_1000_NS10device_ptrIiEEyS9_iNS7_10__identityEEEvT0_PT3_T1_NS0_13GridEvenShareISK_EET2_T4_)
        .other          _ZN3cub18CUB_300001_SM_10006detail6reduce18DeviceReduceKernelINS2_10policy_hubIiyN4cuda3std3__44plusIiEEE10Policy1000EN6thrust24THRUST_300001_SM_1000_NS10device_ptrIiEEyS9_iNS7_10__identityEEEvT0_PT3_T1_NS0_13GridEvenShareISK_EET2_T4_,@"STO_CUDA_ENTRY STV_DEFAULT"
_ZN3cub18CUB_300001_SM_10006detail6reduce18DeviceReduceKernelINS2_10policy_hubIiyN4cuda3std3__44plusIiEEE10Policy1000EN6thrust24THRUST_300001_SM_1000_NS10device_ptrIiEEyS9_iNS7_10__identityEEEvT0_PT3_T1_NS0_13GridEvenShareISK_EET2_T4_:
.text._ZN3cub18CUB_300001_SM_10006detail6reduce18DeviceReduceKernelINS2_10policy_hubIiyN4cuda3std3__44plusIiEEE10Policy1000EN6thrust24THRUST_300001_SM_1000_NS10device_ptrIiEEyS9_iNS7_10__identityEEEvT0_PT3_T1_NS0_13GridEvenShareISK_EET2_T4_:
[----:B------:R-:W-:Y:S08]  /*0000*/  LDC R1, c[0x0][0x37c] ;  /* 0x0000df00ff017b82 */ /* 0x000ff00000000800 */
[----:B------:R-:W0:Y:S01]  /*0010*/  S2UR UR16, SR_CTAID.X ;  /* 0x00000000001079c3 */ /* 0x000e220000002500 */
[----:B------:R-:W1:Y:S01]  /*0020*/  LDCU.64 UR8, c[0x0][0x3b8] ;  /* 0x00007700ff0877ac */ /* 0x000e620008000a00 */
[----:B------:R-:W-:Y:S01]  /*0030*/  BSSY.RECONVERGENT B0, `(.L_x_57) ;  /* 0x0000201000007945 */ /* 0x000fe20003800200 */
[----:B------:R-:W2:Y:S01]  /*0040*/  LDCU UR5, c[0x0][0x3c0] ;  /* 0x00007800ff0577ac */ /* 0x000ea20008000800 */
[----:B------:R-:W3:Y:S01]  /*0050*/  LDCU.64 UR14, c[0x0][0x358] ;  /* 0x00006b00ff0e77ac */ /* 0x000ee20008000a00 */
[----:B-1----:R-:W-:-:S02]  /*0060*/  IMAD.U32 R2, RZ, RZ, UR8 ;  /* 0x00000008ff027e24 */ /* 0x002fc4000f8e00ff */
[----:B------:R-:W-:Y:S01]  /*0070*/  IMAD.U32 R3, RZ, RZ, UR9 ;  /* 0x00000009ff037e24 */ /* 0x000fe2000f8e00ff */
[----:B--2---:R-:W-:Y:S02]  /*0080*/  USHF.L.U32 UR5, UR5, 0xc, URZ ;  /* 0x0000000c05057899 */ /* 0x004fe400080006ff */
[----:B0-----:R-:W-:Y:S02]  /*0090*/  USHF.L.U32 UR7, UR16, 0xc, URZ ;  /* 0x0000000c10077899 */ /* 0x001fe400080006ff */
[----:B------:R-:W-:-:S04]  /*00a0*/  USHF.R.S32.HI UR4, URZ, 0x1f, UR5 ;  /* 0x0000001fff047899 */ /* 0x000fc80008011405 */
[----:B------:R-:W-:-:S04]  /*00b0*/  IADD3 R23, P1, PT, R2, -UR7, RZ ;  /* 0x8000000702177c10 */ /* 0x000fc8000ff3e0ff */
[----:B------:R-:W-:Y:S02]  /*00c0*/  ISETP.GT.U32.AND P0, PT, R23, 0xfff, PT ;  /* 0x00000fff1700780c */ /* 0x000fe40003f04070 */
[----:B------:R-:W-:-:S04]  /*00d0*/  IADD3.X R22, PT, PT, R3, -0x1, RZ, P1, !PT ;  /* 0xffffffff03167810 */ /* 0x000fc80000ffe4ff */
[----:B------:R-:W-:-:S13]  /*00e0*/  ISETP.GT.U32.AND.EX P0, PT, R22, RZ, PT, P0 ;  /* 0x000000ff1600720c */ /* 0x000fda0003f04100 */
[----:B---3--:R-:W-:Y:S05]  /*00f0*/  @P0 BRA `(.L_x_58) ;  /* 0x0000000c00ac0947 */ /* 0x008fea0003800000 */
[----:B------:R-:W0:Y:S01]  /*0100*/  S2R R3, SR_TID.X ;  /* 0x0000000000037919 */ /* 0x000e220000002100 */
[----:B------:R-:W-:Y:S01]  /*0110*/  VIADD R0, R2, -UR7 ;  /* 0x8000000702007c36 */ /* 0x000fe20008000000 */
[----:B------:R-:W-:Y:S01]  /*0120*/  BSSY.RECONVERGENT B1, `(.L_x_59) ;  /* 0x000000a000017945 */ /* 0x000fe20003800200 */
[----:B------:R-:W-:-:S03]  /*0130*/  IMAD.MOV.U32 R4, RZ, RZ, RZ ;  /* 0x000000ffff047224 */ /* 0x000fc600078e00ff */
[----:B0-----:R-:W-:Y:S01]  /*0140*/  ISETP.GE.AND P0, PT, R3, R0, PT ;  /* 0x000000000300720c */ /* 0x001fe20003f06270 */
[----:B------:R-:W-:-:S12]  /*0150*/  IMAD.MOV.U32 R5, RZ, RZ, R3 ;  /* 0x000000ffff057224 */ /* 0x000fd800078e0003 */
[----:B------:R-:W-:Y:S05]  /*0160*/  @P0 BRA `(.L_x_60) ;  /* 0x0000000000140947 */ /* 0x000fea0003800000 */
[----:B------:R-:W0:Y:S01]  /*0170*/  LDC.64 R6, c[0x0][0x380] ;  /* 0x0000e000ff067b82 */ /* 0x000e220000000a00 */
[----:B------:R-:W-:-:S04]  /*0180*/  VIADD R5, R3, UR7 ;  /* 0x0000000703057c36 */ /* 0x000fc80008000000 */
[----:B0-----:R-:W-:-:S05]  /*0190*/  IMAD.WIDE.U32 R6, R5, 0x4, R6 ;  /* 0x0000000405067825 */ /* 0x001fca00078e0006 */
[----:B------:R0:W5:Y:S01]  /*01a0*/  LDG.E R4, desc[UR14][R6.64] ;  /* 0x0000000e06047981 */ /* 0x000162000c1e1900 */
[----:B------:R-:W-:-:S07]  /*01b0*/  VIADD R5, R3, 0x100 ;  /* 0x0000010003057836 */ /* 0x000fce0000000000 */
.L_x_60:
[----:B------:R-:W-:Y:S05]  /*01c0*/  BSYNC.RECONVERGENT B1 ;  /* 0x0000000000017941 */ /* 0x000fea0003800200 */
.L_x_59:
[----:B------:R-:W-:Y:S01]  /*01d0*/  ISETP.GE.AND P0, PT, R5, R0, PT ;  /* 0x000000000500720c */ /* 0x000fe20003f06270 */
[----:B------:R-:W-:-:S12]  /*01e0*/  BSSY.RECONVERGENT B1, `(.L_x_61) ;  /* 0x000006c000017945 */ /* 0x000fd80003800200 */
[----:B------:R-:W-:Y:S05]  /*01f0*/  @P0 BRA `(.L_x_62) ;  /* 0x0000000400a80947 */ /* 0x000fea0003800000 */
[----:B0-----:R-:W-:Y:S01]  /*0200*/  LOP3.LUT R7, RZ, R5, RZ, 0x33, !PT ;  /* 0x00000005ff077212 */ /* 0x001fe200078e33ff */
[----:B------:R-:W-:Y:S03]  /*0210*/  BSSY.RECONVERGENT B2, `(.L_x_63) ;  /* 0x0000030000027945 */ /* 0x000fe60003800200 */
[----:B------:R-:W-:-:S04]  /*0220*/  IADD3 R7, PT, PT, R2, -UR7, R7 ;  /* 0x8000000702077c10 */ /* 0x000fc8000fffe007 */
[C---:B------:R-:W-:Y:S02]  /*0230*/  ISETP.GE.U32.AND P1, PT, R7.reuse, 0xf00, PT ;  /* 0x00000f000700780c */ /* 0x040fe40003f26070 */
[----:B------:R-:W-:-:S04]  /*0240*/  LEA.HI R2, R7, 0x1, RZ, 0x18 ;  /* 0x0000000107027811 */ /* 0x000fc800078fc0ff */
[----:B------:R-:W-:-:S04]  /*0250*/  LOP3.LUT R21, R2, 0xf, RZ, 0xc0, !PT ;  /* 0x0000000f02157812 */ /* 0x000fc800078ec0ff */
[----:B------:R-:W-:-:S03]  /*0260*/  ISETP.NE.AND P0, PT, R21, RZ, PT ;  /* 0x000000ff1500720c */ /* 0x000fc60003f05270 */
[----:B------:R-:W-:Y:S10]  /*0270*/  @!P1 BRA `(.L_x_64) ;  /* 0x0000000000a49947 */ /* 0x000ff40003800000 */
[----:B------:R-:W0:Y:S01]  /*0280*/  LDCU.64 UR8, c[0x0][0x380] ;  /* 0x00007000ff0877ac */ /* 0x000e220008000a00 */
[----:B------:R-:W-:Y:S01]  /*0290*/  IMAD.WIDE.U32 R6, R5, 0x4, RZ ;  /* 0x0000000405067825 */ /* 0x000fe200078e00ff */
[----:B------:R-:W-:Y:S01]  /*02a0*/  LOP3.LUT R8, R2, 0x1fffff0, RZ, 0xc0, !PT ;  /* 0x01fffff002087812 */ /* 0x000fe200078ec0ff */
[----:B------:R-:W-:-:S04]  /*02b0*/  UIMAD.WIDE.U32 UR4, UR16, 0x4000, URZ ;  /* 0x00004000100478a5 */ /* 0x000fc8000f8e00ff */
[----:B------:R-:W-:Y:S02]  /*02c0*/  IMAD.MOV R8, RZ, RZ, -R8 ;  /* 0x000000ffff087224 */ /* 0x000fe400078e0a08 */
[----:B------:R-:W-:Y:S02]  /*02d0*/  LOP3.LUT R14, R6, UR4, RZ, 0xfc, !PT ;  /* 0x00000004060e7c12 */ /* 0x000fe4000f8efcff */
[----:B------:R-:W-:Y:S02]  /*02e0*/  LOP3.LUT R7, R7, UR5, RZ, 0xfc, !PT ;  /* 0x0000000507077c12 */ /* 0x000fe4000f8efcff */
[----:B0-----:R-:W-:-:S04]  /*02f0*/  IADD3 R14, P1, PT, R14, UR8, RZ ;  /* 0x000000080e0e7c10 */ /* 0x001fc8000ff3e0ff */
[----:B------:R-:W-:-:S04]  /*0300*/  IADD3 R14, P2, PT, R14, 0x2000, RZ ;  /* 0x000020000e0e7810 */ /* 0x000fc80007f5e0ff */
[----:B------:R-:W-:-:S09]  /*0310*/  IADD3.X R7, PT, PT, RZ, UR9, R7, P2, P1 ;  /* 0x00000009ff077c10 */ /* 0x000fd200097e2407 */
.L_x_65:
[----:B------:R-:W-:-:S05]  /*0320*/  IMAD.MOV.U32 R6, RZ, RZ, R14 ;  /* 0x000000ffff067224 */ /* 0x000fca00078e000e */
[----:B------:R-:W2:Y:S04]  /*0330*/  LDG.E R15, desc[UR14][R6.64+-0x2000] ;  /* 0xffe0000e060f7981 */ /* 0x000ea8000c1e1900 */
[----:B------:R-:W2:Y:S04]  /*0340*/  LDG.E R16, desc[UR14][R6.64+-0x1c00] ;  /* 0xffe4000e06107981 */ /* 0x000ea8000c1e1900 */
[----:B------:R-:W3:Y:S04]  /*0350*/  LDG.E R18, desc[UR14][R6.64+-0x1800] ;  /* 0xffe8000e06127981 */ /* 0x000ee8000c1e1900 */
[----:B------:R-:W3:Y:S04]  /*0360*/  LDG.E R17, desc[UR14][R6.64+-0x1400] ;  /* 0xffec000e06117981 */ /* 0x000ee8000c1e1900 */
[----:B------:R-:W4:Y:S04]  /*0370*/  LDG.E R20, desc[UR14][R6.64+-0x1000] ;  /* 0xfff0000e06147981 */ /* 0x000f28000c1e1900 */
        /* <DEDUP_REMOVED lines=10> */
[----:B------:R0:W4:Y:S01]  /*0420*/  LDG.E R10, desc[UR14][R6.64+0x1c00] ;  /* 0x001c000e060a7981 */ /* 0x000122000c1e1900 */
[----:B------:R-:W-:-:S02]  /*0430*/  VIADD R8, R8, 0x10 ;  /* 0x0000001008087836 */ /* 0x000fc40000000000 */
[----:B------:R-:W-:-:S03]  /*0440*/  VIADD R5, R5, 0x1000 ;  /* 0x0000100005057836 */ /* 0x000fc60000000000 */
[----:B------:R-:W-:Y:S02]  /*0450*/  ISETP.NE.AND P1, PT, R8, RZ, PT ;  /* 0x000000ff0800720c */ /* 0x000fe40003f25270 */
[----:B--2--5:R-:W-:-:S04]  /*0460*/  IADD3 R15, PT, PT, R16, R15, R4 ;  /* 0x0000000f100f7210 */ /* 0x024fc80007ffe004 */
[----:B---3--:R-:W-:-:S04]  /*0470*/  IADD3 R15, PT, PT, R17, R18, R15 ;  /* 0x00000012110f7210 */ /* 0x008fc80007ffe00f */
[----:B----4-:R-:W-:-:S04]  /*0480*/  IADD3 R15, PT, PT, R19, R20, R15 ;  /* 0x00000014130f7210 */ /* 0x010fc80007ffe00f */
[----:B------:R-:W-:-:S04]  /*0490*/  IADD3 R15, PT, PT, R23, R22, R15 ;  /* 0x00000016170f7210 */ /* 0x000fc80007ffe00f */
[----:B------:R-:W-:-:S04]  /*04a0*/  IADD3 R15, PT, PT, R25, R24, R15 ;  /* 0x00000018190f7210 */ /* 0x000fc80007ffe00f */
[----:B------:R-:W-:Y:S02]  /*04b0*/  IADD3 R13, PT, PT, R13, R14, R15 ;  /* 0x0000000e0d0d7210 */ /* 0x000fe40007ffe00f */
[----:B------:R-:W-:-:S05]  /*04c0*/  IADD3 R14, P2, PT, R6, 0x4000, RZ ;  /* 0x00004000060e7810 */ /* 0x000fca0007f5e0ff */
[----:B0-----:R-:W-:Y:S01]  /*04d0*/  IMAD.X R7, RZ, RZ, R7, P2 ;  /* 0x000000ffff077224 */ /* 0x001fe200010e0607 */
[----:B------:R-:W-:-:S04]  /*04e0*/  IADD3 R9, PT, PT, R12, R9, R13 ;  /* 0x000000090c097210 */ /* 0x000fc80007ffe00d */
[----:B------:R-:W-:Y:S01]  /*04f0*/  IADD3 R4, PT, PT, R10, R11, R9 ;  /* 0x0000000b0a047210 */ /* 0x000fe20007ffe009 */
[----:B------:R-:W-:Y:S06]  /*0500*/  @P1 BRA `(.L_x_65) ;  /* 0xfffffffc00841947 */ /* 0x000fec000383ffff */
.L_x_64:
[----:B------:R-:W-:Y:S05]  /*0510*/  BSYNC.RECONVERGENT B2 ;  /* 0x0000000000027941 */ /* 0x000fea0003800200 */
.L_x_63:
[----:B------:R-:W-:Y:S05]  /*0520*/  @!P0 BRA `(.L_x_62) ;  /* 0x0000000000dc8947 */ /* 0x000fea0003800000 */
[----:B------:R-:W-:Y:S01]  /*0530*/  ISETP.GE.U32.AND P0, PT, R21, 0x8, PT ;  /* 0x000000081500780c */ /* 0x000fe20003f06070 */
[----:B------:R-:W-:Y:S01]  /*0540*/  BSSY.RECONVERGENT B2, `(.L_x_66) ;  /* 0x0000016000027945 */ /* 0x000fe20003800200 */
[----:B------:R-:W-:-:S04]  /*0550*/  LOP3.LUT R16, R2, 0x7, RZ, 0xc0, !PT ;  /* 0x0000000702107812 */ /* 0x000fc800078ec0ff */
[----:B------:R-:W-:-:S07]  /*0560*/  ISETP.NE.AND P1, PT, R16, RZ, PT ;  /* 0x000000ff1000720c */ /* 0x000fce0003f25270 */
[----:B------:R-:W-:Y:S06]  /*0570*/  @!P0 BRA `(.L_x_67) ;  /* 0x0000000000488947 */ /* 0x000fec0003800000 */
[----:B------:R-:W0:Y:S01]  /*0580*/  LDCU.64 UR4, c[0x0][0x380] ;  /* 0x00007000ff0477ac */ /* 0x000e220008000a00 */
[----:B------:R-:W-:-:S04]  /*0590*/  IADD3 R7, P0, PT, R5, UR7, RZ ;  /* 0x0000000705077c10 */ /* 0x000fc8000ff1e0ff */
[----:B------:R-:W-:Y:S02]  /*05a0*/  LEA.HI.X.SX32 R8, R5, RZ, 0x1, P0 ;  /* 0x000000ff05087211 */ /* 0x000fe400000f0eff */
[----:B0-----:R-:W-:-:S04]  /*05b0*/  LEA R6, P0, R7, UR4, 0x2 ;  /* 0x0000000407067c11 */ /* 0x001fc8000f8010ff */
[----:B------:R-:W-:-:S05]  /*05c0*/  LEA.HI.X R7, R7, UR5, R8, 0x2, P0 ;  /* 0x0000000507077c11 */ /* 0x000fca00080f1408 */
[----:B------:R-:W2:Y:S04]  /*05d0*/  LDG.E R9, desc[UR14][R6.64] ;  /* 0x0000000e06097981 */ /* 0x000ea8000c1e1900 */
[----:B------:R-:W2:Y:S04]  /*05e0*/  LDG.E R8, desc[UR14][R6.64+0x400] ;  /* 0x0004000e06087981 */ /* 0x000ea8000c1e1900 */
[----:B------:R-:W3:Y:S04]  /*05f0*/  LDG.E R11, desc[UR14][R6.64+0x800] ;  /* 0x0008000e060b7981 */ /* 0x000ee8000c1e1900 */
[----:B------:R-:W3:Y:S04]  /*0600*/  LDG.E R10, desc[UR14][R6.64+0xc00] ;  /* 0x000c000e060a7981 */ /* 0x000ee8000c1e1900 */
[----:B------:R-:W4:Y:S04]  /*0610*/  LDG.E R13, desc[UR14][R6.64+0x1000] ;  /* 0x0010000e060d7981 */ /* 0x000f28000c1e1900 */
[----:B------:R-:W4:Y:S04]  /*0620*/  LDG.E R12, desc[UR14][R6.64+0x1400] ;  /* 0x0014000e060c7981 */ /* 0x000f28000c1e1900 */
[----:B------:R-:W4:Y:S04]  /*0630*/  LDG.E R15, desc[UR14][R6.64+0x1800] ;  /* 0x0018000e060f7981 */ /* 0x000f28000c1e1900 */
[----:B------:R-:W4:Y:S01]  /*0640*/  LDG.E R14, desc[UR14][R6.64+0x1c00] ;  /* 0x001c000e060e7981 */ /* 0x000f22000c1e1900 */
[----:B------:R-:W-:Y:S01]  /*0650*/  VIADD R5, R5, 0x800 ;  /* 0x0000080005057836 */ /* 0x000fe20000000000 */
[----:B--2--5:R-:W-:-:S04]  /*0660*/  IADD3 R8, PT, PT, R8, R9, R4 ;  /* 0x0000000908087210 */ /* 0x024fc80007ffe004 */
[----:B---3--:R-:W-:-:S04]  /*0670*/  IADD3 R8, PT, PT, R10, R11, R8 ;  /* 0x0000000b0a087210 */ /* 0x008fc80007ffe008 */
[----:B----4-:R-:W-:-:S04]  /*0680*/  IADD3 R8, PT, PT, R12, R13, R8 ;  /* 0x0000000d0c087210 */ /* 0x010fc80007ffe008 */
[----:B------:R-:W-:-:S07]  /*0690*/  IADD3 R4, PT, PT, R14, R15, R8 ;  /* 0x0000000f0e047210 */ /* 0x000fce0007ffe008 */
.L_x_67:
[----:B------:R-:W-:Y:S05]  /*06a0*/  BSYNC.RECONVERGENT B2 ;  /* 0x0000000000027941 */ /* 0x000fea0003800200 */
.L_x_66:
        /* <DEDUP_REMOVED lines=14> */
[----:B------:R-:W3:Y:S01]  /*0790*/  LDG.E R10, desc[UR14][R6.64+0xc00] ;  /* 0x000c000e060a7981 */ /* 0x000ee2000c1e1900 */
[----:B------:R-:W-:Y:S01]  /*07a0*/  VIADD R5, R5, 0x400 ;  /* 0x0000040005057836 */ /* 0x000fe20000000000 */
[----:B--2--5:R-:W-:-:S04]  /*07b0*/  IADD3 R4, PT, PT, R8, R9, R4 ;  /* 0x0000000908047210 */ /* 0x024fc80007ffe004 */
[----:B---3--:R-:W-:-:S07]  /*07c0*/  IADD3 R4, PT, PT, R10, R11, R4 ;  /* 0x0000000b0a047210 */ /* 0x008fce0007ffe004 */
.L_x_69:
[----:B------:R-:W-:Y:S05]  /*07d0*/  BSYNC.RECONVERGENT B2 ;  /* 0x0000000000027941 */ /* 0x000fea0003800200 */
.L_x_68:
[----:B------:R-:W-:Y:S05]  /*07e0*/  @!P1 BRA `(.L_x_62) ;  /* 0x00000000002c9947 */ /* 0x000fea0003800000 */
[----:B------:R-:W0:Y:S01]  /*07f0*/  LDC.64 R6, c[0x0][0x380] ;  /* 0x0000e000ff067b82 */ /* 0x000e220000000a00 */
[----:B------:R-:W-:Y:S02]  /*0800*/  IMAD.U32 R9, RZ, RZ, UR16 ;  /* 0x00000010ff097e24 */ /* 0x000fe4000f8e00ff */
[----:B------:R-:W-:Y:S02]  /*0810*/  IMAD.MOV R2, RZ, RZ, -R2 ;  /* 0x000000ffff027224 */ /* 0x000fe400078e0a02 */
[----:B0-----:R-:W-:-:S07]  /*0820*/  IMAD.WIDE.U32 R6, R9, 0x4000, R6 ;  /* 0x0000400009067825 */ /* 0x001fce00078e0006 */
.L_x_70:
[----:B------:R-:W-:-:S06]  /*0830*/  IMAD.WIDE R8, R5, 0x4, R6 ;  /* 0x0000000405087825 */ /* 0x000fcc00078e0206 */
[----:B------:R-:W2:Y:S01]  /*0840*/  LDG.E R9, desc[UR14][R8.64] ;  /* 0x0000000e08097981 */ /* 0x000ea2000c1e1900 */
[----:B------:R-:W-:Y:S02]  /*0850*/  VIADD R2, R2, 0x1 ;  /* 0x0000000102027836 */ /* 0x000fe40000000000 */
[----:B------:R-:W-:-:S03]  /*0860*/  VIADD R5, R5, 0x100 ;  /* 0x0000010005057836 */ /* 0x000fc60000000000 */
[----:B------:R-:W-:Y:S01]  /*0870*/  ISETP.NE.AND P0, PT, R2, RZ, PT ;  /* 0x000000ff0200720c */ /* 0x000fe20003f05270 */
[----:B--2--5:R-:W-:-:S12]  /*0880*/  IMAD.IADD R4, R9, 0x1, R4 ;  /* 0x0000000109047824 */ /* 0x024fd800078e0204 */
[----:B------:R-:W-:Y:S05]  /*0890*/  @P0 BRA `(.L_x_70) ;  /* 0xfffffffc00e40947 */ /* 0x000fea000383ffff */
.L_x_62:
[----:B------:R-:W-:Y:S05]  /*08a0*/  BSYNC.RECONVERGENT B1 ;  /* 0x0000000000017941 */ /* 0x000fea0003800200 */
.L_x_61:
[----:B------:R-:W-:-:S13]  /*08b0*/  ISETP.GE.AND P0, PT, R0, 0x100, PT ;  /* 0x000001000000780c */ /* 0x000fda0003f06270 */
[----:B------:R-:W-:Y:S05]  /*08c0*/  @!P0 BRA `(.L_x_71) ;  /* 0x0000000000ac8947 */ /* 0x000fea0003800000 */
[----:B------:R-:W1:Y:S01]  /*08d0*/  S2R R8, SR_LANEID ;  /* 0x0000000000087919 */ /* 0x000e620000000000 */
[----:B-----5:R-:W2:Y:S01]  /*08e0*/  SHFL.DOWN PT, R0, R4, 0x1, 0x1f ;  /* 0x08201f0004007f89 */ /* 0x020ea200000e0000 */
[C---:B-1----:R-:W-:Y:S02]  /*08f0*/  ISETP.GT.AND P0, PT, R8.reuse, 0x1e, PT ;  /* 0x0000001e0800780c */ /* 0x042fe40003f04270 */
[----:B------:R-:W-:Y:S02]  /*0900*/  ISETP.NE.AND P1, PT, R8, RZ, PT ;  /* 0x000000ff0800720c */ /* 0x000fe40003f25270 */
[----:B--2---:R-:W-:Y:S02]  /*0910*/  SEL R5, R0, RZ, !P0 ;  /* 0x000000ff00057207 */ /* 0x004fe40004000000 */
[----:B------:R-:W-:-:S03]  /*0920*/  ISETP.GT.AND P0, PT, R8, 0x1d, PT ;  /* 0x0000001d0800780c */ /* 0x000fc60003f04270 */
[----:B------:R-:W-:-:S05]  /*0930*/  IMAD.IADD R5, R5, 0x1, R4 ;  /* 0x0000000105057824 */ /* 0x000fca00078e0204 */
[----:B------:R-:W1:Y:S01]  /*0940*/  SHFL.DOWN PT, R0, R5, 0x2, 0x1f ;  /* 0x08401f0005007f89 */ /* 0x000e6200000e0000 */
[----:B0-----:R-:W0:Y:S01]  /*0950*/  @!P1 S2R R6, SR_CgaCtaId ;  /* 0x0000000000069919 */ /* 0x001e220000008800 */
[----:B-1----:R-:W-:Y:S02]  /*0960*/  SEL R0, R0, RZ, !P0 ;  /* 0x000000ff00007207 */ /* 0x002fe40004000000 */
[----:B------:R-:W-:-:S03]  /*0970*/  ISETP.GT.AND P0, PT, R8, 0x1b, PT ;  /* 0x0000001b0800780c */ /* 0x000fc60003f04270 */
[----:B------:R-:W-:Y:S01]  /*0980*/  IMAD.IADD R0, R5, 0x1, R0 ;  /* 0x0000000105007824 */ /* 0x000fe200078e0200 */
[----:B------:R-:W-:-:S04]  /*0990*/  @!P1 MOV R5, 0x400 ;  /* 0x0000040000059802 */ /* 0x000fc80000000f00 */
[----:B------:R-:W1:Y:S01]  /*09a0*/  SHFL.DOWN PT, R2, R0, 0x4, 0x1f ;  /* 0x08801f0000027f89 */ /* 0x000e6200000e0000 */
[----:B0-----:R-:W-:Y:S02]  /*09b0*/  @!P1 LEA R5, R6, R5, 0x18 ;  /* 0x0000000506059211 */ /* 0x001fe400078ec0ff */
[----:B-1----:R-:W-:Y:S02]  /*09c0*/  SEL R7, R2, RZ, !P0 ;  /* 0x000000ff02077207 */ /* 0x002fe40004000000 */
        /* <DEDUP_REMOVED lines=19> */
[----:B--2---:R-:W-:Y:S04]  /*0b00*/  LDS R0, [UR4+0xc] ;  /* 0x00000c04ff007984 */ /* 0x004fe80008000800 */
[----:B------:R-:W0:Y:S04]  /*0b10*/  LDS.128 R4, [UR4+0x10] ;  /* 0x00001004ff047984 */ /* 0x000e280008000c00 */
[----:B------:R-:W1:Y:S01]  /*0b20*/  LDS.64 R2, [UR4+0x20] ;  /* 0x00002004ff027984 */ /* 0x000e620008000a00 */
[----:B0-----:R-:W-:-:S04]  /*0b30*/  IADD3 R0, PT, PT, R4, R0, R9 ;  /* 0x0000000004007210 */ /* 0x001fc80007ffe009 */
[----:B------:R-:W-:-:S04]  /*0b40*/  IADD3 R0, PT, PT, R6, R0, R5 ;  /* 0x0000000006007210 */ /* 0x000fc80007ffe005 */
[----:B-1----:R-:W-:-:S05]  /*0b50*/  IADD3 R0, PT, PT, R2, R0, R7 ;  /* 0x0000000002007210 */ /* 0x002fca0007ffe007 */
[----:B------:R-:W-:Y:S01]  /*0b60*/  IMAD.IADD R9, R0, 0x1, R3 ;  /* 0x0000000100097824 */ /* 0x000fe200078e0203 */
[----:B------:R-:W-:Y:S06]  /*0b70*/  BRA `(.L_x_72) ;  /* 0x0000001400307947 */ /* 0x000fec0003800000 */
.L_x_71:
[----:B------:R-:W-:Y:S01]  /*0b80*/  LOP3.LUT R2, R3, 0x3e0, RZ, 0xc0, !PT ;  /* 0x000003e003027812 */ /* 0x000fe200078ec0ff */
[----:B------:R-:W1:Y:S03]  /*0b90*/  S2R R10, SR_LANEID ;  /* 0x00000000000a7919 */ /* 0x000e660000000000 */
[----:B0-----:R-:W-:Y:S01]  /*0ba0*/  LOP3.LUT R7, RZ, R2, RZ, 0x33, !PT ;  /* 0x00000002ff077212 */ /* 0x001fe200078e33ff */
[----:B------:R-:W-:-:S04]  /*0bb0*/  VIADD R5, R2, 0x20 ;  /* 0x0000002002057836 */ /* 0x000fc80000000000 */
[----:B------:R-:W-:Y:S01]  /*0bc0*/  IMAD.IADD R7, R0, 0x1, R7 ;  /* 0x0000000100077824 */ /* 0x000fe200078e0207 */
[----:B------:R-:W-:-:S04]  /*0bd0*/  ISETP.GT.AND P0, PT, R5, R0, PT ;  /* 0x000000000500720c */ /* 0x000fc80003f04270 */
[----:B------:R-:W-:-:S05]  /*0be0*/  SEL R7, R7, 0x1f, P0 ;  /* 0x0000001f07077807 */ /* 0x000fca0000000000 */
[----:B-----5:R-:W0:Y:S01]  /*0bf0*/  SHFL.DOWN PT, R2, R4, 0x1, R7 ;  /* 0x0820000004027989 */ /* 0x020e2200000e0007 */
[CC--:B-1----:R-:W-:Y:S01]  /*0c00*/  ISETP.GE.AND P0, PT, R10.reuse, R7.reuse, PT ;  /* 0x000000070a00720c */ /* 0x0c2fe20003f06270 */
[C---:B------:R-:W-:Y:S01]  /*0c10*/  VIADD R6, R10.reuse, 0x2 ;  /* 0x000000020a067836 */ /* 0x040fe20000000000 */
[C---:B------:R-:W-:Y:S01]  /*0c20*/  ISETP.NE.AND P1, PT, R10.reuse, RZ, PT ;  /* 0x000000ff0a00720c */ /* 0x040fe20003f25270 */
[----:B------:R-:W-:Y:S01]  /*0c30*/  VIADD R8, R10, 0x4 ;  /* 0x000000040a087836 */ /* 0x000fe20000000000 */
[----:B0-----:R-:W-:Y:S02]  /*0c40*/  SEL R5, R2, RZ, !P0 ;  /* 0x000000ff02057207 */ /* 0x001fe40004000000 */
        /* <DEDUP_REMOVED lines=35> */
[----:B------:R-:W0:Y:S04]  /*0e80*/  LDS.128 R4, [UR4+0x10] ;  /* 0x00001004ff047984 */ /* 0x000e280008000c00 */
[----:B------:R-:W2:Y:S04]  /*0e90*/  LDS R2, [UR4+0xc] ;  /* 0x00000c04ff027984 */ /* 0x000ea80008000800 */
[----:B------:R-:W3:Y:S01]  /*0ea0*/  LDS.64 R10, [UR4+0x20] ;  /* 0x00002004ff0a7984 */ /* 0x000ee20008000a00 */
[----:B0-----:R-:W-:Y:S02]  /*0eb0*/  SEL R4, R4, RZ, P2 ;  /* 0x000000ff04047207 */ /* 0x001fe40001000000 */
[----:B------:R-:W-:-:S02]  /*0ec0*/  ISETP.GT.AND P2, PT, R0, 0x60, PT ;  /* 0x000000600000780c */ /* 0x000fc40003f44270 */
[----:B--2---:R-:W-:Y:S02]  /*0ed0*/  SEL R2, R2, RZ, P1 ;  /* 0x000000ff02027207 */ /* 0x004fe40000800000 */
        /* <DEDUP_REMOVED lines=8> */
[----:B---3--:R-:W-:Y:S02]  /*0f60*/  SEL R10, R10, RZ, P2 ;  /* 0x000000ff0a0a7207 */ /* 0x008fe40001000000 */
[----:B------:R-:W-:Y:S02]  /*0f70*/  SEL R11, R11, RZ, P3 ;  /* 0x000000ff0b0b7207 */ /* 0x000fe40001800000 */
[----:B------:R-:W-:-:S05]  /*0f80*/  IADD3 R2, PT, PT, R10, R2, R7 ;  /* 0x000000020a027210 */ /* 0x000fca0007ffe007 */
[----:B-1----:R-:W-:Y:S01]  /*0f90*/  IMAD.IADD R9, R2, 0x1, R11 ;  /* 0x0000000102097824 */ /* 0x002fe200078e020b */
[----:B------:R-:W-:Y:S06]  /*0fa0*/  BRA `(.L_x_72) ;  /* 0x0000001000247947 */ /* 0x000fec0003800000 */
.L_x_58:
[----:B------:R-:W0:Y:S01]  /*0fb0*/  S2R R0, SR_TID.X ;  /* 0x0000000000007919 */ /* 0x000e220000002100 */
[----:B------:R-:W1:Y:S01]  /*0fc0*/  LDC.64 R4, c[0x0][0x380] ;  /* 0x0000e000ff047b82 */ /* 0x000e620000000a00 */
[----:B0-----:R-:W-:-:S04]  /*0fd0*/  VIADD R7, R0, UR7 ;  /* 0x0000000700077c36 */ /* 0x001fc80008000000 */
[----:B-1----:R-:W-:-:S05]  /*0fe0*/  IMAD.WIDE.U32 R4, R7, 0x4, R4 ;  /* 0x0000000407047825 */ /* 0x002fca00078e0004 */
[----:B------:R-:W2:Y:S04]  /*0ff0*/  LDG.E R6, desc[UR14][R4.64] ;  /* 0x0000000e04067981 */ /* 0x000ea8000c1e1900 */
[----:B------:R-:W2:Y:S04]  /*1000*/  LDG.E R7, desc[UR14][R4.64+0x400] ;  /* 0x0004000e04077981 */ /* 0x000ea8000c1e1900 */
[----:B------:R-:W2:Y:S04]  /*1010*/  LDG.E R8, desc[UR14][R4.64+0x800] ;  /* 0x0008000e04087981 */ /* 0x000ea8000c1e1900 */
[----:B------:R-:W3:Y:S04]  /*1020*/  LDG.E R9, desc[UR14][R4.64+0xc00] ;  /* 0x000c000e04097981 */ /* 0x000ee8000c1e1900 */
[----:B------:R-:W3:Y:S04]  /*1030*/  LDG.E R10, desc[UR14][R4.64+0x1000] ;  /* 0x0010000e040a7981 */ /* 0x000ee8000c1e1900 */
[----:B------:R-:W4:Y:S04]  /*1040*/  LDG.E R11, desc[UR14][R4.64+0x1400] ;  /* 0x0014000e040b7981 */ /* 0x000f28000c1e1900 */
[----:B------:R-:W4:Y:S04]  /*1050*/  LDG.E R12, desc[UR14][R4.64+0x1800] ;  /* 0x0018000e040c7981 */ /* 0x000f28000c1e1900 */
[----:B------:R-:W5:Y:S04]  /*1060*/  LDG.E R13, desc[UR14][R4.64+0x1c00] ;  /* 0x001c000e040d7981 */ /* 0x000f68000c1e1900 */
[----:B------:R-:W5:Y:S04]  /*1070*/  LDG.E R14, desc[UR14][R4.64+0x2000] ;  /* 0x0020000e040e7981 */ /* 0x000f68000c1e1900 */
[----:B------:R-:W5:Y:S04]  /*1080*/  LDG.E R15, desc[UR14][R4.64+0x2400] ;  /* 0x0024000e040f7981 */ /* 0x000f68000c1e1900 */
[----:B------:R-:W5:Y:S04]  /*1090*/  LDG.E R16, desc[UR14][R4.64+0x2800] ;  /* 0x0028000e04107981 */ /* 0x000f68000c1e1900 */
[----:B------:R-:W5:Y:S04]  /*10a0*/  LDG.E R17, desc[UR14][R4.64+0x2c00] ;  /* 0x002c000e04117981 */ /* 0x000f68000c1e1900 */
[----:B------:R-:W5:Y:S04]  /*10b0*/  LDG.E R18, desc[UR14][R4.64+0x3000] ;  /* 0x0030000e04127981 */ /* 0x000f68000c1e1900 */
[----:B------:R-:W5:Y:S04]  /*10c0*/  LDG.E R19, desc[UR14][R4.64+0x3400] ;  /* 0x0034000e04137981 */ /* 0x000f68000c1e1900 */
[----:B------:R-:W5:Y:S04]  /*10d0*/  LDG.E R20, desc[UR14][R4.64+0x3800] ;  /* 0x0038000e04147981 */ /* 0x000f68000c1e1900 */
[----:B------:R-:W5:Y:S01]  /*10e0*/  LDG.E R21, desc[UR14][R4.64+0x3c00] ;  /* 0x003c000e04157981 */ /* 0x000f62000c1e1900 */
[----:B------:R-:W-:-:S04]  /*10f0*/  ISETP.GE.U32.AND P0, PT, R23, UR5, PT ;  /* 0x0000000517007c0c */ /* 0x000fc8000bf06070 */
[----:B------:R-:W-:Y:S02]  /*1100*/  ISETP.GE.U32.AND.EX P0, PT, R22, UR4, PT, P0 ;  /* 0x0000000416007c0c */ /* 0x000fe4000bf06100 */
[----:B--2---:R-:W-:-:S04]  /*1110*/  IADD3 R6, PT, PT, R8, R7, R6 ;  /* 0x0000000708067210 */ /* 0x004fc80007ffe006 */
[----:B---3--:R-:W-:-:S04]  /*1120*/  IADD3 R6, PT, PT, R10, R9, R6 ;  /* 0x000000090a067210 */ /* 0x008fc80007ffe006 */
[----:B----4-:R-:W-:-:S04]  /*1130*/  IADD3 R6, PT, PT, R12, R11, R6 ;  /* 0x0000000b0c067210 */ /* 0x010fc80007ffe006 */
[----:B-----5:R-:W-:-:S04]  /*1140*/  IADD3 R6, PT, PT, R14, R13, R6 ;  /* 0x0000000d0e067210 */ /* 0x020fc80007ffe006 */
[----:B------:R-:W-:-:S04]  /*1150*/  IADD3 R6, PT, PT, R16, R15, R6 ;  /* 0x0000000f10067210 */ /* 0x000fc80007ffe006 */
[----:B------:R-:W-:-:S04]  /*1160*/  IADD3 R6, PT, PT, R18, R17, R6 ;  /* 0x0000001112067210 */ /* 0x000fc80007ffe006 */
[----:B------:R-:W-:-:S05]  /*1170*/  IADD3 R6, PT, PT, R20, R19, R6 ;  /* 0x0000001314067210 */ /* 0x000fca0007ffe006 */
[----:B------:R-:W-:Y:S01]  /*1180*/  IMAD.IADD R8, R21, 0x1, R6 ;  /* 0x0000000115087824 */ /* 0x000fe200078e0206 */
[----:B------:R-:W-:Y:S06]  /*1190*/  @!P0 BRA `(.L_x_73) ;  /* 0x0000000c00008947 */ /* 0x000fec0003800000 */
[----:B------:R-:W-:Y:S01]  /*11a0*/  UIADD3 UR8, UP0, UPT, UR5, UR7, URZ ;  /* 0x0000000705087290 */ /* 0x000fe2000ff1e0ff */
[----:B------:R-:W-:Y:S01]  /*11b0*/  IADD3 R20, P1, PT, R2, -0x1000, RZ ;  /* 0xfffff00002147810 */ /* 0x000fe20007f3e0ff */
[----:B------:R-:W0:Y:S01]  /*11c0*/  LDCU.64 UR12, c[0x0][0x380] ;  /* 0x00007000ff0c77ac */ /* 0x000e220008000a00 */
[----:B------:R-:W-:Y:S02]  /*11d0*/  LOP3.LUT R5, RZ, R0, RZ, 0x33, !PT ;  /* 0x00000000ff057212 */ /* 0x000fe400078e33ff */
[----:B------:R-:W-:Y:S01]  /*11e0*/  IADD3.X R9, PT, PT, R3, -0x1, RZ, P1, !PT ;  /* 0xffffffff03097810 */ /* 0x000fe20000ffe4ff */
[----:B------:R-:W-:Y:S01]  /*11f0*/  UIADD3.X UR9, UPT, UPT, URZ, UR4, URZ, UP0, !UPT ;  /* 0x00000004ff097290 */ /* 0x000fe200087fe4ff */
[----:B------:R-:W-:Y:S01]  /*1200*/  ISETP.LT.U32.AND P0, PT, R20, UR8, PT ;  /* 0x0000000814007c0c */ /* 0x000fe2000bf01070 */
[----:B------:R-:W-:Y:S01]  /*1210*/  UMOV UR6, UR5 ;  /* 0x0000000500067c82 */ /* 0x000fe20008000000 */
[----:B------:R-:W-:Y:S01]  /*1220*/  IADD3 R11, P2, PT, R0, UR8, RZ ;  /* 0x00000008000b7c10 */ /* 0x000fe2000ff5e0ff */
[----:B------:R-:W-:Y:S01]  /*1230*/  UMOV UR4, URZ ;  /* 0x000000ff00047c82 */ /* 0x000fe20008000000 */
[----:B------:R-:W-:Y:S01]  /*1240*/  IADD3 R5, PT, PT, R2, -UR5, R5 ;  /* 0x8000000502057c10 */ /* 0x000fe2000fffe005 */
[----:B------:R-:W-:Y:S01]  /*1250*/  IMAD.U32 R10, RZ, RZ, UR9 ;  /* 0x00000009ff0a7e24 */ /* 0x000fe2000f8e00ff */
[----:B------:R-:W-:Y:S01]  /*1260*/  UMOV UR10, UR8 ;  /* 0x00000008000a7c82 */ /* 0x000fe20008000000 */
[----:B------:R-:W-:-:S02]  /*1270*/  IMAD.X R4, RZ, RZ, UR9, P2 ;  /* 0x00000009ff047e24 */ /* 0x000fc400090e06ff */
[----:B------:R-:W-:Y:S01]  /*1280*/  VIADD R7, R5, -UR7 ;  /* 0x8000000705077c36 */ /* 0x000fe20008000000 */
[----:B------:R-:W-:Y:S01]  /*1290*/  ISETP.GT.U32.AND.EX P0, PT, R10, R9, PT, P0 ;  /* 0x000000090a00720c */ /* 0x000fe20003f04100 */
[----:B------:R-:W-:Y:S01]  /*12a0*/  UMOV UR7, UR9 ;  /* 0x0000000900077c82 */ /* 0x000fe20008000000 */
[----:B0-----:R-:W-:-:S04]  /*12b0*/  LEA R6, P1, R11, UR12, 0x2 ;  /* 0x0000000c0b067c11 */ /* 0x001fc8000f8210ff */
[----:B------:R-:W-:Y:S02]  /*12c0*/  IADD3 R6, P2, PT, R6, 0x2000, RZ ;  /* 0x0000200006067810 */ /* 0x000fe40007f5e0ff */
[----:B------:R-:W-:-:S05]  /*12d0*/  LEA.HI.X R11, R11, UR13, R4, 0x2, P1 ;  /* 0x0000000d0b0b7c11 */ /* 0x000fca00088f1404 */
[----:B------:R-:W-:Y:S01]  /*12e0*/  IMAD.X R11, RZ, RZ, R11, P2 ;  /* 0x000000ffff0b7224 */ /* 0x000fe200010e060b */
[----:B------:R-:W-:Y:S06]  /*12f0*/  @P0 BRA `(.L_x_74) ;  /* 0x0000000000d40947 */ /* 0x000fec0003800000 */
[----:B------:R-:W0:Y:S01]  /*1300*/  LDC.64 R2, c[0x0][0x3b8] ;  /* 0x0000ee00ff027b82 */ /* 0x000e220000000a00 */
[----:B------:R-:W1:Y:S01]  /*1310*/  LDCU.64 UR12, c[0x0][0x380] ;  /* 0x00007000ff0c77ac */ /* 0x000e620008000a00 */
[----:B------:R-:W-:Y:S01]  /*1320*/  NOP ;  /* 0x0000000000007918 */ /* 0x000fe20000000000 */
.L_x_75:
[----:B------:R-:W-:-:S05]  /*1330*/  IADD3 R5, P0, PT, R0, UR8, RZ ;  /* 0x0000000800057c10 */ /* 0x000fca000ff1e0ff */
[----:B------:R-:W-:Y:S01]  /*1340*/  IMAD.X R10, RZ, RZ, UR9, P0 ;  /* 0x00000009ff0a7e24 */ /* 0x000fe200080e06ff */
[----:B-1----:R-:W-:-:S04]  /*1350*/  LEA R4, P0, R5, UR12, 0x2 ;  /* 0x0000000c05047c11 */ /* 0x002fc8000f8010ff */
[----:B------:R-:W-:-:S05]  /*1360*/  LEA.HI.X R5, R5, UR13, R10, 0x2, P0 ;  /* 0x0000000d05057c11 */ /* 0x000fca00080f140a */
        /* <DEDUP_REMOVED lines=15> */
[----:B------:R1:W5:Y:S01]  /*1460*/  LDG.E R21, desc[UR14][R4.64+0x3c00] ;  /* 0x003c000e04157981 */ /* 0x000362000c1e1900 */
[----:B------:R-:W-:-:S02]  /*1470*/  USHF.R.S32.HI UR11, URZ, 0x1f, UR5 ;  /* 0x0000001fff0b7899 */ /* 0x000fc40008011405 */
[----:B------:R-:W-:-:S04]  /*1480*/  UIADD3 UR6, UP0, UPT, UR5, UR10, URZ ;  /* 0x0000000a05067290 */ /* 0x000fc8000ff1e0ff */
[----:B------:R-:W-:Y:S01]  /*1490*/  UIADD3.X UR7, UPT, UPT, UR11, UR7, URZ, UP0, !UPT ;  /* 0x000000070b077290 */ /* 0x000fe200087fe4ff */
[----:B--2---:R-:W-:Y:S02]  /*14a0*/  IADD3 R22, PT, PT, R22, R23, R8 ;  /* 0x0000001716167210 */ /* 0x004fe40007ffe008 */
[----:B0-----:R-:W-:-:S04]  /*14b0*/  IADD3 R8, P1, PT, R2, -UR8, RZ ;  /* 0x8000000802087c10 */ /* 0x001fc8000ff3e0ff */
[----:B------:R-:W-:Y:S02]  /*14c0*/  ISETP.GE.U32.AND P0, PT, R8, UR5, PT ;  /* 0x0000000508007c0c */ /* 0x000fe4000bf06070 */
[----:B---3--:R-:W-:Y:S02]  /*14d0*/  IADD3 R22, PT, PT, R25, R24, R22 ;  /* 0x0000001819167210 */ /* 0x008fe40007ffe016 */
[----:B-1----:R-:W-:-:S04]  /*14e0*/  IADD3.X R4, PT, PT, R3, ~UR9, RZ, P1, !PT ;  /* 0x8000000903047c10 */ /* 0x002fc80008ffe4ff */
[----:B------:R-:W-:Y:S02]  /*14f0*/  ISETP.GE.U32.AND.EX P0, PT, R4, UR11, PT, P0 ;  /* 0x0000000b04007c0c */ /* 0x000fe4000bf06100 */
[----:B----4-:R-:W-:-:S04]  /*1500*/  IADD3 R22, PT, PT, R27, R26, R22 ;  /* 0x0000001a1b167210 */ /* 0x010fc80007ffe016 */
[----:B-----5:R-:W-:-:S04]  /*1510*/  IADD3 R18, PT, PT, R19, R18, R22 ;  /* 0x0000001213127210 */ /* 0x020fc80007ffe016 */
[----:B------:R-:W-:-:S04]  /*1520*/  IADD3 R10, PT, PT, R10, R15, R18 ;  /* 0x0000000f0a0a7210 */ /* 0x000fc80007ffe012 */
[----:B------:R-:W-:-:S04]  /*1530*/  IADD3 R10, PT, PT, R16, R17, R10 ;  /* 0x00000011100a7210 */ /* 0x000fc80007ffe00a */
[----:B------:R-:W-:-:S04]  /*1540*/  IADD3 R10, PT, PT, R13, R14, R10 ;  /* 0x0000000e0d0a7210 */ /* 0x000fc80007ffe00a */
[----:B------:R-:W-:Y:S01]  /*1550*/  IADD3 R8, PT, PT, R21, R12, R10 ;  /* 0x0000000c15087210 */ /* 0x000fe20007ffe00a */
[----:B------:R-:W-:Y:S06]  /*1560*/  @!P0 BRA `(.L_x_73) ;  /* 0x00000008000c8947 */ /* 0x000fec0003800000 */
[----:B------:R-:W-:Y:S02]  /*1570*/  UIADD3 UR8, UP0, UPT, UR5, UR8, URZ ;  /* 0x0000000805087290 */ /* 0x000fe4000ff1e0ff */
[----:B------:R-:W-:Y:S01]  /*1580*/  IMAD.U32 R5, RZ, RZ, UR5 ;  /* 0x00000005ff057e24 */ /* 0x000fe2000f8e00ff */
[----:B------:R-:W-:Y:S01]  /*1590*/  UIADD3 UR4, UPT, UPT, UR4, 0x1, URZ ;  /* 0x0000000104047890 */ /* 0x000fe2000fffe0ff */
[----:B------:R-:W-:Y:S01]  /*15a0*/  IMAD.MOV.U32 R10, RZ, RZ, R6 ;  /* 0x000000ffff0a7224 */ /* 0x000fe200078e0006 */
[----:B------:R-:W-:Y:S01]  /*15b0*/  UIADD3.X UR9, UPT, UPT, UR11, UR9, URZ, UP0, !UPT ;  /* 0x000000090b097290 */ /* 0x000fe200087fe4ff */
[----:B------:R-:W-:Y:S01]  /*15c0*/  VIADD R7, R7, -UR5 ;  /* 0x8000000507077c36 */ /* 0x000fe20008000000 */
[----:B------:R-:W-:Y:S01]  /*15d0*/  ISETP.LT.U32.AND P0, PT, R20, UR8, PT ;  /* 0x0000000814007c0c */ /* 0x000fe2000bf01070 */
[----:B------:R-:W-:Y:S01]  /*15e0*/  IMAD.WIDE R10, R5, 0x4, R10 ;  /* 0x00000004050a7825 */ /* 0x000fe200078e020a */
[----:B------:R-:W-:-:S03]  /*15f0*/  UMOV UR10, UR6 ;  /* 0x00000006000a7c82 */ /* 0x000fc60008000000 */
[----:B------:R-:W-:Y:S02]  /*1600*/  IMAD.U32 R4, RZ, RZ, UR9 ;  /* 0x00000009ff047e24 */ /* 0x000fe4000f8e00ff */
[----:B------:R-:W-:-:S03]  /*1610*/  IMAD.MOV.U32 R6, RZ, RZ, R10 ;  /* 0x000000ffff067224 */ /* 0x000fc600078e000a */
[----:B------:R-:W-:-:S13]  /*1620*/  ISETP.GT.U32.AND.EX P0, PT, R4, R9, PT, P0 ;  /* 0x000000090400720c */ /* 0x000fda0003f04100 */
[----:B------:R-:W-:Y:S05]  /*1630*/  @!P0 BRA `(.L_x_75) ;  /* 0xfffffffc003c8947 */ /* 0x000fea000383ffff */
[----:B------:R-:W-:-:S05]  /*1640*/  UMOV UR6, UR5 ;  /* 0x0000000500067c82 */ /* 0x000fca0008000000 */
.L_x_74:
[C---:B------:R-:W-:Y:S01]  /*1650*/  VIADD R5, R2.reuse, -UR8 ;  /* 0x8000000802057c36 */ /* 0x040fe20008000000 */
[----:B------:R-:W-:Y:S01]  /*1660*/  ISETP.LE.U32.AND P1, PT, R2, UR8, PT ;  /* 0x0000000802007c0c */ /* 0x000fe2000bf23070 */
[----:B------:R-:W-:Y:S01]  /*1670*/  IMAD.U32 R4, RZ, RZ, UR9 ;  /* 0x00000009ff047e24 */ /* 0x000fe2000f8e00ff */
[----:B------:R-:W-:Y:S02]  /*1680*/  BSSY.RECONVERGENT B1, `(.L_x_73) ;  /* 0x0000071000017945 */ /* 0x000fe40003800200 */
[----:B------:R-:W-:-:S04]  /*1690*/  ISETP.GE.AND P0, PT, R0, R5, PT ;  /* 0x000000050000720c */ /* 0x000fc80003f06270 */
[----:B------:R-:W-:-:S13]  /*16a0*/  ISETP.GE.U32.OR.EX P0, PT, R4, R3, P0, P1 ;  /* 0x000000030400720c */ /* 0x000fda0000706510 */
[----:B------:R-:W-:Y:S05]  /*16b0*/  @P0 BRA `(.L_x_76) ;  /* 0x0000000400b40947 */ /* 0x000fea0003800000 */
[----:B------:R-:W0:Y:S01]  /*16c0*/  LDC R4, c[0x0][0x3c0] ;  /* 0x0000f000ff047b82 */ /* 0x000e220000000800 */
[----:B------:R-:W-:Y:S01]  /*16d0*/  USHF.L.U32 UR5, UR16, 0xc, URZ ;  /* 0x0000000c10057899 */ /* 0x000fe200080006ff */
[----:B------:R-:W-:Y:S01]  /*16e0*/  LOP3.LUT R3, RZ, R0, RZ, 0x33, !PT ;  /* 0x00000000ff037212 */ /* 0x000fe200078e33ff */
[----:B------:R-:W-:Y:S02]  /*16f0*/  BSSY.RECONVERGENT B2, `(.L_x_77) ;  /* 0x000002e000027945 */ /* 0x000fe40003800200 */
[----:B------:R-:W-:-:S06]  /*1700*/  UIADD3 UR5, UPT, UPT, UR5, UR6, URZ ;  /* 0x0000000605057290 */ /* 0x000fcc000fffe0ff */
[----:B------:R-:W-:Y:S01]  /*1710*/  IADD3 R2, PT, PT, R2, -UR5, R3 ;  /* 0x8000000502027c10 */ /* 0x000fe2000fffe003 */
[----:B0-----:R-:W-:-:S04]  /*1720*/  IMAD R3, R4, UR4, RZ ;  /* 0x0000000404037c24 */ /* 0x001fc8000f8e02ff */
[----:B------:R-:W-:-:S05]  /*1730*/  IMAD R2, R3, -0x1000, R2 ;  /* 0xfffff00003027824 */ /* 0x000fca00078e0202 */
[C---:B------:R-:W-:Y:S02]  /*1740*/  ISETP.GE.U32.AND P0, PT, R2.reuse, 0xf00, PT ;  /* 0x00000f000200780c */ /* 0x040fe40003f06070 */
[----:B------:R-:W-:Y:S01]  /*1750*/  LEA.HI R20, R2, 0x1, RZ, 0x18 ;  /* 0x0000000102147811 */ /* 0x000fe200078fc0ff */
[----:B------:R-:W-:-:S03]  /*1760*/  IMAD.MOV.U32 R2, RZ, RZ, R0 ;  /* 0x000000ffff027224 */ /* 0x000fc600078e0000 */
[----:B------:R-:W-:-:S04]  /*1770*/  LOP3.LUT R21, R20, 0xf, RZ, 0xc0, !PT ;  /* 0x0000000f14157812 */ /* 0x000fc800078ec0ff */
[----:B------:R-:W-:-:S03]  /*1780*/  ISETP.NE.AND P1, PT, R21, RZ, PT ;  /* 0x000000ff1500720c */ /* 0x000fc60003f25270 */
[----:B------:R-:W-:Y:S10]  /*1790*/  @!P0 BRA `(.L_x_78) ;  /* 0x00000000008c8947 */ /* 0x000ff40003800000 */
[----:B------:R-:W-:-:S04]  /*17a0*/  LEA.HI R2, R7, 0x1, RZ, 0x18 ;  /* 0x0000000107027811 */ /* 0x000fc800078fc0ff */
[----:B------:R-:W-:Y:S01]  /*17b0*/  LOP3.LUT R3, R2, 0x1fffff0, RZ, 0xc0, !PT ;  /* 0x01fffff002037812 */ /* 0x000fe200078ec0ff */
[----:B------:R-:W-:-:S04]  /*17c0*/  IMAD.MOV.U32 R2, RZ, RZ, R0 ;  /* 0x000000ffff027224 */ /* 0x000fc800078e0000 */
[----:B------:R-:W-:-:S07]  /*17d0*/  IMAD.MOV R3, RZ, RZ, -R3 ;  /* 0x000000ffff037224 */ /* 0x000fce00078e0a03 */
.L_x_79:
[----:B------:R-:W-:-:S05]  /*17e0*/  IMAD.MOV.U32 R10, RZ, RZ, R6 ;  /* 0x000000ffff0a7224 */ /* 0x000fca00078e0006 */
        /* <DEDUP_REMOVED lines=16> */
[----:B------:R-:W-:-:S02]  /*18f0*/  VIADD R3, R3, 0x10 ;  /* 0x0000001003037836 */ /* 0x000fc40000000000 */
[----:B------:R-:W-:-:S03]  /*1900*/  VIADD R2, R2, 0x1000 ;  /* 0x0000100002027836 */ /* 0x000fc60000000000 */
[----:B------:R-:W-:Y:S02]  /*1910*/  ISETP.NE.AND P0, PT, R3, RZ, PT ;  /* 0x000000ff0300720c */ /* 0x000fe40003f05270 */
[----:B--2---:R-:W-:-:S04]  /*1920*/  IADD3 R14, PT, PT, R14, R15, R8 ;  /* 0x0000000f0e0e7210 */ /* 0x004fc80007ffe008 */
[----:B---3--:R-:W-:-:S04]  /*1930*/  IADD3 R14, PT, PT, R16, R17, R14 ;  /* 0x00000011100e7210 */ /* 0x008fc80007ffe00e */
[----:B----4-:R-:W-:-:S04]  /*1940*/  IADD3 R14, PT, PT, R18, R19, R14 ;  /* 0x00000013120e7210 */ /* 0x010fc80007ffe00e */
[----:B-----5:R-:W-:-:S04]  /*1950*/  IADD3 R14, PT, PT, R22, R23, R14 ;  /* 0x00000017160e7210 */ /* 0x020fc80007ffe00e */
[----:B------:R-:W-:-:S04]  /*1960*/  IADD3 R14, PT, PT, R24, R25, R14 ;  /* 0x00000019180e7210 */ /* 0x000fc80007ffe00e */
[----:B------:R-:W-:Y:S02]  /*1970*/  IADD3 R13, PT, PT, R6, R13, R14 ;  /* 0x0000000d060d7210 */ /* 0x000fe40007ffe00e */
[----:B------:R-:W-:-:S05]  /*1980*/  IADD3 R6, P2, PT, R10, 0x4000, RZ ;  /* 0x000040000a067810 */ /* 0x000fca0007f5e0ff */
[----:B0-----:R-:W-:Y:S01]  /*1990*/  IMAD.X R11, RZ, RZ, R11, P2 ;  /* 0x000000ffff0b7224 */ /* 0x001fe200010e060b */
[----:B------:R-:W-:-:S04]  /*19a0*/  IADD3 R9, PT, PT, R12, R9, R13 ;  /* 0x000000090c097210 */ /* 0x000fc80007ffe00d */
[----:B------:R-:W-:Y:S01]  /*19b0*/  IADD3 R8, PT, PT, R5, R4, R9 ;  /* 0x0000000405087210 */ /* 0x000fe20007ffe009 */
[----:B------:R-:W-:Y:S06]  /*19c0*/  @P0 BRA `(.L_x_79) ;  /* 0xfffffffc00840947 */ /* 0x000fec000383ffff */
.L_x_78:
[----:B------:R-:W-:Y:S05]  /*19d0*/  BSYNC.RECONVERGENT B2 ;  /* 0x0000000000027941 */ /* 0x000fea0003800200 */
.L_x_77:
[----:B------:R-:W-:Y:S05]  /*19e0*/  @!P1 BRA `(.L_x_76) ;  /* 0x0000000000e89947 */ /* 0x000fea0003800000 */
[----:B------:R-:W-:Y:S01]  /*19f0*/  ISETP.GE.U32.AND P0, PT, R21, 0x8, PT ;  /* 0x000000081500780c */ /* 0x000fe20003f06070 */
[----:B------:R-:W-:Y:S01]  /*1a00*/  BSSY.RECONVERGENT B2, `(.L_x_80) ;  /* 0x0000015000027945 */ /* 0x000fe20003800200 */
[----:B------:R-:W-:-:S04]  /*1a10*/  LOP3.LUT R15, R20, 0x7, RZ, 0xc0, !PT ;  /* 0x00000007140f7812 */ /* 0x000fc800078ec0ff */
[----:B------:R-:W-:-:S07]  /*1a20*/  ISETP.NE.AND P1, PT, R15, RZ, PT ;  /* 0x000000ff0f00720c */ /* 0x000fce0003f25270 */
[----:B------:R-:W-:Y:S06]  /*1a30*/  @!P0 BRA `(.L_x_81) ;  /* 0x0000000000448947 */ /* 0x000fec0003800000 */
[----:B------:R-:W-:-:S05]  /*1a40*/  IADD3 R3, P0, PT, R2, UR8, RZ ;  /* 0x0000000802037c10 */ /* 0x000fca000ff1e0ff */
[----:B------:R-:W-:Y:S01]  /*1a50*/  IMAD.X R6, RZ, RZ, UR9, P0 ;  /* 0x00000009ff067e24 */ /* 0x000fe200080e06ff */
[----:B------:R-:W-:-:S04]  /*1a60*/  LEA R4, P0, R3, UR12, 0x2 ;  /* 0x0000000c03047c11 */ /* 0x000fc8000f8010ff */
        /* <DEDUP_REMOVED lines=8> */
[----:B------:R-:W5:Y:S01]  /*1af0*/  LDG.E R13, desc[UR14][R4.64+0x1c00] ;  /* 0x001c000e040d7981 */ /* 0x000f62000c1e1900 */
[----:B------:R-:W-:Y:S01]  /*1b00*/  VIADD R2, R2, 0x800 ;  /* 0x0000080002027836 */ /* 0x000fe20000000000 */
[----:B--2---:R-:W-:-:S04]  /*1b10*/  IADD3 R3, PT, PT, R6, R3, R8 ;  /* 0x0000000306037210 */ /* 0x004fc80007ffe008 */
[----:B---3--:R-:W-:-:S04]  /*1b20*/  IADD3 R3, PT, PT, R9, R10, R3 ;  /* 0x0000000a09037210 */ /* 0x008fc80007ffe003 */
[----:B----4-:R-:W-:-:S04]  /*1b30*/  IADD3 R3, PT, PT, R11, R12, R3 ;  /* 0x0000000c0b037210 */ /* 0x010fc80007ffe003 */
[----:B-----5:R-:W-:-:S07]  /*1b40*/  IADD3 R8, PT, PT, R13, R14, R3 ;  /* 0x0000000e0d087210 */ /* 0x020fce0007ffe003 */
.L_x_81:
[----:B------:R-:W-:Y:S05]  /*1b50*/  BSYNC.RECONVERGENT B2 ;  /* 0x0000000000027941 */ /* 0x000fea0003800200 */
.L_x_80:
[----:B------:R-:W-:Y:S05]  /*1b60*/  @!P1 BRA `(.L_x_76) ;  /* 0x0000000000889947 */ /* 0x000fea0003800000 */
[----:B------:R-:W-:Y:S01]  /*1b70*/  ISETP.GE.U32.AND P0, PT, R15, 0x4, PT ;  /* 0x000000040f00780c */ /* 0x000fe20003f06070 */
[----:B------:R-:W-:Y:S01]  /*1b80*/  BSSY.RECONVERGENT B2, `(.L_x_82) ;  /* 0x000000e000027945 */ /* 0x000fe20003800200 */
[----:B------:R-:W-:-:S11]  /*1b90*/  LOP3.LUT P1, RZ, R20, 0x3, RZ, 0xc0, !PT ;  /* 0x0000000314ff7812 */ /* 0x000fd6000782c0ff */
[----:B------:R-:W-:Y:S05]  /*1ba0*/  @!P0 BRA `(.L_x_83) ;  /* 0x00000000002c8947 */ /* 0x000fea0003800000 */
[----:B------:R-:W-:-:S05]  /*1bb0*/  IADD3 R3, P0, PT, R2, UR8, RZ ;  /* 0x0000000802037c10 */ /* 0x000fca000ff1e0ff */
[----:B------:R-:W-:Y:S01]  /*1bc0*/  IMAD.X R6, RZ, RZ, UR9, P0 ;  /* 0x00000009ff067e24 */ /* 0x000fe200080e06ff */
[----:B------:R-:W-:-:S04]  /*1bd0*/  LEA R4, P0, R3, UR12, 0x2 ;  /* 0x0000000c03047c11 */ /* 0x000fc8000f8010ff */
[----:B------:R-:W-:-:S05]  /*1be0*/  LEA.HI.X R5, R3, UR13, R6, 0x2, P0 ;  /* 0x0000000d03057c11 */ /* 0x000fca00080f1406 */
[----:B------:R-:W2:Y:S04]  /*1bf0*/  LDG.E R3, desc[UR14][R4.64] ;  /* 0x0000000e04037981 */ /* 0x000ea8000c1e1900 */
[----:B------:R-:W2:Y:S04]  /*1c00*/  LDG.E R6, desc[UR14][R4.64+0x400] ;  /* 0x0004000e04067981 */ /* 0x000ea8000c1e1900 */
[----:B------:R-:W3:Y:S04]  /*1c10*/  LDG.E R10, desc[UR14][R4.64+0x800] ;  /* 0x0008000e040a7981 */ /* 0x000ee8000c1e1900 */
[----:B------:R-:W3:Y:S01]  /*1c20*/  LDG.E R9, desc[UR14][R4.64+0xc00] ;  /* 0x000c000e04097981 */ /* 0x000ee2000c1e1900 */
[----:B------:R-:W-:Y:S01]  /*1c30*/  VIADD R2, R2, 0x400 ;  /* 0x0000040002027836 */ /* 0x000fe20000000000 */
[----:B--2---:R-:W-:-:S04]  /*1c40*/  IADD3 R3, PT, PT, R6, R3, R8 ;  /* 0x0000000306037210 */ /* 0x004fc80007ffe008 */
[----:B---3--:R-:W-:-:S07]  /*1c50*/  IADD3 R8, PT, PT, R9, R10, R3 ;  /* 0x0000000a09087210 */ /* 0x008fce0007ffe003 */
.L_x_83:
[----:B------:R-:W-:Y:S05]  /*1c60*/  BSYNC.RECONVERGENT B2 ;  /* 0x0000000000027941 */ /* 0x000fea0003800200 */
.L_x_82:
[----:B------:R-:W-:Y:S05]  /*1c70*/  @!P1 BRA `(.L_x_76) ;  /* 0x0000000000449947 */ /* 0x000fea0003800000 */
[----:B------:R-:W-:Y:S02]  /*1c80*/  LOP3.LUT R7, R7, 0xffff, RZ, 0xc0, !PT ;  /* 0x0000ffff07077812 */ /* 0x000fe400078ec0ff */
[----:B------:R-:W-:Y:S02]  /*1c90*/  IADD3 R6, P0, PT, R2, UR10, RZ ;  /* 0x0000000a02067c10 */ /* 0x000fe4000ff1e0ff */
[----:B------:R-:W-:Y:S02]  /*1ca0*/  LEA.HI R2, R7, 0x1, RZ, 0x18 ;  /* 0x0000000107027811 */ /* 0x000fe400078fc0ff */
[----:B------:R-:W-:Y:S01]  /*1cb0*/  LEA R5, P1, R6, UR12, 0x2 ;  /* 0x0000000c06057c11 */ /* 0x000fe2000f8210ff */
[----:B------:R-:W-:Y:S01]  /*1cc0*/  IMAD.X R3, RZ, RZ, UR7, P0 ;  /* 0x00000007ff037e24 */ /* 0x000fe200080e06ff */
[----:B------:R-:W-:-:S04]  /*1cd0*/  LOP3.LUT R2, R2, 0x3, RZ, 0xc0, !PT ;  /* 0x0000000302027812 */ /* 0x000fc800078ec0ff */
[----:B------:R-:W-:Y:S01]  /*1ce0*/  LEA.HI.X R6, R6, UR13, R3, 0x2, P1 ;  /* 0x0000000d06067c11 */ /* 0x000fe200088f1403 */
[----:B------:R-:W-:-:S07]  /*1cf0*/  IMAD.MOV R4, RZ, RZ, -R2 ;  /* 0x000000ffff047224 */ /* 0x000fce00078e0a02 */
.L_x_84:
[----:B------:R-:W-:Y:S02]  /*1d00*/  IMAD.MOV.U32 R3, RZ, RZ, R6 ;  /* 0x000000ffff037224 */ /* 0x000fe400078e0006 */
[----:B------:R-:W-:-:S05]  /*1d10*/  IMAD.MOV.U32 R2, RZ, RZ, R5 ;  /* 0x000000ffff027224 */ /* 0x000fca00078e0005 */
[----:B------:R-:W2:Y:S01]  /*1d20*/  LDG.E R3, desc[UR14][R2.64] ;  /* 0x0000000e02037981 */ /* 0x000ea2000c1e1900 */
[----:B------:R-:W-:Y:S01]  /*1d30*/  VIADD R4, R4, 0x1 ;  /* 0x0000000104047836 */ /* 0x000fe20000000000 */
[----:B------:R-:W-:-:S04]  /*1d40*/  IADD3 R5, P1, PT, R5, 0x400, RZ ;  /* 0x0000040005057810 */ /* 0x000fc80007f3e0ff */
[----:B------:R-:W-:Y:S01]  /*1d50*/  ISETP.NE.AND P0, PT, R4, RZ, PT ;  /* 0x000000ff0400720c */ /* 0x000fe20003f05270 */
[----:B------:R-:W-:Y:S02]  /*1d60*/  IMAD.X R6, RZ, RZ, R6, P1 ;  /* 0x000000ffff067224 */ /* 0x000fe400008e0606 */
[----:B--2---:R-:W-:-:S10]  /*1d70*/  IMAD.IADD R8, R3, 0x1, R8 ;  /* 0x0000000103087824 */ /* 0x004fd400078e0208 */
[----:B------:R-:W-:Y:S05]  /*1d80*/  @P0 BRA `(.L_x_84) ;  /* 0xfffffffc00dc0947 */ /* 0x000fea000383ffff */
.L_x_76:
[----:B------:R-:W-:Y:S05]  /*1d90*/  BSYNC.RECONVERGENT B1 ;  /* 0x0000000000017941 */ /* 0x000fea0003800200 */
.L_x_73:
        /* <DEDUP_REMOVED lines=37> */
[----:B0-----:R-:W0:Y:S01]  /*1ff0*/  LDS.64 R2, [UR4+0x20] ;  /* 0x00002004ff027984 */ /* 0x001e220008000a00 */
[----:B-1----:R-:W-:-:S04]  /*2000*/  IADD3 R0, PT, PT, R4, R0, R9 ;  /* 0x0000000004007210 */ /* 0x002fc80007ffe009 */
[----:B------:R-:W-:-:S04]  /*2010*/  IADD3 R0, PT, PT, R6, R0, R5 ;  /* 0x0000000006007210 */ /* 0x000fc80007ffe005 */
[----:B0-----:R-:W-:-:S05]  /*2020*/  IADD3 R0, PT, PT, R2, R0, R7 ;  /* 0x0000000002007210 */ /* 0x001fca0007ffe007 */
[----:B------:R-:W-:-:S07]  /*2030*/  IMAD.IADD R9, R0, 0x1, R3 ;  /* 0x0000000100097824 */ /* 0x000fce00078e0203 */
.L_x_72:
[----:B------:R-:W-:Y:S05]  /*2040*/  BSYNC.RECONVERGENT B0 ;  /* 0x0000000000007941 */ /* 0x000fea0003800200 */
.L_x_57:
[----:B------:R-:W-:Y:S05]  /*2050*/  @P0 EXIT ;  /* 0x000000000000094d */ /* 0x000fea0003800000 */
[----:B------:R-:W3:Y:S02]  /*2060*/  LDCU.64 UR4, c[0x0][0x388] ;  /* 0x00007100ff0477ac */ /* 0x000ee40008000a00 */
[----:B---3--:R-:W-:-:S06]  /*2070*/  UIMAD.WIDE.U32 UR4, UR16, 0x4, UR4 ;  /* 0x00000004100478a5 */ /* 0x008fcc000f8e0004 */
[----:B0-----:R-:W-:Y:S02]  /*2080*/  IMAD.U32 R2, RZ, RZ, UR4 ;  /* 0x00000004ff027e24 */ /* 0x001fe4000f8e00ff */
[----:B------:R-:W-:-:S05]  /*2090*/  IMAD.U32 R3, RZ, RZ, UR5 ;  /* 0x00000005ff037e24 */ /* 0x000fca000f8e00ff */
[----:B------:R-:W-:Y:S01]  /*20a0*/  STG.E desc[UR14][R2.64], R9 ;  /* 0x0000000902007986 */ /* 0x000fe2000c10190e */
[----:B------:R-:W-:Y:S05]  /*20b0*/  EXIT ;  /* 0x000000000000794d */ /* 0x000fea0003800000 */
.L_x_85:
        /* <DEDUP_REMOVED lines=12> */
.L_x_242:


//--------------------- .text._ZN3cub18CUB_300001_SM_10006detail6reduce28DeviceReduceSingleTileKernelINS2_10policy_hubIiyN4cuda3std3__44plusIiEEE10Policy1000EN6thrust24THRUST_300001_SM_1000_NS10device_ptrIiEEPiyS9_iiNS7_10__identityEEEvT0_T1_T2_T3_T4_T6_ --------------------------
	.section	.text._ZN3cub18CUB_300001_SM_10006detail6reduce28DeviceReduceSingleTileKernelINS2_10policy_hubIiyN4cuda3std3__44plusIiEEE10Policy1000EN6thrust24THRUST_300001_SM_1000_NS10device_ptrIiEEPiyS9_iiNS7_10__identityEEEvT0_T1_T2_T3_T4_T6_,"ax",@progbits
	.align	128
        .global         _ZN3cub18CUB_300001_SM_10006detail6reduce28DeviceReduceSingleTileKernelINS2_10policy_hubIiyN4cuda3std3__44plusIiEEE10Policy1000EN6thrust24THRUST_300001_SM_1000_NS10device_ptrIiEEPiyS9_iiNS7_10__identityEEEvT0_T1_T2_T3_T4_T6_
        .type           _ZN3cub18CUB_300001_SM_10006detail6reduce28DeviceReduceSingleTileKernelINS2_10policy_hubIiyN4cuda3std3__44plusIiEEE10Policy1000EN6thrust24THRUST_300001_SM_1000_NS10device_ptrIiEEPiyS9_iiNS7_10__identityEEEvT0_T1_T2_T3_T4_T6_,@function
        .size           _ZN3cub18CUB_300001_SM_10006detail6reduce28DeviceReduceSingleTileKernelINS2_10policy_hubIiyN4cuda3std3__44plusIiEEE10Policy1000EN6thrust24THRUST_300001_SM_1000_NS10device_ptrIiEEPiyS9_iiNS7_10__identityEEEvT0_T1_T2_T3_T4_T6_,(.L_x_243 - _ZN3cub18CUB_300001_SM_10006detail6reduce28DeviceReduceSingleTileKernelINS2_10policy_hubIiyN4cuda3std3__44plusIiEEE10Policy1000EN6thrust24THRUST_300001_SM_1000_NS10device_ptrIiEEPiyS9_iiNS7_10__identityEEEvT0_T1_T2_T3_T4_T6_)
        .other          _ZN3cub18CUB_300001_SM_10006detail6reduce28DeviceReduceSingleTileKernelINS2_10policy_hubIiyN4cuda3std3__44plusIiEEE10Policy1000EN6thrust24THRUST_300001_SM_1000_NS10device_ptrIiEEPiyS9_iiNS7_10__identityEEEvT0_T1_T2_T3_T4_T6_,@"STO_CUDA_ENTRY STV_DEFAULT"
_ZN3cub18CUB_300001_SM_10006detail6reduce28DeviceReduceSingleTileKernelINS2_10policy_hubIiyN4cuda3std3__44plusIiEEE10Policy1000EN6thrust24THRUST_300001_SM_1000_NS10device_ptrIiEEPiyS9_iiNS7_10__identityEEEvT0_T1_T2_T3_T4_T6_:
.text._ZN3cub18CUB_300001_SM_10006detail6reduce28DeviceReduceSingleTileKernelINS2_10policy_hubIiyN4cuda3std3__44plusIiEEE10Policy1000EN6thrust24THRUST_300001_SM_1000_NS10device_ptrIiEEPiyS9_iiNS7_10__identityEEEvT0_T1_T2_T3_T4_T6_:
[----:B------:R-:W-:Y:S01]  /*0000*/  LDC R1, c[0x0][0x37c] ;  /* 0x0000df00ff017b82 */ /* 0x000fe20000000800 */
[----:B------:R-:W0:Y:S01]  /*0010*/  LDCU.64 UR4, c[0x0][0x390] ;  /* 0x00007200ff0477ac */ /* 0x000e220008000a00 */
[----:B------:R-:W1:Y:S01]  /*0020*/  LDCU.64 UR6, c[0x0][0x358] ;  /* 0x00006b00ff0677ac */ /* 0x000e620008000a00 */
[----:B0-----:R-:W-:Y:S02]  /*0030*/  IMAD.U32 R4, RZ, RZ, UR4 ;  /* 0x00000004ff047e24 */ /* 0x001fe4000f8e00ff */
[----:B------:R-:W-:-:S03]  /*0040*/  IMAD.U32 R0, RZ, RZ, UR5 ;  /* 0x00000005ff007e24 */ /* 0x000fc6000f8e00ff */
[----:B------:R-:W-:-:S04]  /*0050*/  ISETP.NE.U32.AND P0, PT, R4, RZ, PT ;  /* 0x000000ff0400720c */ /* 0x000fc80003f05070 */
[----:B------:R-:W-:-:S13]  /*0060*/  ISETP.NE.AND.EX P0, PT, R0, RZ, PT, P0 ;  /* 0x000000ff0000720c */ /* 0x000fda0003f05300 */
        /* <DEDUP_REMOVED lines=8> */
.L_x_86:
[----:B------:R-:W-:Y:S01]  /*00f0*/  ISETP.GT.U32.AND P0, PT, R4, 0xfff, PT ;  /* 0x00000fff0400780c */ /* 0x000fe20003f04070 */
[----:B------:R-:W-:Y:S03]  /*0100*/  BSSY.RECONVERGENT B0, `(.L_x_87) ;  /* 0x00001d1000007945 */ /* 0x000fe60003800200 */
[----:B------:R-:W-:-:S13]  /*0110*/  ISETP.GT.U32.AND.EX P0, PT, R0, RZ, PT, P0 ;  /* 0x000000ff0000720c */ /* 0x000fda0003f04100 */
[----:B------:R-:W-:Y:S05]  /*0120*/  @P0 BRA `(.L_x_88) ;  /* 0x0000000c00940947 */ /* 0x000fea0003800000 */
[----:B------:R-:W0:Y:S01]  /*0130*/  S2R R5, SR_TID.X ;  /* 0x0000000000057919 */ /* 0x000e220000002100 */
[----:B------:R-:W-:Y:S01]  /*0140*/  BSSY.RECONVERGENT B1, `(.L_x_89) ;  /* 0x0000009000017945 */ /* 0x000fe20003800200 */
[----:B------:R-:W-:Y:S01]  /*0150*/  IMAD.MOV.U32 R6, RZ, RZ, RZ ;  /* 0x000000ffff067224 */ /* 0x000fe200078e00ff */
[----:B0-----:R-:W-:Y:S01]  /*0160*/  ISETP.GE.U32.AND P0, PT, R5, R4, PT ;  /* 0x000000040500720c */ /* 0x001fe20003f06070 */
[----:B------:R-:W-:-:S12]  /*0170*/  IMAD.MOV.U32 R7, RZ, RZ, R5 ;  /* 0x000000ffff077224 */ /* 0x000fd800078e0005 */
[----:B------:R-:W-:Y:S05]  /*0180*/  @P0 BRA `(.L_x_90) ;  /* 0x0000000000100947 */ /* 0x000fea0003800000 */
[----:B------:R-:W0:Y:S02]  /*0190*/  LDC.64 R2, c[0x0][0x380] ;  /* 0x0000e000ff027b82 */ /* 0x000e240000000a00 */
[----:B0-----:R-:W-:-:S05]  /*01a0*/  IMAD.WIDE.U32 R2, R5, 0x4, R2 ;  /* 0x0000000405027825 */ /* 0x001fca00078e0002 */
[----:B------:R0:W5:Y:S01]  /*01b0*/  LDG.E R6, desc[UR6][R2.64] ;  /* 0x0000000602067981 */ /* 0x000162000c1e1900 */
[----:B------:R-:W-:-:S07]  /*01c0*/  VIADD R7, R5, 0x100 ;  /* 0x0000010005077836 */ /* 0x000fce0000000000 */
.L_x_90:
[----:B------:R-:W-:Y:S05]  /*01d0*/  BSYNC.RECONVERGENT B1 ;  /* 0x0000000000017941 */ /* 0x000fea0003800200 */
.L_x_89:
[----:B------:R-:W-:Y:S01]  /*01e0*/  ISETP.GE.U32.AND P0, PT, R7, R4, PT ;  /* 0x000000040700720c */ /* 0x000fe20003f06070 */
[----:B------:R-:W-:-:S12]  /*01f0*/  BSSY.RECONVERGENT B1, `(.L_x_91) ;  /* 0x0000060000017945 */ /* 0x000fd80003800200 */
[----:B------:R-:W-:Y:S05]  /*0200*/  @P0 BRA `(.L_x_92) ;  /* 0x0000000400780947 */ /* 0x000fea0003800000 */
[----:B0-----:R-:W-:Y:S01]  /*0210*/  LOP3.LUT R3, RZ, R7, RZ, 0x33, !PT ;  /* 0x00000007ff037212 */ /* 0x001fe200078e33ff */
[----:B------:R-:W-:Y:S04]  /*0220*/  BSSY.RECONVERGENT B2, `(.L_x_93) ;  /* 0x000002c000027945 */ /* 0x000fe80003800200 */
[----:B------:R-:W-:-:S05]  /*0230*/  IMAD.IADD R3, R3, 0x1, R4 ;  /* 0x0000000103037824 */ /* 0x000fca00078e0204 */
[C---:B------:R-:W-:Y:S02]  /*0240*/  ISETP.GE.U32.AND P0, PT, R3.reuse, 0xf00, PT ;  /* 0x00000f000300780c */ /* 0x040fe40003f06070 */
[----:B------:R-:W-:-:S04]  /*0250*/  LEA.HI R8, R3, 0x1, RZ, 0x18 ;  /* 0x0000000103087811 */ /* 0x000fc800078fc0ff */
[----:B------:R-:W-:-:S04]  /*0260*/  LOP3.LUT R22, R8, 0xf, RZ, 0xc0, !PT ;  /* 0x0000000f08167812 */ /* 0x000fc800078ec0ff */
[----:B------:R-:W-:-:S03]  /*0270*/  ISETP.NE.AND P1, PT, R22, RZ, PT ;  /* 0x000000ff1600720c */ /* 0x000fc60003f25270 */
[----:B------:R-:W-:Y:S10]  /*0280*/  @!P0 BRA `(.L_x_94) ;  /* 0x0000000000948947 */ /* 0x000ff40003800000 */
[----:B------:R-:W0:Y:S01]  /*0290*/  LDC.64 R2, c[0x0][0x380] ;  /* 0x0000e000ff027b82 */ /* 0x000e220000000a00 */
[----:B------:R-:W-:-:S05]  /*02a0*/  LOP3.LUT R9, R8, 0x1fffff0, RZ, 0xc0, !PT ;  /* 0x01fffff008097812 */ /* 0x000fca00078ec0ff */
[----:B------:R-:W-:Y:S02]  /*02b0*/  IMAD.MOV R9, RZ, RZ, -R9 ;  /* 0x000000ffff097224 */ /* 0x000fe400078e0a09 */
[----:B0-----:R-:W-:-:S03]  /*02c0*/  IMAD.WIDE.U32 R2, R7, 0x4, R2 ;  /* 0x0000000407027825 */ /* 0x001fc600078e0002 */
[----:B------:R-:W-:-:S05]  /*02d0*/  IADD3 R15, P0, PT, R2, 0x2000, RZ ;  /* 0x00002000020f7810 */ /* 0x000fca0007f1e0ff */
[----:B------:R-:W-:-:S08]  /*02e0*/  IMAD.X R3, RZ, RZ, R3, P0 ;  /* 0x000000ffff037224 */ /* 0x000fd000000e0603 */
.L_x_95:
        /* <DEDUP_REMOVED lines=31> */
.L_x_94:
[----:B------:R-:W-:Y:S05]  /*04e0*/  BSYNC.RECONVERGENT B2 ;  /* 0x0000000000027941 */ /* 0x000fea0003800200 */
.L_x_93:
[----:B------:R-:W-:Y:S05]  /*04f0*/  @!P1 BRA `(.L_x_92) ;  /* 0x0000000000bc9947 */ /* 0x000fea0003800000 */
[----:B------:R-:W-:Y:S01]  /*0500*/  ISETP.GE.U32.AND P0, PT, R22, 0x8, PT ;  /* 0x000000081600780c */ /* 0x000fe20003f06070 */
[----:B------:R-:W-:Y:S01]  /*0510*/  BSSY.RECONVERGENT B2, `(.L_x_96) ;  /* 0x0000013000027945 */ /* 0x000fe20003800200 */
[----:B------:R-:W-:-:S04]  /*0520*/  LOP3.LUT R17, R8, 0x7, RZ, 0xc0, !PT ;  /* 0x0000000708117812 */ /* 0x000fc800078ec0ff */
[----:B------:R-:W-:-:S07]  /*0530*/  ISETP.NE.AND P1, PT, R17, RZ, PT ;  /* 0x000000ff1100720c */ /* 0x000fce0003f25270 */
[----:B------:R-:W-:Y:S06]  /*0540*/  @!P0 BRA `(.L_x_97) ;  /* 0x00000000003c8947 */ /* 0x000fec0003800000 */
[----:B------:R-:W0:Y:S02]  /*0550*/  LDC.64 R2, c[0x0][0x380] ;  /* 0x0000e000ff027b82 */ /* 0x000e240000000a00 */
[----:B0-----:R-:W-:-:S05]  /*0560*/  IMAD.WIDE R2, R7, 0x4, R2 ;  /* 0x0000000407027825 */ /* 0x001fca00078e0202 */
        /* <DEDUP_REMOVED lines=13> */
.L_x_97:
[----:B------:R-:W-:Y:S05]  /*0640*/  BSYNC.RECONVERGENT B2 ;  /* 0x0000000000027941 */ /* 0x000fea0003800200 */
.L_x_96:
        /* <DEDUP_REMOVED lines=11> */
[----:B------:R-:W3:Y:S01]  /*0700*/  LDG.E R12, desc[UR6][R2.64+0xc00] ;  /* 0x000c0006020c7981 */ /* 0x000ee2000c1e1900 */
[----:B------:R-:W-:Y:S01]  /*0710*/  VIADD R7, R7, 0x400 ;  /* 0x0000040007077836 */ /* 0x000fe20000000000 */
[----:B--2--5:R-:W-:-:S04]  /*0720*/  IADD3 R6, PT, PT, R8, R9, R6 ;  /* 0x0000000908067210 */ /* 0x024fc80007ffe006 */
[----:B---3--:R-:W-:-:S07]  /*0730*/  IADD3 R6, PT, PT, R12, R11, R6 ;  /* 0x0000000b0c067210 */ /* 0x008fce0007ffe006 */
.L_x_99:
[----:B------:R-:W-:Y:S05]  /*0740*/  BSYNC.RECONVERGENT B2 ;  /* 0x0000000000027941 */ /* 0x000fea0003800200 */
.L_x_98:
[----:B------:R-:W-:Y:S05]  /*0750*/  @!P1 BRA `(.L_x_92) ;  /* 0x0000000000249947 */ /* 0x000fea0003800000 */
[----:B------:R-:W0:Y:S01]  /*0760*/  LDC.64 R8, c[0x0][0x380] ;  /* 0x0000e000ff087b82 */ /* 0x000e220000000a00 */
[----:B------:R-:W-:-:S07]  /*0770*/  IMAD.MOV R10, RZ, RZ, -R10 ;  /* 0x000000ffff0a7224 */ /* 0x000fce00078e0a0a */
.L_x_100:
[----:B0-----:R-:W-:-:S06]  /*0780*/  IMAD.WIDE R2, R7, 0x4, R8 ;  /* 0x0000000407027825 */ /* 0x001fcc00078e0208 */
[----:B------:R-:W2:Y:S01]  /*0790*/  LDG.E R3, desc[UR6][R2.64] ;  /* 0x0000000602037981 */ /* 0x000ea2000c1e1900 */
[----:B------:R-:W-:Y:S02]  /*07a0*/  VIADD R10, R10, 0x1 ;  /* 0x000000010a0a7836 */ /* 0x000fe40000000000 */
[----:B------:R-:W-:-:S03]  /*07b0*/  VIADD R7, R7, 0x100 ;  /* 0x0000010007077836 */ /* 0x000fc60000000000 */
[----:B------:R-:W-:Y:S01]  /*07c0*/  ISETP.NE.AND P0, PT, R10, RZ, PT ;  /* 0x000000ff0a00720c */ /* 0x000fe20003f05270 */
[----:B--2--5:R-:W-:-:S12]  /*07d0*/  IMAD.IADD R6, R3, 0x1, R6 ;  /* 0x0000000103067824 */ /* 0x024fd800078e0206 */
[----:B------:R-:W-:Y:S05]  /*07e0*/  @P0 BRA `(.L_x_100) ;  /* 0xfffffffc00e40947 */ /* 0x000fea000383ffff */
.L_x_92:
[----:B------:R-:W-:Y:S05]  /*07f0*/  BSYNC.RECONVERGENT B1 ;  /* 0x0000000000017941 */ /* 0x000fea0003800200 */
.L_x_91:
[----:B------:R-:W-:-:S04]  /*0800*/  ISETP.GE.U32.AND P0, PT, R4, 0x100, PT ;  /* 0x000001000400780c */ /* 0x000fc80003f06070 */
[----:B------:R-:W-:-:S13]  /*0810*/  ISETP.GE.U32.AND.EX P0, PT, R0, RZ, PT, P0 ;  /* 0x000000ff0000720c */ /* 0x000fda0003f06100 */
[----:B------:R-:W-:Y:S05]  /*0820*/  @!P0 BRA `(.L_x_101) ;  /* 0x0000000000ac8947 */ /* 0x000fea0003800000 */
[----:B------:R-:W1:Y:S01]  /*0830*/  S2R R8, SR_LANEID ;  /* 0x0000000000087919 */ /* 0x000e620000000000 */
[----:B------:R-:W-:Y:S01]  /*0840*/  ISETP.NE.AND P5, PT, R5, RZ, PT ;  /* 0x000000ff0500720c */ /* 0x000fe20003fa5270 */
[----:B-----5:R-:W0:Y:S01]  /*0850*/  SHFL.DOWN PT, R0, R6, 0x1, 0x1f ;  /* 0x08201f0006007f89 */ /* 0x020e2200000e0000 */
[C---:B-1----:R-:W-:Y:S02]  /*0860*/  ISETP.GT.AND P0, PT, R8.reuse, 0x1e, PT ;  /* 0x0000001e0800780c */ /* 0x042fe40003f04270 */
[----:B------:R-:W-:Y:S02]  /*0870*/  ISETP.NE.AND P1, PT, R8, RZ, PT ;  /* 0x000000ff0800720c */ /* 0x000fe40003f25270 */
[----:B0-----:R-:W-:Y:S02]  /*0880*/  SEL R3, R0, RZ, !P0 ;  /* 0x000000ff00037207 */ /* 0x001fe40004000000 */
        /* <DEDUP_REMOVED lines=21> */
[----:B0-----:R-:W-:-:S05]  /*09e0*/  SEL R3, R3, RZ, !P0 ;  /* 0x000000ff03037207 */ /* 0x001fca0004000000 */
[----:B------:R-:W-:-:S05]  /*09f0*/  IMAD.IADD R7, R2, 0x1, R3 ;  /* 0x0000000102077824 */ /* 0x000fca00078e0203 */
[----:B------:R1:W-:Y:S01]  /*0a00*/  @!P1 STS [R0+0x8], R7 ;  /* 0x0000080700009388 */ /* 0x0003e20000000800 */
[----:B------:R-:W-:Y:S06]  /*0a10*/  BAR.SYNC.DEFER_BLOCKING 0x0 ;  /* 0x0000000000007b1d */ /* 0x000fec0000010000 */
[----:B------:R-:W-:Y:S05]  /*0a20*/  @P5 BRA `(.L_x_102) ;  /* 0x0000001000f85947 */ /* 0x000fea0003800000 */
[----:B------:R-:W0:Y:S01]  /*0a30*/  S2UR UR5, SR_CgaCtaId ;  /* 0x00000000000579c3 */ /* 0x000e220000008800 */
[----:B------:R-:W-:Y:S02]  /*0a40*/  UMOV UR4, 0x400 ;  /* 0x0000040000047882 */ /* 0x000fe40000000000 */
[----:B0-----:R-:W-:-:S09]  /*0a50*/  ULEA UR4, UR5, UR4, 0x18 ;  /* 0x0000000405047291 */ /* 0x001fd2000f8ec0ff */
[----:B-1----:R-:W-:Y:S04]  /*0a60*/  LDS R0, [UR4+0xc] ;  /* 0x00000c04ff007984 */ /* 0x002fe80008000800 */
[----:B------:R-:W0:Y:S04]  /*0a70*/  LDS.128 R8, [UR4+0x10] ;  /* 0x00001004ff087984 */ /* 0x000e280008000c00 */
[----:B------:R-:W1:Y:S01]  /*0a80*/  LDS.64 R2, [UR4+0x20] ;  /* 0x00002004ff027984 */ /* 0x000e620008000a00 */
[----:B0-----:R-:W-:-:S04]  /*0a90*/  IADD3 R0, PT, PT, R8, R0, R7 ;  /* 0x0000000008007210 */ /* 0x001fc80007ffe007 */
[----:B------:R-:W-:-:S04]  /*0aa0*/  IADD3 R0, PT, PT, R10, R0, R9 ;  /* 0x000000000a007210 */ /* 0x000fc80007ffe009 */
[----:B-1----:R-:W-:-:S05]  /*0ab0*/  IADD3 R0, PT, PT, R2, R0, R11 ;  /* 0x0000000002007210 */ /* 0x002fca0007ffe00b */
[----:B------:R-:W-:Y:S01]  /*0ac0*/  IMAD.IADD R7, R0, 0x1, R3 ;  /* 0x0000000100077824 */ /* 0x000fe200078e0203 */
[----:B------:R-:W-:Y:S06]  /*0ad0*/  BRA `(.L_x_102) ;  /* 0x0000001000cc7947 */ /* 0x000fec0003800000 */
.L_x_101:
[C---:B0-----:R-:W-:Y:S01]  /*0ae0*/  LOP3.LUT R2, R5.reuse, 0x3e0, RZ, 0xc0, !PT ;  /* 0x000003e005027812 */ /* 0x041fe200078ec0ff */
[----:B------:R-:W0:Y:S01]  /*0af0*/  S2R R12, SR_LANEID ;  /* 0x00000000000c7919 */ /* 0x000e220000000000 */
[----:B------:R-:W-:Y:S02]  /*0b00*/  ISETP.NE.AND P5, PT, R5, RZ, PT ;  /* 0x000000ff0500720c */ /* 0x000fe40003fa5270 */
[----:B------:R-:W-:Y:S01]  /*0b10*/  LOP3.LUT R7, RZ, R2, RZ, 0x33, !PT ;  /* 0x00000002ff077212 */ /* 0x000fe200078e33ff */
[----:B------:R-:W-:-:S04]  /*0b20*/  VIADD R3, R2, 0x20 ;  /* 0x0000002002037836 */ /* 0x000fc80000000000 */
[----:B------:R-:W-:Y:S01]  /*0b30*/  IMAD.IADD R7, R7, 0x1, R4 ;  /* 0x0000000107077824 */ /* 0x000fe200078e0204 */
[----:B------:R-:W-:-:S04]  /*0b40*/  ISETP.GT.U32.AND P0, PT, R3, R4, PT ;  /* 0x000000040300720c */ /* 0x000fc80003f04070 */
        /* <DEDUP_REMOVED lines=10> */
[----:B------:R-:W-:Y:S01]  /*0bf0*/  @!P1 SHF.R.U32.HI R9, RZ, 0x3, R5 ;  /* 0x00000003ff099819 */ /* 0x000fe20000011605 */
[----:B------:R-:W1:Y:S03]  /*0c00*/  SHFL.DOWN PT, R7, R2, 0x2, R3 ;  /* 0x0840000002077989 */ /* 0x000e6600000e0003 */
[----:B------:R-:W-:Y:S02]  /*0c10*/  @!P1 LOP3.LUT R9, R9, 0x7c, RZ, 0xc0, !PT ;  /* 0x0000007c09099812 */ /* 0x000fe400078ec0ff */
[----:B-1----:R-:W-:Y:S02]  /*0c20*/  SEL R7, R7, RZ, !P0 ;  /* 0x000000ff07077207 */ /* 0x002fe40004000000 */
[----:B------:R-:W-:Y:S02]  /*0c30*/  ISETP.GT.AND P0, PT, R10, R3, PT ;  /* 0x000000030a00720c */ /* 0x000fe40003f04270 */
[----:B------:R-:W-:Y:S01]  /*0c40*/  @!P1 MOV R10, 0x400 ;  /* 0x00000400000a9802 */ /* 0x000fe20000000f00 */
[----:B------:R-:W-:-:S02]  /*0c50*/  IMAD.IADD R8, R2, 0x1, R7 ;  /* 0x0000000102087824 */ /* 0x000fc400078e0207 */
[----:B------:R-:W-:Y:S01]  /*0c60*/  VIADD R2, R12, 0x8 ;  /* 0x000000080c027836 */ /* 0x000fe20000000000 */
[----:B0-----:R-:W-:Y:S02]  /*0c70*/  @!P1 LEA R10, R11, R10, 0x18 ;  /* 0x0000000a0b0a9211 */ /* 0x001fe400078ec0ff */
        /* <DEDUP_REMOVED lines=11> */
[----:B0-----:R-:W-:-:S05]  /*0d30*/  SEL R7, R7, RZ, !P0 ;  /* 0x000000ff07077207 */ /* 0x001fca0004000000 */
[----:B------:R-:W-:-:S05]  /*0d40*/  IMAD.IADD R7, R2, 0x1, R7 ;  /* 0x0000000102077824 */ /* 0x000fca00078e0207 */
[----:B------:R0:W-:Y:S01]  /*0d50*/  @!P1 STS [R10+0x8], R7 ;  /* 0x000008070a009388 */ /* 0x0001e20000000800 */
[----:B------:R-:W-:Y:S06]  /*0d60*/  BAR.SYNC.DEFER_BLOCKING 0x0 ;  /* 0x0000000000007b1d */ /* 0x000fec0000010000 */
[----:B------:R-:W-:Y:S05]  /*0d70*/  @P5 BRA `(.L_x_102) ;  /* 0x0000001000245947 */ /* 0x000fea0003800000 */
[----:B------:R-:W1:Y:S01]  /*0d80*/  S2UR UR5, SR_CgaCtaId ;  /* 0x00000000000579c3 */ /* 0x000e620000008800 */
[----:B------:R-:W-:Y:S01]  /*0d90*/  UMOV UR4, 0x400 ;  /* 0x0000040000047882 */ /* 0x000fe20000000000 */
[C---:B------:R-:W-:Y:S02]  /*0da0*/  ISETP.GT.U32.AND P0, PT, R4.reuse, 0x40, PT ;  /* 0x000000400400780c */ /* 0x040fe40003f04070 */
[C---:B------:R-:W-:Y:S02]  /*0db0*/  ISETP.GT.U32.AND P6, PT, R4.reuse, 0x20, PT ;  /* 0x000000200400780c */ /* 0x040fe40003fc4070 */
[C---:B------:R-:W-:Y:S02]  /*0dc0*/  ISETP.GT.U32.AND P4, PT, R4.reuse, 0x60, PT ;  /* 0x000000600400780c */ /* 0x040fe40003f84070 */
[----:B------:R-:W-:Y:S02]  /*0dd0*/  ISETP.GT.U32.AND P2, PT, R4, 0x80, PT ;  /* 0x000000800400780c */ /* 0x000fe40003f44070 */
[----:B------:R-:W-:-:S02]  /*0de0*/  ISETP.GT.U32.AND.EX P0, PT, R0, RZ, PT, P0 ;  /* 0x000000ff0000720c */ /* 0x000fc40003f04100 */
[----:B------:R-:W-:Y:S02]  /*0df0*/  ISETP.GT.U32.AND.EX P6, PT, R0, RZ, PT, P6 ;  /* 0x000000ff0000720c */ /* 0x000fe40003fc4160 */
[C---:B------:R-:W-:Y:S02]  /*0e00*/  ISETP.GT.U32.AND P3, PT, R4.reuse, 0xa0, PT ;  /* 0x000000a00400780c */ /* 0x040fe40003f64070 */
[----:B------:R-:W-:Y:S02]  /*0e10*/  ISETP.GT.U32.AND P1, PT, R4, 0xc0, PT ;  /* 0x000000c00400780c */ /* 0x000fe40003f24070 */
[C---:B------:R-:W-:Y:S02]  /*0e20*/  ISETP.GT.U32.AND.EX P4, PT, R0.reuse, RZ, PT, P4 ;  /* 0x000000ff0000720c */ /* 0x040fe40003f84140 */
[C---:B------:R-:W-:Y:S02]  /*0e30*/  ISETP.GT.U32.AND.EX P2, PT, R0.reuse, RZ, PT, P2 ;  /* 0x000000ff0000720c */ /* 0x040fe40003f44120 */
[C---:B------:R-:W-:Y:S01]  /*0e40*/  ISETP.GT.U32.AND.EX P3, PT, R0.reuse, RZ, PT, P3 ;  /* 0x000000ff0000720c */ /* 0x040fe20003f64130 */
[----:B-1----:R-:W-:Y:S01]  /*0e50*/  ULEA UR4, UR5, UR4, 0x18 ;  /* 0x0000000405047291 */ /* 0x002fe2000f8ec0ff */
[----:B------:R-:W-:-:S08]  /*0e60*/  ISETP.GT.U32.AND.EX P1, PT, R0, RZ, PT, P1 ;  /* 0x000000ff0000720c */ /* 0x000fd00003f24110 */
[----:B0-----:R-:W0:Y:S04]  /*0e70*/  LDS.128 R8, [UR4+0x10] ;  /* 0x00001004ff087984 */ /* 0x001e280008000c00 */
[----:B------:R-:W1:Y:S04]  /*0e80*/  LDS R5, [UR4+0xc] ;  /* 0x00000c04ff057984 */ /* 0x000e680008000800 */
[----:B------:R-:W2:Y:S01]  /*0e90*/  LDS.64 R2, [UR4+0x20] ;  /* 0x00002004ff027984 */ /* 0x000ea20008000a00 */
[----:B0-----:R-:W-:Y:S02]  /*0ea0*/  SEL R8, R8, RZ, P0 ;  /* 0x000000ff08087207 */ /* 0x001fe40000000000 */
[----:B------:R-:W-:-:S02]  /*0eb0*/  ISETP.GT.U32.AND P0, PT, R4, 0xe0, PT ;  /* 0x000000e00400780c */ /* 0x000fc40003f04070 */
[----:B-1----:R-:W-:Y:S02]  /*0ec0*/  SEL R6, R5, RZ, P6 ;  /* 0x000000ff05067207 */ /* 0x002fe40003000000 */
[----:B------:R-:W-:Y:S02]  /*0ed0*/  SEL R9, R9, RZ, P4 ;  /* 0x000000ff09097207 */ /* 0x000fe40002000000 */
[----:B------:R-:W-:Y:S02]  /*0ee0*/  IADD3 R6, PT, PT, R8, R6, R7 ;  /* 0x0000000608067210 */ /* 0x000fe40007ffe007 */
[----:B------:R-:W-:Y:S02]  /*0ef0*/  SEL R10, R10, RZ, P2 ;  /* 0x000000ff0a0a7207 */ /* 0x000fe40001000000 */
[----:B------:R-:W-:Y:S02]  /*0f00*/  ISETP.GT.U32.AND.EX P0, PT, R0, RZ, PT, P0 ;  /* 0x000000ff0000720c */ /* 0x000fe40003f04100 */
[----:B------:R-:W-:-:S02]  /*0f10*/  SEL R11, R11, RZ, P3 ;  /* 0x000000ff0b0b7207 */ /* 0x000fc40001800000 */
[----:B------:R-:W-:Y:S02]  /*0f20*/  IADD3 R6, PT, PT, R10, R6, R9 ;  /* 0x000000060a067210 */ /* 0x000fe40007ffe009 */
[----:B--2---:R-:W-:Y:S02]  /*0f30*/  SEL R2, R2, RZ, P1 ;  /* 0x000000ff02027207 */ /* 0x004fe40000800000 */
[----:B------:R-:W-:Y:S02]  /*0f40*/  SEL R3, R3, RZ, P0 ;  /* 0x000000ff03037207 */ /* 0x000fe40000000000 */
[----:B------:R-:W-:-:S05]  /*0f50*/  IADD3 R2, PT, PT, R2, R6, R11 ;  /* 0x0000000602027210 */ /* 0x000fca0007ffe00b */
[----:B------:R-:W-:Y:S01]  /*0f60*/  IMAD.IADD R7, R2, 0x1, R3 ;  /* 0x0000000102077824 */ /* 0x000fe200078e0203 */
[----:B------:R-:W-:Y:S06]  /*0f70*/  BRA `(.L_x_102) ;  /* 0x0000000c00a47947 */ /* 0x000fec0003800000 */
.L_x_88:
[----:B------:R-:W0:Y:S01]  /*0f80*/  S2R R8, SR_TID.X ;  /* 0x0000000000087919 */ /* 0x000e220000002100 */
[----:B------:R-:W0:Y:S02]  /*0f90*/  LDC.64 R2, c[0x0][0x380] ;  /* 0x0000e000ff027b82 */ /* 0x000e240000000a00 */
[----:B0-----:R-:W-:-:S05]  /*0fa0*/  IMAD.WIDE.U32 R2, R8, 0x4, R2 ;  /* 0x0000000408027825 */ /* 0x001fca00078e0002 */
        /* <DEDUP_REMOVED lines=16> */
[----:B--2---:R-:W-:-:S04]  /*10b0*/  IADD3 R5, PT, PT, R7, R6, R5 ;  /* 0x0000000607057210 */ /* 0x004fc80007ffe005 */
[----:B---3--:R-:W-:Y:S01]  /*10c0*/  IADD3 R5, PT, PT, R12, R9, R5 ;  /* 0x000000090c057210 */ /* 0x008fe20007ffe005 */
[----:B------:R-:W-:Y:S01]  /*10d0*/  IMAD.MOV.U32 R9, RZ, RZ, 0x1000 ;  /* 0x00001000ff097424 */ /* 0x000fe200078e00ff */
[----:B------:R-:W-:-:S04]  /*10e0*/  IADD3 R12, P1, PT, R4, -0x1000, RZ ;  /* 0xfffff000040c7810 */ /* 0x000fc80007f3e0ff */
[----:B------:R-:W-:Y:S02]  /*10f0*/  ISETP.GE.U32.AND P0, PT, R12, 0x1000, PT ;  /* 0x000010000c00780c */ /* 0x000fe40003f06070 */
[----:B----4-:R-:W-:Y:S01]  /*1100*/  IADD3 R5, PT, PT, R14, R11, R5 ;  /* 0x0000000b0e057210 */ /* 0x010fe20007ffe005 */
[----:B------:R-:W-:Y:S01]  /*1110*/  IMAD.MOV.U32 R11, RZ, RZ, RZ ;  /* 0x000000ffff0b7224 */ /* 0x000fe200078e00ff */
[----:B------:R-:W-:-:S04]  /*1120*/  IADD3.X R14, PT, PT, R0, -0x1, RZ, P1, !PT ;  /* 0xffffffff000e7810 */ /* 0x000fc80000ffe4ff */
[----:B------:R-:W-:Y:S02]  /*1130*/  ISETP.GE.U32.AND.EX P0, PT, R14, RZ, PT, P0 ;  /* 0x000000ff0e00720c */ /* 0x000fe40003f06100 */
[----:B-----5:R-:W-:-:S04]  /*1140*/  IADD3 R5, PT, PT, R16, R13, R5 ;  /* 0x0000000d10057210 */ /* 0x020fc80007ffe005 */
[----:B------:R-:W-:-:S04]  /*1150*/  IADD3 R5, PT, PT, R18, R15, R5 ;  /* 0x0000000f12057210 */ /* 0x000fc80007ffe005 */
[----:B------:R-:W-:-:S04]  /*1160*/  IADD3 R5, PT, PT, R20, R17, R5 ;  /* 0x0000001114057210 */ /* 0x000fc80007ffe005 */
[----:B------:R-:W-:-:S05]  /*1170*/  IADD3 R5, PT, PT, R22, R19, R5 ;  /* 0x0000001316057210 */ /* 0x000fca0007ffe005 */
[----:B------:R-:W-:Y:S01]  /*1180*/  IMAD.IADD R10, R10, 0x1, R5 ;  /* 0x000000010a0a7824 */ /* 0x000fe200078e0205 */
[----:B------:R-:W-:Y:S06]  /*1190*/  @!P0 BRA `(.L_x_103) ;  /* 0x0000000000a08947 */ /* 0x000fec0003800000 */
[----:B------:R-:W0:Y:S01]  /*11a0*/  LDC.64 R4, c[0x0][0x390] ;  /* 0x0000e400ff047b82 */ /* 0x000e220000000a00 */
[----:B------:R-:W-:Y:S02]  /*11b0*/  IMAD.MOV.U32 R9, RZ, RZ, 0x1000 ;  /* 0x00001000ff097424 */ /* 0x000fe400078e00ff */
[----:B------:R-:W-:-:S07]  /*11c0*/  IMAD.MOV.U32 R11, RZ, RZ, RZ ;  /* 0x000000ffff0b7224 */ /* 0x000fce00078e00ff */
.L_x_105:
[----:B------:R-:W-:-:S04]  /*11d0*/  LEA R6, P0, R9, R2, 0x2 ;  /* 0x0000000209067211 */ /* 0x000fc800078010ff */
[----:B------:R-:W-:-:S05]  /*11e0*/  LEA.HI.X R7, R9, R3, R11, 0x2, P0 ;  /* 0x0000000309077211 */ /* 0x000fca00000f140b */
        /* <DEDUP_REMOVED lines=16> */
[----:B--2---:R-:W-:-:S02]  /*12f0*/  IADD3 R25, PT, PT, R26, R25, R10 ;  /* 0x000000191a197210 */ /* 0x004fc40007ffe00a */
[----:B0-----:R-:W-:-:S04]  /*1300*/  IADD3 R10, P1, PT, -R9, R4, RZ ;  /* 0x00000004090a7210 */ /* 0x001fc80007f3e1ff */
[----:B------:R-:W-:Y:S02]  /*1310*/  ISETP.GE.U32.AND P0, PT, R10, 0x1000, PT ;  /* 0x000010000a00780c */ /* 0x000fe40003f06070 */
[----:B---3--:R-:W-:-:S04]  /*1320*/  IADD3 R25, PT, PT, R28, R27, R25 ;  /* 0x0000001b1c197210 */ /* 0x008fc80007ffe019 */
[----:B----4-:R-:W-:-:S04]  /*1330*/  IADD3 R23, PT, PT, R23, R24, R25 ;  /* 0x0000001817177210 */ /* 0x010fc80007ffe019 */
[----:B-----5:R-:W-:Y:S01]  /*1340*/  IADD3 R21, PT, PT, R21, R0, R23 ;  /* 0x0000000015157210 */ /* 0x020fe20007ffe017 */
[----:B------:R-:W-:-:S04]  /*1350*/  IMAD.MOV.U32 R0, RZ, RZ, R5 ;  /* 0x000000ffff007224 */ /* 0x000fc800078e0005 */
[----:B------:R-:W-:Y:S01]  /*1360*/  IMAD.X R10, R0, 0x1, ~R11, P1 ;  /* 0x00000001000a7824 */ /* 0x000fe200008e0e0b */
[----:B------:R-:W-:-:S04]  /*1370*/  IADD3 R13, PT, PT, R16, R13, R21 ;  /* 0x0000000d100d7210 */ /* 0x000fc80007ffe015 */
[----:B------:R-:W-:Y:S02]  /*1380*/  ISETP.GE.U32.AND.EX P0, PT, R10, RZ, PT, P0 ;  /* 0x000000ff0a00720c */ /* 0x000fe40003f06100 */
[----:B------:R-:W-:-:S04]  /*1390*/  IADD3 R13, PT, PT, R18, R15, R13 ;  /* 0x0000000f120d7210 */ /* 0x000fc80007ffe00d */
[----:B------:R-:W-:-:S04]  /*13a0*/  IADD3 R13, PT, PT, R20, R17, R13 ;  /* 0x00000011140d7210 */ /* 0x000fc80007ffe00d */
[----:B------:R-:W-:-:S03]  /*13b0*/  IADD3 R10, PT, PT, R22, R19, R13 ;  /* 0x00000013160a7210 */ /* 0x000fc60007ffe00d */
[----:B------:R-:W-:Y:S05]  /*13c0*/  @!P0 BRA `(.L_x_104) ;  /* 0x0000000400e88947 */ /* 0x000fea0003800000 */
[----:B------:R-:W-:-:S05]  /*13d0*/  IADD3 R9, P0, PT, R9, 0x1000, RZ ;  /* 0x0000100009097810 */ /* 0x000fca0007f1e0ff */
[----:B------:R-:W-:Y:S01]  /*13e0*/  IMAD.X R11, RZ, RZ, R11, P0 ;  /* 0x000000ffff0b7224 */ /* 0x000fe200000e060b */
[----:B------:R-:W-:-:S04]  /*13f0*/  ISETP.GT.U32.AND P0, PT, R9, R12, PT ;  /* 0x0000000c0900720c */ /* 0x000fc80003f04070 */
[----:B------:R-:W-:-:S13]  /*1400*/  ISETP.GT.U32.AND.EX P0, PT, R11, R14, PT, P0 ;  /* 0x0000000e0b00720c */ /* 0x000fda0003f04100 */
[----:B------:R-:W-:Y:S05]  /*1410*/  @!P0 BRA `(.L_x_105) ;  /* 0xfffffffc006c8947 */ /* 0x000fea000383ffff */
.L_x_103:
[----:B------:R-:W-:Y:S01]  /*1420*/  IMAD.IADD R3, R4, 0x1, -R9 ;  /* 0x0000000104037824 */ /* 0x000fe200078e0a09 */
[----:B------:R-:W-:Y:S01]  /*1430*/  ISETP.GE.U32.AND P1, PT, R9, R4, PT ;  /* 0x000000040900720c */ /* 0x000fe20003f26070 */
[----:B------:R-:W-:Y:S03]  /*1440*/  BSSY.RECONVERGENT B1, `(.L_x_104) ;  /* 0x0000072000017945 */ /* 0x000fe60003800200 */
[----:B------:R-:W-:-:S04]  /*1450*/  ISETP.GE.AND P0, PT, R8, R3, PT ;  /* 0x000000030800720c */ /* 0x000fc80003f06270 */
[----:B------:R-:W-:-:S13]  /*1460*/  ISETP.GE.U32.OR.EX P0, PT, R11, R0, P0, P1 ;  /* 0x000000000b00720c */ /* 0x000fda0000706510 */
[----:B------:R-:W-:Y:S05]  /*1470*/  @P0 BRA `(.L_x_106) ;  /* 0x0000000400b80947 */ /* 0x000fea0003800000 */
[----:B------:R-:W-:Y:S01]  /*1480*/  LOP3.LUT R0, RZ, R8, RZ, 0x33, !PT ;  /* 0x00000008ff007212 */ /* 0x000fe200078e33ff */
[----:B------:R-:W-:Y:S03]  /*1490*/  BSSY.RECONVERGENT B2, `(.L_x_107) ;  /* 0x0000031000027945 */ /* 0x000fe60003800200 */
[----:B------:R-:W-:-:S04]  /*14a0*/  IADD3 R0, PT, PT, -R9, R4, R0 ;  /* 0x0000000409007210 */ /* 0x000fc80007ffe100 */
[C---:B------:R-:W-:Y:S02]  /*14b0*/  ISETP.GE.U32.AND P0, PT, R0.reuse, 0xf00, PT ;  /* 0x00000f000000780c */ /* 0x040fe40003f06070 */
[----:B------:R-:W-:Y:S01]  /*14c0*/  LEA.HI R4, R0, 0x1, RZ, 0x18 ;  /* 0x0000000100047811 */ /* 0x000fe200078fc0ff */
[----:B------:R-:W-:-:S03]  /*14d0*/  IMAD.MOV.U32 R0, RZ, RZ, R8 ;  /* 0x000000ffff007224 */ /* 0x000fc600078e0008 */
[----:B------:R-:W-:-:S04]  /*14e0*/  LOP3.LUT R24, R4, 0xf, RZ, 0xc0, !PT ;  /* 0x0000000f04187812 */ /* 0x000fc800078ec0ff */
[----:B------:R-:W-:-:S03]  /*14f0*/  ISETP.NE.AND P1, PT, R24, RZ, PT ;  /* 0x000000ff1800720c */ /* 0x000fc60003f25270 */
[----:B------:R-:W-:Y:S10]  /*1500*/  @!P0 BRA `(.L_x_108) ;  /* 0x0000000000a48947 */ /* 0x000ff40003800000 */
[----:B------:R-:W0:Y:S01]  /*1510*/  LDCU.64 UR4, c[0x0][0x380] ;  /* 0x00007000ff0477ac */ /* 0x000e220008000a00 */
[----:B------:R-:W-:Y:S02]  /*1520*/  IADD3 R3, P0, PT, R8, R9, RZ ;  /* 0x0000000908037210 */ /* 0x000fe40007f1e0ff */
[----:B------:R-:W-:-:S03]  /*1530*/  LOP3.LUT R6, R4, 0x1fffff0, RZ, 0xc0, !PT ;  /* 0x01fffff004067812 */ /* 0x000fc600078ec0ff */
[----:B------:R-:W-:Y:S02]  /*1540*/  IMAD.X R0, RZ, RZ, R11, P0 ;  /* 0x000000ffff007224 */ /* 0x000fe400000e060b */
[----:B------:R-:W-:Y:S01]  /*1550*/  IMAD.MOV R6, RZ, RZ, -R6 ;  /* 0x000000ffff067224 */ /* 0x000fe200078e0a06 */
[----:B0-----:R-:W-:-:S04]  /*1560*/  LEA R15, P2, R3, UR4, 0x2 ;  /* 0x00000004030f7c11 */ /* 0x001fc8000f8410ff */
[----:B------:R-:W-:Y:S02]  /*1570*/  IADD3 R15, P0, PT, R15, 0x2000, RZ ;  /* 0x000020000f0f7810 */ /* 0x000fe40007f1e0ff */
[----:B------:R-:W-:Y:S01]  /*1580*/  LEA.HI.X R3, R3, UR5, R0, 0x2, P2 ;  /* 0x0000000503037c11 */ /* 0x000fe200090f1400 */
[----:B------:R-:W-:-:S04]  /*1590*/  IMAD.MOV.U32 R0, RZ, RZ, R8 ;  /* 0x000000ffff007224 */ /* 0x000fc800078e0008 */
[----:B------:R-:W-:-:S07]  /*15a0*/  IMAD.X R3, RZ, RZ, R3, P0 ;  /* 0x000000ffff037224 */ /* 0x000fce00000e0603 */
.L_x_109:
        /* <DEDUP_REMOVED lines=31> */
.L_x_108:
[----:B------:R-:W-:Y:S05]  /*17a0*/  BSYNC.RECONVERGENT B2 ;  /* 0x0000000000027941 */ /* 0x000fea0003800200 */
.L_x_107:
[----:B------:R-:W-:Y:S05]  /*17b0*/  @!P1 BRA `(.L_x_106) ;  /* 0x0000000000e89947 */ /* 0x000fea0003800000 */
[----:B------:R-:W-:Y:S01]  /*17c0*/  ISETP.GE.U32.AND P0, PT, R24, 0x8, PT ;  /* 0x000000081800780c */ /* 0x000fe20003f06070 */
[----:B------:R-:W-:Y:S01]  /*17d0*/  BSSY.RECONVERGENT B2, `(.L_x_110) ;  /* 0x0000016000027945 */ /* 0x000fe20003800200 */
[----:B------:R-:W-:-:S04]  /*17e0*/  LOP3.LUT R17, R4, 0x7, RZ, 0xc0, !PT ;  /* 0x0000000704117812 */ /* 0x000fc800078ec0ff */
[----:B------:R-:W-:-:S07]  /*17f0*/  ISETP.NE.AND P1, PT, R17, RZ, PT ;  /* 0x000000ff1100720c */ /* 0x000fce0003f25270 */
[----:B------:R-:W-:Y:S06]  /*1800*/  @!P0 BRA `(.L_x_111) ;  /* 0x0000000000488947 */ /* 0x000fec0003800000 */
[----:B------:R-:W0:Y:S01]  /*1810*/  LDCU.64 UR4, c[0x0][0x380] ;  /* 0x00007000ff0477ac */ /* 0x000e220008000a00 */
[----:B------:R-:W-:-:S05]  /*1820*/  IADD3 R3, P0, PT, R0, R9, RZ ;  /* 0x0000000900037210 */ /* 0x000fca0007f1e0ff */
[----:B------:R-:W-:Y:S01]  /*1830*/  IMAD.X R6, RZ, RZ, R11, P0 ;  /* 0x000000ffff067224 */ /* 0x000fe200000e060b */
        /* <DEDUP_REMOVED lines=15> */
.L_x_111:
[----:B------:R-:W-:Y:S05]  /*1930*/  BSYNC.RECONVERGENT B2 ;  /* 0x0000000000027941 */ /* 0x000fea0003800200 */
.L_x_110:
        /* <DEDUP_REMOVED lines=18> */
.L_x_113:
[----:B------:R-:W-:Y:S05]  /*1a60*/  BSYNC.RECONVERGENT B2 ;  /* 0x0000000000027941 */ /* 0x000fea0003800200 */
.L_x_112:
[----:B------:R-:W-:Y:S05]  /*1a70*/  @!P1 BRA `(.L_x_106) ;  /* 0x0000000000389947 */ /* 0x000fea0003800000 */
[----:B------:R-:W0:Y:S01]  /*1a80*/  LDCU.64 UR4, c[0x0][0x380] ;  /* 0x00007000ff0477ac */ /* 0x000e220008000a00 */
[----:B------:R-:W-:Y:S01]  /*1a90*/  IADD3 R5, P0, PT, R0, R9, RZ ;  /* 0x0000000900057210 */ /* 0x000fe20007f1e0ff */
[----:B------:R-:W-:-:S04]  /*1aa0*/  IMAD.MOV R0, RZ, RZ, -R6 ;  /* 0x000000ffff007224 */ /* 0x000fc800078e0a06 */
[----:B------:R-:W-:Y:S01]  /*1ab0*/  IMAD.X R4, RZ, RZ, R11, P0 ;  /* 0x000000ffff047224 */ /* 0x000fe200000e060b */
[----:B0-----:R-:W-:-:S04]  /*1ac0*/  LEA R2, P1, R5, UR4, 0x2 ;  /* 0x0000000405027c11 */ /* 0x001fc8000f8210ff */
[----:B------:R-:W-:-:S09]  /*1ad0*/  LEA.HI.X R5, R5, UR5, R4, 0x2, P1 ;  /* 0x0000000505057c11 */ /* 0x000fd200088f1404 */
.L_x_114:
[----:B------:R-:W-:-:S06]  /*1ae0*/  IMAD.MOV.U32 R3, RZ, RZ, R5 ;  /* 0x000000ffff037224 */ /* 0x000fcc00078e0005 */
[----:B------:R0:W2:Y:S01]  /*1af0*/  LDG.E R3, desc[UR6][R2.64] ;  /* 0x0000000602037981 */ /* 0x0000a2000c1e1900 */
[----:B------:R-:W-:-:S05]  /*1b00*/  VIADD R0, R0, 0x1 ;  /* 0x0000000100007836 */ /* 0x000fca0000000000 */
[----:B------:R-:W-:Y:S02]  /*1b10*/  ISETP.NE.AND P0, PT, R0, RZ, PT ;  /* 0x000000ff0000720c */ /* 0x000fe40003f05270 */
[----:B0-----:R-:W-:-:S05]  /*1b20*/  IADD3 R2, P1, PT, R2, 0x400, RZ ;  /* 0x0000040002027810 */ /* 0x001fca0007f3e0ff */
[----:B------:R-:W-:Y:S02]  /*1b30*/  IMAD.X R5, RZ, RZ, R5, P1 ;  /* 0x000000ffff057224 */ /* 0x000fe400008e0605 */
[----:B--2---:R-:W-:-:S04]  /*1b40*/  IMAD.IADD R10, R3, 0x1, R10 ;  /* 0x00000001030a7824 */ /* 0x004fc800078e020a */
[----:B------:R-:W-:Y:S05]  /*1b50*/  @P0 BRA `(.L_x_114) ;  /* 0xfffffffc00e00947 */ /* 0x000fea000383ffff */
.L_x_106:
[----:B------:R-:W-:Y:S05]  /*1b60*/  BSYNC.RECONVERGENT B1 ;  /* 0x0000000000017941 */ /* 0x000fea0003800200 */
.L_x_104:
[----:B------:R-:W0:Y:S01]  /*1b70*/  S2R R6, SR_LANEID ;  /* 0x0000000000067919 */ /* 0x000e220000000000 */
[----:B------:R-:W-:Y:S01]  /*1b80*/  ISETP.NE.AND P5, PT, R8, RZ, PT ;  /* 0x000000ff0800720c */ /* 0x000fe20003fa5270 */
        /* <DEDUP_REMOVED lines=39> */
[----:B------:R-:W-:-:S07]  /*1e00*/  IMAD.IADD R7, R0, 0x1, R3 ;  /* 0x0000000100077824 */ /* 0x000fce00078e0203 */
.L_x_102:
[----:B------:R-:W-:Y:S05]  /*1e10*/  BSYNC.RECONVERGENT B0 ;  /* 0x0000000000007941 */ /* 0x000fea0003800200 */
.L_x_87:
[----:B------:R-:W-:Y:S05]  /*1e20*/  @P5 EXIT ;  /* 0x000000000000594d */ /* 0x000fea0003800000 */
[----:B------:R-:W3:Y:S01]  /*1e30*/  LDC.64 R2, c[0x0][0x388] ;  /* 0x0000e200ff027b82 */ /* 0x000ee20000000a00 */
[----:B------:R-:W0:Y:S02]  /*1e40*/  LDCU UR4, c[0x0][0x39c] ;  /* 0x00007380ff0477ac */ /* 0x000e240008000800 */
[----:B012---:R-:W-:-:S05]  /*1e50*/  VIADD R7, R7, UR4 ;  /* 0x0000000407077c36 */ /* 0x007fca0008000000 */
[----:B---3--:R-:W-:Y:S01]  /*1e60*/  STG.E desc[UR6][R2.64], R7 ;  /* 0x0000000702007986 */ /* 0x008fe2000c101906 */
[----:B------:R-:W-:Y:S05]  /*1e70*/  EXIT ;  /* 0x000000000000794d */ /* 0x000fea0003800000 */
.L_x_115:
        /* <DEDUP_REMOVED lines=16> */
.L_x_243:


//--------------------- .text._ZN3cub18CUB_300001_SM_10006detail6reduce28DeviceReduceSingleTileKernelINS2_10policy_hubIijN4cuda3std3__44plusIiEEE10Policy1000EPiSC_iS9_iiNS7_10__identityEEEvT0_T1_T2_T3_T4_T6_ --------------------------
	.section	.text._ZN3cub18CUB_300001_SM_10006detail6reduce28DeviceReduceSingleTileKernelINS2_10policy_hubIijN4cuda3std3__44plusIiEEE10Policy1000EPiSC_iS9_iiNS7_10__identityEEEvT0_T1_T2_T3_T4_T6_,"ax",@progbits
	.align	128
        .global         _ZN3cub18CUB_300001_SM_10006detail6reduce28DeviceReduceSingleTileKernelINS2_10policy_hubIijN4cuda3std3__44plusIiEEE10Policy1000EPiSC_iS9_iiNS7_10__identityEEEvT0_T1_T2_T3_T4_T6_
        .type           _ZN3cub18CUB_300001_SM_10006detail6reduce28DeviceReduceSingleTileKernelINS2_10policy_hubIijN4cuda3std3__44plusIiEEE10Policy1000EPiSC_iS9_iiNS7_10__identityEEEvT0_T1_T2_T3_T4_T6_,@function
        .size           _ZN3cub18CUB_300001_SM_10006detail6reduce28DeviceReduceSingleTileKernelINS2_10policy_hubIijN4cuda3std3__44plusIiEEE10Policy1000EPiSC_iS9_iiNS7_10__identityEEEvT0_T1_T2_T3_T4_T6_,(.L_x_244 - _ZN3cub18CUB_300001_SM_10006detail6reduce28DeviceReduceSingleTileKernelINS2_10policy_hubIijN4cuda3std3__44plusIiEEE10Policy1000EPiSC_iS9_iiNS7_10__identityEEEvT0_T1_T2_T3_T4_T6_)
        .other          _ZN3cub18CUB_300001_SM_10006detail6reduce28DeviceReduceSingleTileKernelINS2_10policy_hubIijN4cuda3std3__44plusIiEEE10Policy1000EPiSC_iS9_iiNS7_10__identityEEEvT0_T1_T2_T3_T4_T6_,@"STO_CUDA_ENTRY STV_DEFAULT"
_ZN3cub18CUB_300001_SM_10006detail6reduce28DeviceReduceSingleTileKernelINS2_10policy_hubIijN4cuda3std3__44plusIiEEE10Policy1000EPiSC_iS9_iiNS7_10__identityEEEvT0_T1_T2_T3_T4_T6_:
.text._ZN3cub18CUB_300001_SM_10006detail6reduce28DeviceReduceSingleTileKernelINS2_10policy_hubIijN4cuda3std3__44plusIiEEE10Policy1000EPiSC_iS9_iiNS7_10__identityEEEvT0_T1_T2_T3_T4_T6_:
        /* <DEDUP_REMOVED lines=13> */
.L_x_116:
        /* <DEDUP_REMOVED lines=16> */
.L_x_121:
[----:B------:R-:W-:Y:S05]  /*01d0*/  BSYNC.RECONVERGENT B1 ;  /* 0x0000000000017941 */ /* 0x000fea0003800200 */
.L_x_120:
        /* <DEDUP_REMOVED lines=16> */
.L_x_126:
        /* <DEDUP_REMOVED lines=9> */
.L_x_125:
[----:B------:R-:W-:Y:S05]  /*0370*/  BSYNC.RECONVERGENT B2 ;  /* 0x0000000000027941 */ /* 0x000fea0003800200 */
.L_x_124:
        /* <DEDUP_REMOVED lines=8> */
.L_x_129:
        /* <DEDUP_REMOVED lines=35> */
.L_x_128:
[----:B------:R-:W-:Y:S05]  /*0630*/  BSYNC.RECONVERGENT B2 ;  /* 0x0000000000027941 */ /* 0x000fea0003800200 */
.L_x_127:
        /* <DEDUP_REMOVED lines=22> */
.L_x_131:
[----:B------:R-:W-:Y:S05]  /*07a0*/  BSYNC.RECONVERGENT B2 ;  /* 0x0000000000027941 */ /* 0x000fea0003800200 */
.L_x_130:
        /* <DEDUP_REMOVED lines=10> */
.L_x_123:
[----:B------:R-:W-:Y:S05]  /*0850*/  BSYNC.RECONVERGENT B1 ;  /* 0x0000000000017941 */ /* 0x000fea0003800200 */
.L_x_122:
        /* <DEDUP_REMOVED lines=45> */
.L_x_132:
        /* <DEDUP_REMOVED lines=67> */
.L_x_119:
        /* <DEDUP_REMOVED lines=22> */
.L_x_136:
        /* <DEDUP_REMOVED lines=20> */
.L_x_134:
        /* <DEDUP_REMOVED lines=20> */
.L_x_140:
        /* <DEDUP_REMOVED lines=8> */
.L_x_139:
[----:B------:R-:W-:Y:S05]  /*13c0*/  BSYNC.RECONVERGENT B2 ;  /* 0x0000000000027941 */ /* 0x000fea0003800200 */
.L_x_138:
        /* <DEDUP_REMOVED lines=16> */
.L_x_143:
        /* <DEDUP_REMOVED lines=39> */
.L_x_142:
[----:B------:R-:W-:Y:S05]  /*1740*/  BSYNC.RECONVERGENT B2 ;  /* 0x0000000000027941 */ /* 0x000fea0003800200 */
.L_x_141:
        /* <DEDUP_REMOVED lines=27> */
.L_x_145:
[----:B------:R-:W-:Y:S05]  /*1900*/  BSYNC.RECONVERGENT B2 ;  /* 0x0000000000027941 */ /* 0x000fea0003800200 */
.L_x_144:
        /* <DEDUP_REMOVED lines=10> */
.L_x_137:
[----:B------:R-:W-:Y:S05]  /*19b0*/  BSYNC.RECONVERGENT B1 ;  /* 0x0000000000017941 */ /* 0x000fea0003800200 */
.L_x_135:
        /* <DEDUP_REMOVED lines=43> */
.L_x_118:
        /* <DEDUP_REMOVED lines=12> */
.L_x_148:
[----:B------:R-:W-:Y:S05]  /*1d30*/  BSYNC.RECONVERGENT B1 ;  /* 0x0000000000017941 */ /* 0x000fea0003800200 */
.L_x_147:
        /* <DEDUP_REMOVED lines=16> */
.L_x_153:
        /* <DEDUP_REMOVED lines=9> */
.L_x_152:
[----:B------:R-:W-:Y:S05]  /*1ed0*/  BSYNC.RECONVERGENT B2 ;  /* 0x0000000000027941 */ /* 0x000fea0003800200 */
.L_x_151:
        /* <DEDUP_REMOVED lines=8> */
.L_x_156:
        /* <DEDUP_REMOVED lines=35> */
.L_x_155:
[----:B------:R-:W-:Y:S05]  /*2190*/  BSYNC.RECONVERGENT B2 ;  /* 0x0000000000027941 */ /* 0x000fea0003800200 */
.L_x_154:
        /* <DEDUP_REMOVED lines=22> */
.L_x_158:
[----:B------:R-:W-:Y:S05]  /*2300*/  BSYNC.RECONVERGENT B2 ;  /* 0x0000000000027941 */ /* 0x000fea0003800200 */
.L_x_157:
        /* <DEDUP_REMOVED lines=10> */
.L_x_150:
[----:B------:R-:W-:Y:S05]  /*23b0*/  BSYNC.RECONVERGENT B1 ;  /* 0x0000000000017941 */ /* 0x000fea0003800200 */
.L_x_149:
        /* <DEDUP_REMOVED lines=45> */
.L_x_159:
        /* <DEDUP_REMOVED lines=67> */
.L_x_146:
        /* <DEDUP_REMOVED lines=33> */
.L_x_162:
        /* <DEDUP_REMOVED lines=32> */
.L_x_160:
        /* <DEDUP_REMOVED lines=20> */
.L_x_166:
        /* <DEDUP_REMOVED lines=8> */
.L_x_165:
[----:B------:R-:W-:Y:S05]  /*3090*/  BSYNC.RECONVERGENT B2 ;  /* 0x0000000000027941 */ /* 0x000fea0003800200 */
.L_x_164:
        /* <DEDUP_REMOVED lines=16> */
.L_x_169:
        /* <DEDUP_REMOVED lines=39> */
.L_x_168:
[----:B------:R-:W-:Y:S05]  /*3410*/  BSYNC.RECONVERGENT B2 ;  /* 0x0000000000027941 */ /* 0x000fea0003800200 */
.L_x_167:
        /* <DEDUP_REMOVED lines=27> */
.L_x_171:
[----:B------:R-:W-:Y:S05]  /*35d0*/  BSYNC.RECONVERGENT B2 ;  /* 0x0000000000027941 */ /* 0x000fea0003800200 */
.L_x_170:
        /* <DEDUP_REMOVED lines=10> */
.L_x_163:
[----:B------:R-:W-:Y:S05]  /*3680*/  BSYNC.RECONVERGENT B1 ;  /* 0x0000000000017941 */ /* 0x000fea0003800200 */
.L_x_161:
        /* <DEDUP_REMOVED lines=42> */
.L_x_133:
[----:B------:R-:W-:Y:S05]  /*3930*/  BSYNC.RECONVERGENT B0 ;  /* 0x0000000000007941 */ /* 0x000fea0003800200 */
.L_x_117:
[----:B------:R-:W-:Y:S05]  /*3940*/  @P0 EXIT ;  /* 0x000000000000094d */ /* 0x000fea0003800000 */
[----:B-1----:R-:W1:Y:S01]  /*3950*/  LDC.64 R4, c[0x0][0x388] ;  /* 0x0000e200ff047b82 */ /* 0x002e620000000a00 */
[----:B------:R-:W0:Y:S02]  /*3960*/  LDCU UR4, c[0x0][0x398] ;  /* 0x00007300ff0477ac */ /* 0x000e240008000800 */
[----:B0-234-:R-:W-:-:S05]  /*3970*/  VIADD R3, R3, UR4 ;  /* 0x0000000403037c36 */ /* 0x01dfca0008000000 */
[----:B-1----:R-:W-:Y:S01]  /*3980*/  STG.E desc[UR6][R4.64], R3 ;  /* 0x0000000304007986 */ /* 0x002fe2000c101906 */
[----:B------:R-:W-:Y:S05]  /*3990*/  EXIT ;  /* 0x000000000000794d */ /* 0x000fea0003800000 */
.L_x_172:
        /* <DEDUP_REMOVED lines=14> */
.L_x_244:


//--------------------- .text._ZN3cub18CUB_300001_SM_10006detail6reduce18DeviceReduceKernelINS2_10policy_hubIijN4cuda3std3__44plusIiEEE10Policy1000EN6thrust24THRUST_300001_SM_1000_NS10device_ptrIiEEjS9_iNS7_10__identityEEEvT0_PT3_T1_NS0_13GridEvenShareISK_EET2_T4_ --------------------------
	.section	.text._ZN3cub18CUB_300001_SM_10006detail6reduce18DeviceReduceKernelINS2_10policy_hubIijN4cuda3std3__44plusIiEEE10Policy1000EN6thrust24THRUST_300001_SM_1000_NS10device_ptrIiEEjS9_iNS7_10__identityEEEvT0_PT3_T1_NS0_13GridEvenShareISK_EET2_T4_,"ax",@progbits
	.align	128
        .global         _ZN3cub18CUB_300001_SM_10006detail6reduce18DeviceReduceKernelINS2_10policy_hubIijN4cuda3std3__44plusIiEEE10Policy1000EN6thrust24THRUST_300001_SM_1000_NS10device_ptrIiEEjS9_iNS7_10__identityEEEvT0_PT3_T1_NS0_13GridEvenShareISK_EET2_T4_
        .type           _ZN3cub18CUB_300001_SM_10006detail6reduce18DeviceReduceKernelINS2_10policy_hubIijN4cuda3std3__44plusIiEEE10Policy1000EN6thrust24THRUST_300001_SM_1000_NS10device_ptrIiEEjS9_iNS7_10__identityEEEvT0_PT3_T1_NS0_13GridEvenShareISK_EET2_T4_,@function
        .size           _ZN3cub18CUB_300001_SM_10006detail6reduce18DeviceReduceKernelINS2_10policy_hubIijN4cuda3std3__44plusIiEEE10Policy1000EN6thrust24THRUST_300001_SM_1000_NS10device_ptrIiEEjS9_iNS7_10__identityEEEvT0_PT3_T1_NS0_13GridEvenShareISK_EET2_T4_,(.L_x_245 - _ZN3cub18CUB_300001_SM_10006detail6reduce18DeviceReduceKernelINS2_10policy_hubIijN4cuda3std3__44plusIiEEE10Policy1000EN6thrust24THRUST_300001_SM_1000_NS10device_ptrIiEEjS9_iNS7_10__identityEEEvT0_PT3_T1_NS0_13GridEvenShareISK_EET2_T4_)
        .other          _ZN3cub18CUB_300001_SM_10006detail6reduce18DeviceReduceKernelINS2_10policy_hubIijN4cuda3std3__44plusIiEEE10Policy1000EN6thrust24THRUST_300001_SM_1000_NS10device_ptrIiEEjS9_iNS7_10__identityEEEvT0_PT3_T1_NS0_13GridEvenShareISK_EET2_T4_,@"STO_CUDA_ENTRY STV_DEFAULT"
_ZN3cub18CUB_300001_SM_10006detail6reduce18DeviceReduceKernelINS2_10policy_hubIijN4cuda3std3__44plusIiEEE10Policy1000EN6thrust24THRUST_300001_SM_1000_NS10device_ptrIiEEjS9_iNS7_10__identityEEEvT0_PT3_T1_NS0_13GridEvenShareISK_EET2_T4_:
.text._ZN3cub18CUB_300001_SM_10006detail6reduce18DeviceReduceKernelINS2_10policy_hubIijN4cuda3std3__44plusIiEEE10Policy1000EN6thrust24THRUST_300001_SM_1000_NS10device_ptrIiEEjS9_iNS7_10__identityEEEvT0_PT3_T1_NS0_13GridEvenShareISK_EET2_T4_:
[----:B------:R-:W-:Y:S01]  /*0000*/  LDC R1, c[0x0][0x37c] ;  /* 0x0000df00ff017b82 */ /* 0x000fe20000000800 */
[----:B------:R-:W0:Y:S07]  /*0010*/  S2R R3, SR_CTAID.X ;  /* 0x0000000000037919 */ /* 0x000e2e0000002500 */
[----:B------:R-:W1:Y:S01]  /*0020*/  LDC.64 R8, c[0x0][0x3a8] ;  /* 0x0000ea00ff087b82 */ /* 0x000e620000000a00 */
[----:B------:R-:W2:Y:S01]  /*0030*/  LDCU.64 UR6, c[0x0][0x358] ;  /* 0x00006b00ff0677ac */ /* 0x000ea20008000a00 */
[----:B------:R-:W-:Y:S01]  /*0040*/  BSSY.RECONVERGENT B0, `(.L_x_173) ;  /* 0x0000236000007945 */ /* 0x000fe20003800200 */
[----:B-1----:R-:W-:-:S02]  /*0050*/  IMAD.SHL.U32 R13, R9, 0x1000, RZ ;  /* 0x00001000090d7824 */ /* 0x002fc400078e00ff */
[----:B0-----:R-:W-:-:S05]  /*0060*/  IMAD R0, R3, -0x1000, R8 ;  /* 0xfffff00003007824 */ /* 0x001fca00078e0208 */
[----:B------:R-:W-:-:S13]  /*0070*/  ISETP.GT.U32.AND P0, PT, R0, 0xfff, PT ;  /* 0x00000fff0000780c */ /* 0x000fda0003f04070 */
[----:B--2---:R-:W-:Y:S05]  /*0080*/  @P0 BRA `(.L_x_174) ;  /* 0x0000001000540947 */ /* 0x004fea0003800000 */
[----:B------:R-:W0:Y:S01]  /*0090*/  S2R R2, SR_TID.X ;  /* 0x0000000000027919 */ /* 0x000e220000002100 */
[----:B------:R-:W-:Y:S01]  /*00a0*/  BSSY.RECONVERGENT B1, `(.L_x_175) ;  /* 0x000000a000017945 */ /* 0x000fe20003800200 */
[----:B------:R-:W-:Y:S01]  /*00b0*/  IMAD.MOV.U32 R14, RZ, RZ, RZ ;  /* 0x000000ffff0e7224 */ /* 0x000fe200078e00ff */
[----:B0-----:R-:W-:Y:S01]  /*00c0*/  ISETP.GE.U32.AND P0, PT, R2, R0, PT ;  /* 0x000000000200720c */ /* 0x001fe20003f06070 */
[----:B------:R-:W-:-:S12]  /*00d0*/  IMAD.MOV.U32 R4, RZ, RZ, R2 ;  /* 0x000000ffff047224 */ /* 0x000fd800078e0002 */
[----:B------:R-:W-:Y:S05]  /*00e0*/  @P0 BRA `(.L_x_176) ;  /* 0x0000000000140947 */ /* 0x000fea0003800000 */
[----:B------:R-:W0:Y:S01]  /*00f0*/  LDC.64 R14, c[0x0][0x380] ;  /* 0x0000e000ff0e7b82 */ /* 0x000e220000000a00 */
[----:B------:R-:W-:-:S04]  /*0100*/  IMAD R5, R3, 0x1000, R2 ;  /* 0x0000100003057824 */ /* 0x000fc800078e0202 */
[----:B0-----:R-:W-:-:S06]  /*0110*/  IMAD.WIDE.U32 R14, R5, 0x4, R14 ;  /* 0x00000004050e7825 */ /* 0x001fcc00078e000e */
[----:B------:R0:W5:Y:S01]  /*0120*/  LDG.E R14, desc[UR6][R14.64] ;  /* 0x000000060e0e7981 */ /* 0x000162000c1e1900 */
[----:B------:R-:W-:-:S07]  /*0130*/  VIADD R4, R2, 0x100 ;  /* 0x0000010002047836 */ /* 0x000fce0000000000 */
.L_x_176:
[----:B------:R-:W-:Y:S05]  /*0140*/  BSYNC.RECONVERGENT B1 ;  /* 0x0000000000017941 */ /* 0x000fea0003800200 */
.L_x_175:
[----:B------:R-:W-:Y:S01]  /*0150*/  ISETP.GE.U32.AND P0, PT, R4, R0, PT ;  /* 0x000000000400720c */ /* 0x000fe20003f06070 */
[----:B------:R-:W-:-:S12]  /*0160*/  BSSY.RECONVERGENT B1, `(.L_x_177) ;  /* 0x0000097000017945 */ /* 0x000fd80003800200 */
[----:B------:R-:W-:Y:S05]  /*0170*/  @P0 BRA `(.L_x_178) ;  /* 0x0000000800540947 */ /* 0x000fea0003800000 */
[----:B------:R-:W-:Y:S01]  /*0180*/  LOP3.LUT R5, RZ, R4, RZ, 0x33, !PT ;  /* 0x00000004ff057212 */ /* 0x000fe200078e33ff */
[----:B------:R-:W-:Y:S04]  /*0190*/  BSSY.RECONVERGENT B2, `(.L_x_179) ;  /* 0x000004b000027945 */ /* 0x000fe80003800200 */
[----:B------:R-:W-:-:S04]  /*01a0*/  IMAD.IADD R8, R5, 0x1, R8 ;  /* 0x0000000105087824 */ /* 0x000fc800078e0208 */
[----:B------:R-:W-:-:S05]  /*01b0*/  IMAD R8, R3, -0x1000, R8 ;  /* 0xfffff00003087824 */ /* 0x000fca00078e0208 */
[C---:B------:R-:W-:Y:S02]  /*01c0*/  ISETP.GE.U32.AND P0, PT, R8.reuse, 0xf00, PT ;  /* 0x00000f000800780c */ /* 0x040fe40003f06070 */
[----:B------:R-:W-:-:S04]  /*01d0*/  LEA.HI R5, R8, 0x1, RZ, 0x18 ;  /* 0x0000000108057811 */ /* 0x000fc800078fc0ff */
[----:B------:R-:W-:-:S07]  /*01e0*/  LOP3.LUT R6, R5, 0xf, RZ, 0xc0, !PT ;  /* 0x0000000f05067812 */ /* 0x000fce00078ec0ff */
[----:B------:R-:W-:Y:S05]  /*01f0*/  @!P0 BRA `(.L_x_180) ;  /* 0x0000000400108947 */ /* 0x000fea0003800000 */
[----:B------:R-:W-:Y:S01]  /*0200*/  LOP3.LUT R8, R5, 0x1fffff0, RZ, 0xc0, !PT ;  /* 0x01fffff005087812 */ /* 0x000fe200078ec0ff */
[----:B------:R-:W-:Y:S01]  /*0210*/  BSSY.RECONVERGENT B3, `(.L_x_181) ;  /* 0x0000041000037945 */ /* 0x000fe20003800200 */
[----:B------:R-:W-:Y:S01]  /*0220*/  LOP3.LUT R7, R4, 0x800, RZ, 0xfc, !PT ;  /* 0x0000080004077812 */ /* 0x000fe200078efcff */
[----:B------:R-:W-:Y:S01]  /*0230*/  IMAD R4, R3, 0x1000, R4 ;  /* 0x0000100003047824 */ /* 0x000fe200078e0204 */
[----:B------:R-:W-:-:S07]  /*0240*/  IADD3 R8, PT, PT, -R8, RZ, RZ ;  /* 0x000000ff08087210 */ /* 0x000fce0007ffe1ff */
.L_x_182:
[----:B------:R-:W1:Y:S01]  /*0250*/  LDC.64 R12, c[0x0][0x380] ;  /* 0x0000e000ff0c7b82 */ /* 0x000e620000000a00 */
[----:B------:R-:W-:-:S04]  /*0260*/  VIADD R21, R4, 0x100 ;  /* 0x0000010004157836 */ /* 0x000fc80000000000 */
[----:B-1----:R-:W-:-:S04]  /*0270*/  IMAD.WIDE.U32 R20, R21, 0x4, R12 ;  /* 0x0000000415147825 */ /* 0x002fc800078e000c */
[C---:B------:R-:W-:Y:S01]  /*0280*/  IMAD.WIDE.U32 R16, R4.reuse, 0x4, R12 ;  /* 0x0000000404107825 */ /* 0x040fe200078e000c */
[----:B0-----:R-:W2:Y:S04]  /*0290*/  LDG.E R15, desc[UR6][R20.64] ;  /* 0x00000006140f7981 */ /* 0x001ea8000c1e1900 */
[----:B------:R0:W2:Y:S01]  /*02a0*/  LDG.E R9, desc[UR6][R16.64] ;  /* 0x0000000610097981 */ /* 0x0000a2000c1e1900 */
[C---:B------:R-:W-:Y:S02]  /*02b0*/  VIADD R29, R4.reuse, 0x600 ;  /* 0x00000600041d7836 */ /* 0x040fe40000000000 */
[C---:B------:R-:W-:Y:S01]  /*02c0*/  VIADD R27, R4.reuse, 0x300 ;  /* 0x00000300041b7836 */ /* 0x040fe20000000000 */
[C---:B------:R-:W-:Y:S01]  /*02d0*/  IADD3 R28, PT, PT, R4.reuse, 0x800, RZ ;  /* 0x00000800041c7810 */ /* 0x040fe20007ffe0ff */
[----:B------:R-:W-:-:S02]  /*02e0*/  VIADD R11, R4, 0x200 ;  /* 0x00000200040b7836 */ /* 0x000fc40000000000 */
[----:B------:R-:W-:-:S04]  /*02f0*/  IMAD.WIDE.U32 R26, R27, 0x4, R12 ;  /* 0x000000041b1a7825 */ /* 0x000fc800078e000c */
[--C-:B0-----:R-:W-:Y:S02]  /*0300*/  IMAD.WIDE.U32 R16, R29, 0x4, R12.reuse ;  /* 0x000000041d107825 */ /* 0x101fe400078e000c */
[----:B------:R-:W3:Y:S02]  /*0310*/  LDG.E R26, desc[UR6][R26.64] ;  /* 0x000000061a1a7981 */ /* 0x000ee4000c1e1900 */
[C---:B------:R-:W-:Y:S02]  /*0320*/  VIADD R19, R4.reuse, 0x400 ;  /* 0x0000040004137836 */ /* 0x040fe40000000000 */
[C---:B------:R-:W-:Y:S01]  /*0330*/  VIADD R23, R4.reuse, 0x500 ;  /* 0x0000050004177836 */ /* 0x040fe20000000000 */
[----:B------:R0:W4:Y:S01]  /*0340*/  LDG.E R22, desc[UR6][R16.64] ;  /* 0x0000000610167981 */ /* 0x000122000c1e1900 */
[----:B------:R-:W-:Y:S02]  /*0350*/  VIADD R29, R4, 0x700 ;  /* 0x00000700041d7836 */ /* 0x000fe40000000000 */
[----:B------:R-:W-:-:S04]  /*0360*/  IMAD.WIDE.U32 R10, R11, 0x4, R12 ;  /* 0x000000040b0a7825 */ /* 0x000fc800078e000c */
[--C-:B------:R-:W-:Y:S01]  /*0370*/  IMAD.WIDE.U32 R18, R19, 0x4, R12.reuse ;  /* 0x0000000413127825 */ /* 0x100fe200078e000c */
[----:B------:R1:W3:Y:S03]  /*0380*/  LDG.E R25, desc[UR6][R10.64] ;  /* 0x000000060a197981 */ /* 0x0002e6000c1e1900 */
[--C-:B------:R-:W-:Y:S01]  /*0390*/  IMAD.WIDE.U32 R20, R23, 0x4, R12.reuse ;  /* 0x0000000417147825 */ /* 0x100fe200078e000c */
[----:B------:R-:W4:Y:S03]  /*03a0*/  LDG.E R24, desc[UR6][R18.64] ;  /* 0x0000000612187981 */ /* 0x000f26000c1e1900 */
[--C-:B0-----:R-:W-:Y:S01]  /*03b0*/  IMAD.WIDE.U32 R16, R29, 0x4, R12.reuse ;  /* 0x000000041d107825 */ /* 0x101fe200078e000c */
[----:B------:R0:W4:Y:S03]  /*03c0*/  LDG.E R23, desc[UR6][R20.64] ;  /* 0x0000000614177981 */ /* 0x000126000c1e1900 */
[----:B------:R-:W-:Y:S01]  /*03d0*/  IMAD.WIDE.U32 R28, R28, 0x4, R12 ;  /* 0x000000041c1c7825 */ /* 0x000fe200078e000c */
[----:B------:R-:W4:Y:S03]  /*03e0*/  LDG.E R19, desc[UR6][R16.64] ;  /* 0x0000000610137981 */ /* 0x000f26000c1e1900 */
[----:B------:R-:W-:-:S02]  /*03f0*/  VIADD R27, R4, 0xa00 ;  /* 0x00000a00041b7836 */ /* 0x000fc40000000000 */
[----:B-1----:R-:W-:Y:S01]  /*0400*/  VIADD R11, R4, 0x900 ;  /* 0x00000900040b7836 */ /* 0x002fe20000000000 */
[----:B------:R1:W4:Y:S01]  /*0410*/  LDG.E R18, desc[UR6][R28.64] ;  /* 0x000000061c127981 */ /* 0x000322000c1e1900 */
[----:B0-----:R-:W-:-:S04]  /*0420*/  IMAD.WIDE.U32 R20, R27, 0x4, R12 ;  /* 0x000000041b147825 */ /* 0x001fc800078e000c */
[----:B------:R-:W-:Y:S02]  /*0430*/  VIADD R27, R4, 0xb00 ;  /* 0x00000b00041b7836 */ /* 0x000fe40000000000 */
[----:B------:R-:W-:-:S04]  /*0440*/  IMAD.WIDE.U32 R10, R11, 0x4, R12 ;  /* 0x000000040b0a7825 */ /* 0x000fc800078e000c */
[----:B-1----:R-:W-:Y:S02]  /*0450*/  VIADD R29, R4, 0xc00 ;  /* 0x00000c00041d7836 */ /* 0x002fe40000000000 */
[----:B------:R-:W4:Y:S02]  /*0460*/  LDG.E R11, desc[UR6][R10.64] ;  /* 0x000000060a0b7981 */ /* 0x000f24000c1e1900 */
[----:B------:R-:W-:-:S06]  /*0470*/  IMAD.WIDE.U32 R16, R29, 0x4, R12 ;  /* 0x000000041d107825 */ /* 0x000fcc00078e000c */
[----:B------:R0:W4:Y:S04]  /*0480*/  LDG.E R16, desc[UR6][R16.64] ;  /* 0x0000000610107981 */ /* 0x000128000c1e1900 */
[----:B------:R1:W4:Y:S01]  /*0490*/  LDG.E R10, desc[UR6][R20.64] ;  /* 0x00000006140a7981 */ /* 0x000322000c1e1900 */
[----:B0-----:R-:W-:Y:S01]  /*04a0*/  VIADD R17, R4, 0xf00 ;  /* 0x00000f0004117836 */ /* 0x001fe20000000000 */
[----:B--2--5:R-:W-:Y:S01]  /*04b0*/  IADD3 R9, PT, PT, R15, R9, R14 ;  /* 0x000000090f097210 */ /* 0x024fe20007ffe00e */
[----:B------:R-:W-:-:S04]  /*04c0*/  IMAD.WIDE.U32 R14, R27, 0x4, R12 ;  /* 0x000000041b0e7825 */ /* 0x000fc800078e000c */
[----:B------:R-:W-:Y:S02]  /*04d0*/  VIADD R27, R4, 0xd00 ;  /* 0x00000d00041b7836 */ /* 0x000fe40000000000 */
[----:B------:R-:W2:Y:S02]  /*04e0*/  LDG.E R15, desc[UR6][R14.64] ;  /* 0x000000060e0f7981 */ /* 0x000ea4000c1e1900 */
[----:B------:R-:W-:-:S04]  /*04f0*/  IMAD.WIDE.U32 R28, R27, 0x4, R12 ;  /* 0x000000041b1c7825 */ /* 0x000fc800078e000c */
[----:B------:R-:W-:Y:S02]  /*0500*/  VIADD R27, R4, 0xe00 ;  /* 0x00000e00041b7836 */ /* 0x000fe40000000000 */
[----:B------:R-:W2:Y:S02]  /*0510*/  LDG.E R29, desc[UR6][R28.64] ;  /* 0x000000061c1d7981 */ /* 0x000ea4000c1e1900 */
[----:B-1----:R-:W-:-:S04]  /*0520*/  IMAD.WIDE.U32 R20, R27, 0x4, R12 ;  /* 0x000000041b147825 */ /* 0x002fc800078e000c */
[----:B------:R-:W-:Y:S02]  /*0530*/  IMAD.WIDE.U32 R12, R17, 0x4, R12 ;  /* 0x00000004110c7825 */ /* 0x000fe400078e000c */
[----:B------:R-:W2:Y:S04]  /*0540*/  LDG.E R20, desc[UR6][R20.64] ;  /* 0x0000000614147981 */ /* 0x000ea8000c1e1900 */
[----:B------:R-:W2:Y:S01]  /*0550*/  LDG.E R12, desc[UR6][R12.64] ;  /* 0x000000060c0c7981 */ /* 0x000ea2000c1e1900 */
[----:B---3--:R-:W-:Y:S02]  /*0560*/  IADD3 R9, PT, PT, R26, R25, R9 ;  /* 0x000000191a097210 */ /* 0x008fe40007ffe009 */
[----:B------:R-:W-:Y:S02]  /*0570*/  IADD3 R8, PT, PT, R8, 0x10, RZ ;  /* 0x0000001008087810 */ /* 0x000fe40007ffe0ff */
[----:B----4-:R-:W-:-:S02]  /*0580*/  IADD3 R9, PT, PT, R23, R24, R9 ;  /* 0x0000001817097210 */ /* 0x010fc40007ffe009 */
[----:B------:R-:W-:Y:S02]  /*0590*/  ISETP.NE.AND P0, PT, R8, RZ, PT ;  /* 0x000000ff0800720c */ /* 0x000fe40003f05270 */
[----:B------:R-:W-:Y:S01]  /*05a0*/  IADD3 R9, PT, PT, R19, R22, R9 ;  /* 0x0000001613097210 */ /* 0x000fe20007ffe009 */
[----:B------:R-:W-:Y:S02]  /*05b0*/  VIADD R7, R7, 0x1000 ;  /* 0x0000100007077836 */ /* 0x000fe40000000000 */
[----:B------:R-:W-:Y:S01]  /*05c0*/  VIADD R4, R4, 0x1000 ;  /* 0x0000100004047836 */ /* 0x000fe20000000000 */
[----:B------:R-:W-:-:S04]  /*05d0*/  IADD3 R9, PT, PT, R11, R18, R9 ;  /* 0x000000120b097210 */ /* 0x000fc80007ffe009 */
[----:B--2---:R-:W-:-:S04]  /*05e0*/  IADD3 R9, PT, PT, R15, R10, R9 ;  /* 0x0000000a0f097210 */ /* 0x004fc80007ffe009 */
[----:B------:R-:W-:-:S04]  /*05f0*/  IADD3 R9, PT, PT, R29, R16, R9 ;  /* 0x000000101d097210 */ /* 0x000fc80007ffe009 */
[----:B------:R-:W-:Y:S01]  /*0600*/  IADD3 R14, PT, PT, R12, R20, R9 ;  /* 0x000000140c0e7210 */ /* 0x000fe20007ffe009 */
[----:B------:R-:W-:Y:S06]  /*0610*/  @P0 BRA `(.L_x_182) ;  /* 0xfffffffc000c0947 */ /* 0x000fec000383ffff */
[----:B------:R-:W-:Y:S05]  /*0620*/  BSYNC.RECONVERGENT B3 ;  /* 0x0000000000037941 */ /* 0x000fea0003800200 */
.L_x_181:
[----:B------:R-:W-:-:S07]  /*0630*/  VIADD R4, R7, 0xfffff800 ;  /* 0xfffff80007047836 */ /* 0x000fce0000000000 */
.L_x_180:
[----:B------:R-:W-:Y:S05]  /*0640*/  BSYNC.RECONVERGENT B2 ;  /* 0x0000000000027941 */ /* 0x000fea0003800200 */
.L_x_179:
[----:B------:R-:W-:-:S13]  /*0650*/  ISETP.NE.AND P0, PT, R6, RZ, PT ;  /* 0x000000ff0600720c */ /* 0x000fda0003f05270 */
[----:B------:R-:W-:Y:S05]  /*0660*/  @!P0 BRA `(.L_x_178) ;  /* 0x0000000400188947 */ /* 0x000fea0003800000 */
[----:B------:R-:W-:Y:S01]  /*0670*/  ISETP.GE.U32.AND P0, PT, R6, 0x8, PT ;  /* 0x000000080600780c */ /* 0x000fe20003f06070 */
[----:B------:R-:W-:Y:S01]  /*0680*/  BSSY.RECONVERGENT B2, `(.L_x_183) ;  /* 0x0000022000027945 */ /* 0x000fe20003800200 */
[----:B------:R-:W-:-:S04]  /*0690*/  LOP3.LUT R24, R5, 0x7, RZ, 0xc0, !PT ;  /* 0x0000000705187812 */ /* 0x000fc800078ec0ff */
[----:B------:R-:W-:-:S07]  /*06a0*/  ISETP.NE.AND P1, PT, R24, RZ, PT ;  /* 0x000000ff1800720c */ /* 0x000fce0003f25270 */
[----:B------:R-:W-:Y:S06]  /*06b0*/  @!P0 BRA `(.L_x_184) ;  /* 0x0000000000788947 */ /* 0x000fec0003800000 */
[----:B------:R-:W1:Y:S01]  /*06c0*/  LDC.64 R10, c[0x0][0x380] ;  /* 0x0000e000ff0a7b82 */ /* 0x000e620000000a00 */
[----:B------:R-:W-:-:S04]  /*06d0*/  IMAD R27, R3, 0x1000, R4 ;  /* 0x00001000031b7824 */ /* 0x000fc800078e0204 */
[C---:B------:R-:W-:Y:S02]  /*06e0*/  VIADD R21, R27.reuse, 0x100 ;  /* 0x000001001b157836 */ /* 0x040fe40000000000 */
[C---:B------:R-:W-:Y:S02]  /*06f0*/  VIADD R17, R27.reuse, 0x300 ;  /* 0x000003001b117836 */ /* 0x040fe40000000000 */
[C---:B------:R-:W-:Y:S01]  /*0700*/  VIADD R23, R27.reuse, 0x200 ;  /* 0x000002001b177836 */ /* 0x040fe20000000000 */
[C---:B------:R-:W-:Y:S01]  /*0710*/  IADD3 R7, PT, PT, R27.reuse, 0x400, RZ ;  /* 0x000004001b077810 */ /* 0x040fe20007ffe0ff */
[C---:B------:R-:W-:Y:S02]  /*0720*/  VIADD R9, R27.reuse, 0x500 ;  /* 0x000005001b097836 */ /* 0x040fe40000000000 */
[C---:B------:R-:W-:Y:S02]  /*0730*/  VIADD R25, R27.reuse, 0x600 ;  /* 0x000006001b197836 */ /* 0x040fe40000000000 */
[----:B-1----:R-:W-:-:S04]  /*0740*/  IMAD.WIDE.U32 R12, R27, 0x4, R10 ;  /* 0x000000041b0c7825 */ /* 0x002fc800078e000a */
[--C-:B------:R-:W-:Y:S01]  /*0750*/  IMAD.WIDE.U32 R20, R21, 0x4, R10.reuse ;  /* 0x0000000415147825 */ /* 0x100fe200078e000a */
[----:B0-----:R0:W2:Y:S03]  /*0760*/  LDG.E R15, desc[UR6][R12.64] ;  /* 0x000000060c0f7981 */ /* 0x0010a6000c1e1900 */
[--C-:B------:R-:W-:Y:S01]  /*0770*/  IMAD.WIDE.U32 R16, R17, 0x4, R10.reuse ;  /* 0x0000000411107825 */ /* 0x100fe200078e000a */
[----:B------:R-:W2:Y:S03]  /*0780*/  LDG.E R18, desc[UR6][R20.64] ;  /* 0x0000000614127981 */ /* 0x000ea6000c1e1900 */
[----:B------:R-:W-:Y:S02]  /*0790*/  IMAD.WIDE.U32 R22, R23, 0x4, R10 ;  /* 0x0000000417167825 */ /* 0x000fe400078e000a */
[----:B------:R-:W3:Y:S02]  /*07a0*/  LDG.E R16, desc[UR6][R16.64] ;  /* 0x0000000610107981 */ /* 0x000ee4000c1e1900 */
[----:B------:R-:W-:-:S02]  /*07b0*/  VIADD R27, R27, 0x700 ;  /* 0x000007001b1b7836 */ /* 0x000fc40000000000 */
[--C-:B------:R-:W-:Y:S01]  /*07c0*/  IMAD.WIDE.U32 R6, R7, 0x4, R10.reuse ;  /* 0x0000000407067825 */ /* 0x100fe200078e000a */
[----:B------:R-:W3:Y:S03]  /*07d0*/  LDG.E R19, desc[UR6][R22.64] ;  /* 0x0000000616137981 */ /* 0x000ee6000c1e1900 */
[--C-:B------:R-:W-:Y:S02]  /*07e0*/  IMAD.WIDE.U32 R8, R9, 0x4, R10.reuse ;  /* 0x0000000409087825 */ /* 0x100fe400078e000a */
[----:B------:R-:W4:Y:S02]  /*07f0*/  LDG.E R7, desc[UR6][R6.64] ;  /* 0x0000000606077981 */ /* 0x000f24000c1e1900 */
[--C-:B0-----:R-:W-:Y:S02]  /*0800*/  IMAD.WIDE.U32 R12, R25, 0x4, R10.reuse ;  /* 0x00000004190c7825 */ /* 0x101fe400078e000a */
[----:B------:R-:W4:Y:S02]  /*0810*/  LDG.E R8, desc[UR6][R8.64] ;  /* 0x0000000608087981 */ /* 0x000f24000c1e1900 */
[----:B------:R-:W-:-:S02]  /*0820*/  IMAD.WIDE.U32 R10, R27, 0x4, R10 ;  /* 0x000000041b0a7825 */ /* 0x000fc400078e000a */
[----:B------:R-:W4:Y:S04]  /*0830*/  LDG.E R13, desc[UR6][R12.64] ;  /* 0x000000060c0d7981 */ /* 0x000f28000c1e1900 */
[----:B------:R-:W4:Y:S01]  /*0840*/  LDG.E R10, desc[UR6][R10.64] ;  /* 0x000000060a0a7981 */ /* 0x000f22000c1e1900 */
[----:B------:R-:W-:Y:S01]  /*0850*/  VIADD R4, R4, 0x800 ;  /* 0x0000080004047836 */ /* 0x000fe20000000000 */
[----:B--2--5:R-:W-:-:S04]  /*0860*/  IADD3 R18, PT, PT, R18, R15, R14 ;  /* 0x0000000f12127210 */ /* 0x024fc80007ffe00e */
[----:B---3--:R-:W-:-:S04]  /*0870*/  IADD3 R18, PT, PT, R16, R19, R18 ;  /* 0x0000001310127210 */ /* 0x008fc80007ffe012 */
[----:B----4-:R-:W-:-:S04]  /*0880*/  IADD3 R18, PT, PT, R8, R7, R18 ;  /* 0x0000000708127210 */ /* 0x010fc80007ffe012 */
[----:B------:R-:W-:-:S07]  /*0890*/  IADD3 R14, PT, PT, R10, R13, R18 ;  /* 0x0000000d0a0e7210 */ /* 0x000fce0007ffe012 */
.L_x_184:
[----:B------:R-:W-:Y:S05]  /*08a0*/  BSYNC.RECONVERGENT B2 ;  /* 0x0000000000027941 */ /* 0x000fea0003800200 */
.L_x_183:
        /* <DEDUP_REMOVED lines=8> */
[C---:B------:R-:W-:Y:S01]  /*0930*/  VIADD R13, R11.reuse, 0x100 ;  /* 0x000001000b0d7836 */ /* 0x040fe20000000000 */
[C---:B------:R-:W-:Y:S01]  /*0940*/  IADD3 R17, PT, PT, R11.reuse, 0x300, RZ ;  /* 0x000003000b117810 */ /* 0x040fe20007ffe0ff */
[C---:B0-----:R-:W-:Y:S02]  /*0950*/  VIADD R15, R11.reuse, 0x200 ;  /* 0x000002000b0f7836 */ /* 0x041fe40000000000 */
[----:B-1----:R-:W-:-:S04]  /*0960*/  IMAD.WIDE.U32 R8, R11, 0x4, R6 ;  /* 0x000000040b087825 */ /* 0x002fc800078e0006 */
[--C-:B------:R-:W-:Y:S02]  /*0970*/  IMAD.WIDE.U32 R10, R13, 0x4, R6.reuse ;  /* 0x000000040d0a7825 */ /* 0x100fe400078e0006 */
[----:B------:R-:W2:Y:S02]  /*0980*/  LDG.E R9, desc[UR6][R8.64] ;  /* 0x0000000608097981 */ /* 0x000ea4000c1e1900 */
[--C-:B------:R-:W-:Y:S02]  /*0990*/  IMAD.WIDE.U32 R12, R15, 0x4, R6.reuse ;  /* 0x000000040f0c7825 */ /* 0x100fe400078e0006 */
[----:B------:R-:W2:Y:S02]  /*09a0*/  LDG.E R10, desc[UR6][R10.64] ;  /* 0x000000060a0a7981 */ /* 0x000ea4000c1e1900 */
[----:B------:R-:W-:Y:S02]  /*09b0*/  IMAD.WIDE.U32 R6, R17, 0x4, R6 ;  /* 0x0000000411067825 */ /* 0x000fe400078e0006 */
[----:B------:R-:W3:Y:S04]  /*09c0*/  LDG.E R13, desc[UR6][R12.64] ;  /* 0x000000060c0d7981 */ /* 0x000ee8000c1e1900 */
[----:B------:R-:W3:Y:S01]  /*09d0*/  LDG.E R6, desc[UR6][R6.64] ;  /* 0x0000000606067981 */ /* 0x000ee2000c1e1900 */
[----:B------:R-:W-:Y:S01]  /*09e0*/  VIADD R4, R4, 0x400 ;  /* 0x0000040004047836 */ /* 0x000fe20000000000 */
[----:B--2--5:R-:W-:-:S04]  /*09f0*/  IADD3 R14, PT, PT, R10, R9, R14 ;  /* 0x000000090a0e7210 */ /* 0x024fc80007ffe00e */
[----:B---3--:R-:W-:-:S07]  /*0a00*/  IADD3 R14, PT, PT, R6, R13, R14 ;  /* 0x0000000d060e7210 */ /* 0x008fce0007ffe00e */
.L_x_186:
[----:B------:R-:W-:Y:S05]  /*0a10*/  BSYNC.RECONVERGENT B2 ;  /* 0x0000000000027941 */ /* 0x000fea0003800200 */
.L_x_185:
[----:B------:R-:W-:Y:S05]  /*0a20*/  @!P1 BRA `(.L_x_178) ;  /* 0x0000000000289947 */ /* 0x000fea0003800000 */
[----:B------:R-:W1:Y:S01]  /*0a30*/  LDC.64 R6, c[0x0][0x380] ;  /* 0x0000e000ff067b82 */ /* 0x000e620000000a00 */
[----:B------:R-:W-:Y:S02]  /*0a40*/  IMAD R9, R3, 0x1000, R4 ;  /* 0x0000100003097824 */ /* 0x000fe400078e0204 */
[----:B------:R-:W-:-:S07]  /*0a50*/  IMAD.MOV R8, RZ, RZ, -R5 ;  /* 0x000000ffff087224 */ /* 0x000fce00078e0a05 */
.L_x_187:
[----:B-1----:R-:W-:-:S06]  /*0a60*/  IMAD.WIDE.U32 R4, R9, 0x4, R6 ;  /* 0x0000000409047825 */ /* 0x002fcc00078e0006 */
[----:B------:R-:W2:Y:S01]  /*0a70*/  LDG.E R5, desc[UR6][R4.64] ;  /* 0x0000000604057981 */ /* 0x000ea2000c1e1900 */
[----:B------:R-:W-:Y:S02]  /*0a80*/  VIADD R8, R8, 0x1 ;  /* 0x0000000108087836 */ /* 0x000fe40000000000 */
[----:B------:R-:W-:-:S03]  /*0a90*/  VIADD R9, R9, 0x100 ;  /* 0x0000010009097836 */ /* 0x000fc60000000000 */
[----:B------:R-:W-:Y:S01]  /*0aa0*/  ISETP.NE.AND P0, PT, R8, RZ, PT ;  /* 0x000000ff0800720c */ /* 0x000fe20003f05270 */
[----:B--2--5:R-:W-:-:S12]  /*0ab0*/  IMAD.IADD R14, R5, 0x1, R14 ;  /* 0x00000001050e7824 */ /* 0x024fd800078e020e */
[----:B------:R-:W-:Y:S05]  /*0ac0*/  @P0 BRA `(.L_x_187) ;  /* 0xfffffffc00e40947 */ /* 0x000fea000383ffff */
.L_x_178:
[----:B------:R-:W-:Y:S05]  /*0ad0*/  BSYNC.RECONVERGENT B1 ;  /* 0x0000000000017941 */ /* 0x000fea0003800200 */
.L_x_177:
[----:B------:R-:W-:-:S13]  /*0ae0*/  ISETP.GE.U32.AND P0, PT, R0, 0x100, PT ;  /* 0x000001000000780c */ /* 0x000fda0003f06070 */
[----:B------:R-:W-:Y:S05]  /*0af0*/  @!P0 BRA `(.L_x_188) ;  /* 0x0000000000ac8947 */ /* 0x000fea0003800000 */
[----:B------:R-:W1:Y:S01]  /*0b00*/  S2R R8, SR_LANEID ;  /* 0x0000000000087919 */ /* 0x000e620000000000 */
[----:B-----5:R-:W2:Y:S01]  /*0b10*/  SHFL.DOWN PT, R0, R14, 0x1, 0x1f ;  /* 0x08201f000e007f89 */ /* 0x020ea200000e0000 */
[C---:B-1----:R-:W-:Y:S02]  /*0b20*/  ISETP.GT.AND P0, PT, R8.reuse, 0x1e, PT ;  /* 0x0000001e0800780c */ /* 0x042fe40003f04270 */
[----:B------:R-:W-:Y:S02]  /*0b30*/  ISETP.NE.AND P1, PT, R8, RZ, PT ;  /* 0x000000ff0800720c */ /* 0x000fe40003f25270 */
[----:B--2---:R-:W-:Y:S02]  /*0b40*/  SEL R5, R0, RZ, !P0 ;  /* 0x000000ff00057207 */ /* 0x004fe40004000000 */
[----:B------:R-:W-:Y:S02]  /*0b50*/  ISETP.GT.AND P0, PT, R8, 0x1d, PT ;  /* 0x0000001d0800780c */ /* 0x000fe40003f04270 */
[----:B------:R-:W-:-:S05]  /*0b60*/  IADD3 R5, PT, PT, R5, R14, RZ ;  /* 0x0000000e05057210 */ /* 0x000fca0007ffe0ff */
[----:B------:R-:W1:Y:S02]  /*0b70*/  SHFL.DOWN PT, R0, R5, 0x2, 0x1f ;  /* 0x08401f0005007f89 */ /* 0x000e6400000e0000 */
[----:B------:R-:W-:Y:S01]  /*0b80*/  @!P1 MOV R6, 0x400 ;  /* 0x0000040000069802 */ /* 0x000fe20000000f00 */
[----:B------:R-:W2:Y:S01]  /*0b90*/  @!P1 S2R R9, SR_CgaCtaId ;  /* 0x0000000000099919 */ /* 0x000ea20000008800 */
[----:B-1----:R-:W-:Y:S02]  /*0ba0*/  SEL R0, R0, RZ, !P0 ;  /* 0x000000ff00007207 */ /* 0x002fe40004000000 */
[----:B------:R-:W-:-:S03]  /*0bb0*/  ISETP.GT.AND P0, PT, R8, 0x1b, PT ;  /* 0x0000001b0800780c */ /* 0x000fc60003f04270 */
[----:B------:R-:W-:-:S05]  /*0bc0*/  IMAD.IADD R0, R5, 0x1, R0 ;  /* 0x0000000105007824 */ /* 0x000fca00078e0200 */
[----:B------:R-:W1:Y:S01]  /*0bd0*/  SHFL.DOWN PT, R4, R0, 0x4, 0x1f ;  /* 0x08801f0000047f89 */ /* 0x000e6200000e0000 */
[----:B--2---:R-:W-:Y:S02]  /*0be0*/  @!P1 LEA R9, R9, R6, 0x18 ;  /* 0x0000000609099211 */ /* 0x004fe400078ec0ff */
[----:B-1----:R-:W-:Y:S02]  /*0bf0*/  SEL R7, R4, RZ, !P0 ;  /* 0x000000ff04077207 */ /* 0x002fe40004000000 */
[----:B------:R-:W-:-:S03]  /*0c00*/  ISETP.GT.AND P0, PT, R8, 0x17, PT ;  /* 0x000000170800780c */ /* 0x000fc60003f04270 */
[----:B------:R-:W-:Y:S01]  /*0c10*/  IMAD.IADD R7, R0, 0x1, R7 ;  /* 0x0000000100077824 */ /* 0x000fe200078e0207 */
[----:B------:R-:W-:-:S04]  /*0c20*/  @!P1 SHF.R.U32.HI R0, RZ, 0x3, R2 ;  /* 0x00000003ff009819 */ /* 0x000fc80000011602 */
[----:B------:R-:W1:Y:S01]  /*0c30*/  SHFL.DOWN PT, R4, R7, 0x8, 0x1f ;  /* 0x09001f0007047f89 */ /* 0x000e6200000e0000 */
[----:B------:R-:W-:-:S05]  /*0c40*/  @!P1 LOP3.LUT R0, R0, 0x7c, RZ, 0xc0, !PT ;  /* 0x0000007c00009812 */ /* 0x000fca00078ec0ff */
[----:B------:R-:W-:Y:S01]  /*0c50*/  @!P1 IMAD.IADD R0, R0, 0x1, R9 ;  /* 0x0000000100009824 */ /* 0x000fe200078e0209 */
[----:B-1----:R-:W-:Y:S02]  /*0c60*/  SEL R4, R4, RZ, !P0 ;  /* 0x000000ff04047207 */ /* 0x002fe40004000000 */
[----:B------:R-:W-:-:S03]  /*0c70*/  ISETP.GT.AND P0, PT, R8, 0xf, PT ;  /* 0x0000000f0800780c */ /* 0x000fc60003f04270 */
[----:B------:R-:W-:-:S05]  /*0c80*/  IMAD.IADD R4, R7, 0x1, R4 ;  /* 0x0000000107047824 */ /* 0x000fca00078e0204 */
[----:B------:R-:W1:Y:S02]  /*0c90*/  SHFL.DOWN PT, R5, R4, 0x10, 0x1f ;  /* 0x0a001f0004057f89 */ /* 0x000e6400000e0000 */
[----:B-1----:R-:W-:Y:S02]  /*0ca0*/  SEL R5, R5, RZ, !P0 ;  /* 0x000000ff05057207 */ /* 0x002fe40004000000 */
        /* <DEDUP_REMOVED lines=8> */
[----:B--2---:R-:W-:Y:S04]  /*0d30*/  LDS R0, [UR4+0xc] ;  /* 0x00000c04ff007984 */ /* 0x004fe80008000800 */
[----:B------:R-:W1:Y:S04]  /*0d40*/  LDS.128 R4, [UR4+0x10] ;  /* 0x00001004ff047984 */ /* 0x000e680008000c00 */
[----:B------:R-:W2:Y:S01]  /*0d50*/  LDS.64 R8, [UR4+0x20] ;  /* 0x00002004ff087984 */ /* 0x000ea20008000a00 */
[----:B-1----:R-:W-:-:S04]  /*0d60*/  IADD3 R0, PT, PT, R4, R0, R11 ;  /* 0x0000000004007210 */ /* 0x002fc80007ffe00b */
[----:B------:R-:W-:-:S04]  /*0d70*/  IADD3 R0, PT, PT, R6, R0, R5 ;  /* 0x0000000006007210 */ /* 0x000fc80007ffe005 */
[----:B--2---:R-:W-:-:S05]  /*0d80*/  IADD3 R0, PT, PT, R8, R0, R7 ;  /* 0x0000000008007210 */ /* 0x004fca0007ffe007 */
[----:B------:R-:W-:Y:S01]  /*0d90*/  IMAD.IADD R11, R0, 0x1, R9 ;  /* 0x00000001000b7824 */ /* 0x000fe200078e0209 */
[----:B------:R-:W-:Y:S06]  /*0da0*/  BRA `(.L_x_189) ;  /* 0x00000014007c7947 */ /* 0x000fec0003800000 */
.L_x_188:
[----:B------:R-:W-:Y:S01]  /*0db0*/  LOP3.LUT R4, R2, 0x3e0, RZ, 0xc0, !PT ;  /* 0x000003e002047812 */ /* 0x000fe200078ec0ff */
[----:B------:R-:W1:Y:S03]  /*0dc0*/  S2R R10, SR_LANEID ;  /* 0x00000000000a7919 */ /* 0x000e660000000000 */
[----:B------:R-:W-:Y:S02]  /*0dd0*/  LOP3.LUT R7, RZ, R4, RZ, 0x33, !PT ;  /* 0x00000004ff077212 */ /* 0x000fe400078e33ff */
[----:B------:R-:W-:-:S03]  /*0de0*/  IADD3 R5, PT, PT, R4, 0x20, RZ ;  /* 0x0000002004057810 */ /* 0x000fc60007ffe0ff */
[----:B------:R-:W-:Y:S01]  /*0df0*/  IMAD.IADD R7, R0, 0x1, R7 ;  /* 0x0000000100077824 */ /* 0x000fe200078e0207 */
[----:B------:R-:W-:-:S04]  /*0e00*/  ISETP.GT.U32.AND P0, PT, R5, R0, PT ;  /* 0x000000000500720c */ /* 0x000fc80003f04070 */
[----:B------:R-:W-:-:S05]  /*0e10*/  SEL R7, R7, 0x1f, P0 ;  /* 0x0000001f07077807 */ /* 0x000fca0000000000 */
[----:B-----5:R-:W2:Y:S01]  /*0e20*/  SHFL.DOWN PT, R4, R14, 0x1, R7 ;  /* 0x082000000e047989 */ /* 0x020ea200000e0007 */
[CC--:B-1----:R-:W-:Y:S01]  /*0e30*/  ISETP.GE.AND P0, PT, R10.reuse, R7.reuse, PT ;  /* 0x000000070a00720c */ /* 0x0c2fe20003f06270 */
[C---:B------:R-:W-:Y:S01]  /*0e40*/  VIADD R6, R10.reuse, 0x2 ;  /* 0x000000020a067836 */ /* 0x040fe20000000000 */
[C---:B------:R-:W-:Y:S01]  /*0e50*/  ISETP.NE.AND P1, PT, R10.reuse, RZ, PT ;  /* 0x000000ff0a00720c */ /* 0x040fe20003f25270 */
[----:B------:R-:W-:Y:S01]  /*0e60*/  VIADD R8, R10, 0x4 ;  /* 0x000000040a087836 */ /* 0x000fe20000000000 */
[----:B--2---:R-:W-:Y:S02]  /*0e70*/  SEL R5, R4, RZ, !P0 ;  /* 0x000000ff04057207 */ /* 0x004fe40004000000 */
[----:B------:R-:W-:-:S03]  /*0e80*/  ISETP.GT.AND P0, PT, R6, R7, PT ;  /* 0x000000070600720c */ /* 0x000fc60003f04270 */
[----:B------:R-:W-:-:S06]  /*0e90*/  IMAD.IADD R4, R5, 0x1, R14 ;  /* 0x0000000105047824 */ /* 0x000fcc00078e020e */
[----:B------:R-:W1:Y:S01]  /*0ea0*/  @!P1 S2R R11, SR_CgaCtaId ;  /* 0x00000000000b9919 */ /* 0x000e620000008800 */
[----:B------:R-:W-:Y:S01]  /*0eb0*/  @!P1 SHF.R.U32.HI R9, RZ, 0x3, R2 ;  /* 0x00000003ff099819 */ /* 0x000fe20000011602 */
[----:B------:R-:W2:Y:S03]  /*0ec0*/  SHFL.DOWN PT, R5, R4, 0x2, R7 ;  /* 0x0840000004057989 */ /* 0x000ea600000e0007 */
[----:B------:R-:W-:Y:S02]  /*0ed0*/  @!P1 LOP3.LUT R9, R9, 0x7c, RZ, 0xc0, !PT ;  /* 0x0000007c09099812 */ /* 0x000fe400078ec0ff */
[----:B--2---:R-:W-:Y:S02]  /*0ee0*/  SEL R5, R5, RZ, !P0 ;  /* 0x000000ff05057207 */ /* 0x004fe40004000000 */
[----:B------:R-:W-:-:S03]  /*0ef0*/  ISETP.GT.AND P0, PT, R8, R7, PT ;  /* 0x000000070800720c */ /* 0x000fc60003f04270 */
[----:B------:R-:W-:Y:S01]  /*0f00*/  IMAD.IADD R6, R4, 0x1, R5 ;  /* 0x0000000104067824 */ /* 0x000fe200078e0205 */
[----:B------:R-:W-:-:S04]  /*0f10*/  IADD3 R4, PT, PT, R10, 0x8, RZ ;  /* 0x000000080a047810 */ /* 0x000fc80007ffe0ff */
[----:B------:R-:W2:Y:S02]  /*0f20*/  SHFL.DOWN PT, R5, R6, 0x4, R7 ;  /* 0x0880000006057989 */ /* 0x000ea400000e0007 */
[----:B--2---:R-:W-:Y:S02]  /*0f30*/  SEL R5, R5, RZ, !P0 ;  /* 0x000000ff05057207 */ /* 0x004fe40004000000 */
[----:B------:R-:W-:-:S03]  /*0f40*/  ISETP.GT.AND P0, PT, R4, R7, PT ;  /* 0x000000070400720c */ /* 0x000fc60003f04270 */
[----:B------:R-:W-:Y:S02]  /*0f50*/  IMAD.IADD R8, R6, 0x1, R5 ;  /* 0x0000000106087824 */ /* 0x000fe400078e0205 */
[----:B------:R-:W-:Y:S01]  /*0f60*/  VIADD R6, R10, 0x10 ;  /* 0x000000100a067836 */ /* 0x000fe20000000000 */
[----:B------:R-:W-:Y:S02]  /*0f70*/  @!P1 MOV R10, 0x400 ;  /* 0x00000400000a9802 */ /* 0x000fe40000000f00 */
[----:B------:R-:W2:Y:S02]  /*0f80*/  SHFL.DOWN PT, R5, R8, 0x8, R7 ;  /* 0x0900000008057989 */ /* 0x000ea400000e0007 */
[----:B-1----:R-:W-:-:S05]  /*0f90*/  @!P1 LEA R10, R11, R10, 0x18 ;  /* 0x0000000a0b0a9211 */ /* 0x002fca00078ec0ff */
[----:B------:R-:W-:Y:S01]  /*0fa0*/  @!P1 IMAD.IADD R10, R9, 0x1, R10 ;  /* 0x00000001090a9824 */ /* 0x000fe200078e020a */
[----:B--2---:R-:W-:Y:S02]  /*0fb0*/  SEL R5, R5, RZ, !P0 ;  /* 0x000000ff05057207 */ /* 0x004fe40004000000 */
[----:B------:R-:W-:-:S03]  /*0fc0*/  ISETP.GT.AND P0, PT, R6, R7, PT ;  /* 0x000000070600720c */ /* 0x000fc60003f04270 */
[----:B------:R-:W-:-:S05]  /*0fd0*/  IMAD.IADD R4, R8, 0x1, R5 ;  /* 0x0000000108047824 */ /* 0x000fca00078e0205 */
[----:B------:R-:W1:Y:S02]  /*0fe0*/  SHFL.DOWN PT, R5, R4, 0x10, R7 ;  /* 0x0a00000004057989 */ /* 0x000e6400000e0007 */
[----:B-1----:R-:W-:Y:S02]  /*0ff0*/  SEL R5, R5, RZ, !P0 ;  /* 0x000000ff05057207 */ /* 0x002fe40004000000 */
[----:B------:R-:W-:-:S03]  /*1000*/  ISETP.NE.AND P0, PT, R2, RZ, PT ;  /* 0x000000ff0200720c */ /* 0x000fc60003f05270 */
[----:B------:R-:W-:-:S05]  /*1010*/  IMAD.IADD R11, R4, 0x1, R5 ;  /* 0x00000001040b7824 */ /* 0x000fca00078e0205 */
[----:B------:R1:W-:Y:S01]  /*1020*/  @!P1 STS [R10+0x8], R11 ;  /* 0x0000080b0a009388 */ /* 0x0003e20000000800 */
[----:B------:R-:W-:Y:S06]  /*1030*/  BAR.SYNC.DEFER_BLOCKING 0x0 ;  /* 0x0000000000007b1d */ /* 0x000fec0000010000 */
[----:B------:R-:W-:Y:S05]  /*1040*/  @P0 BRA `(.L_x_189) ;  /* 0x0000001000d40947 */ /* 0x000fea0003800000 */
[----:B------:R-:W2:Y:S01]  /*1050*/  S2UR UR5, SR_CgaCtaId ;  /* 0x00000000000579c3 */ /* 0x000ea20000008800 */
[----:B------:R-:W-:Y:S01]  /*1060*/  UMOV UR4, 0x400 ;  /* 0x0000040000047882 */ /* 0x000fe20000000000 */
[C---:B------:R-:W-:Y:S02]  /*1070*/  ISETP.GT.U32.AND P2, PT, R0.reuse, 0x40, PT ;  /* 0x000000400000780c */ /* 0x040fe40003f44070 */
[C---:B------:R-:W-:Y:S02]  /*1080*/  ISETP.GT.U32.AND P1, PT, R0.reuse, 0x20, PT ;  /* 0x000000200000780c */ /* 0x040fe40003f24070 */
[----:B------:R-:W-:Y:S01]  /*1090*/  ISETP.GT.U32.AND P3, PT, R0, 0x80, PT ;  /* 0x000000800000780c */ /* 0x000fe20003f64070 */
[----:B--2---:R-:W-:-:S09]  /*10a0*/  ULEA UR4, UR5, UR4, 0x18 ;  /* 0x0000000405047291 */ /* 0x004fd2000f8ec0ff */
[----:B------:R-:W2:Y:S04]  /*10b0*/  LDS.128 R4, [UR4+0x10] ;  /* 0x00001004ff047984 */ /* 0x000ea80008000c00 */
[----:B------:R-:W3:Y:S04]  /*10c0*/  LDS R2, [UR4+0xc] ;  /* 0x00000c04ff027984 */ /* 0x000ee80008000800 */
[----:B------:R-:W4:Y:S01]  /*10d0*/  LDS.64 R8, [UR4+0x20] ;  /* 0x00002004ff087984 */ /* 0x000f220008000a00 */
[----:B--2---:R-:W-:Y:S02]  /*10e0*/  SEL R4, R4, RZ, P2 ;  /* 0x000000ff04047207 */ /* 0x004fe40001000000 */
[----:B------:R-:W-:-:S02]  /*10f0*/  ISETP.GT.U32.AND P2, PT, R0, 0x60, PT ;  /* 0x000000600000780c */ /* 0x000fc40003f44070 */
[----:B---3--:R-:W-:Y:S02]  /*1100*/  SEL R2, R2, RZ, P1 ;  /* 0x000000ff02027207 */ /* 0x008fe40000800000 */
[----:B------:R-:W-:Y:S02]  /*1110*/  SEL R5, R5, RZ, P2 ;  /* 0x000000ff05057207 */ /* 0x000fe40001000000 */
[----:B------:R-:W-:Y:S02]  /*1120*/  IADD3 R2, PT, PT, R4, R2, R11 ;  /* 0x0000000204027210 */ /* 0x000fe40007ffe00b */
[----:B------:R-:W-:Y:S02]  /*1130*/  ISETP.GT.U32.AND P1, PT, R0, 0xa0, PT ;  /* 0x000000a00000780c */ /* 0x000fe40003f24070 */
[----:B------:R-:W-:Y:S02]  /*1140*/  SEL R6, R6, RZ, P3 ;  /* 0x000000ff06067207 */ /* 0x000fe40001800000 */
[----:B------:R-:W-:-:S02]  /*1150*/  ISETP.GT.U32.AND P2, PT, R0, 0xc0, PT ;  /* 0x000000c00000780c */ /* 0x000fc40003f44070 */
[----:B------:R-:W-:Y:S02]  /*1160*/  ISETP.GT.U32.AND P3, PT, R0, 0xe0, PT ;  /* 0x000000e00000780c */ /* 0x000fe40003f64070 */
[----:B------:R-:W-:Y:S02]  /*1170*/  SEL R7, R7, RZ, P1 ;  /* 0x000000ff07077207 */ /* 0x000fe40000800000 */
[----:B------:R-:W-:Y:S02]  /*1180*/  IADD3 R2, PT, PT, R6, R2, R5 ;  /* 0x0000000206027210 */ /* 0x000fe40007ffe005 */
[----:B----4-:R-:W-:Y:S02]  /*1190*/  SEL R8, R8, RZ, P2 ;  /* 0x000000ff08087207 */ /* 0x010fe40001000000 */
[----:B------:R-:W-:Y:S02]  /*11a0*/  SEL R9, R9, RZ, P3 ;  /* 0x000000ff09097207 */ /* 0x000fe40001800000 */
[----:B------:R-:W-:-:S05]  /*11b0*/  IADD3 R2, PT, PT, R8, R2, R7 ;  /* 0x0000000208027210 */ /* 0x000fca0007ffe007 */
[----:B-1----:R-:W-:Y:S01]  /*11c0*/  IMAD.IADD R11, R2, 0x1, R9 ;  /* 0x00000001020b7824 */ /* 0x002fe200078e0209 */
[----:B------:R-:W-:Y:S06]  /*11d0*/  BRA `(.L_x_189) ;  /* 0x0000001000707947 */ /* 0x000fec0003800000 */
.L_x_174:
[----:B------:R-:W0:Y:S01]  /*11e0*/  S2R R2, SR_TID.X ;  /* 0x0000000000027919 */ /* 0x000e220000002100 */
[----:B------:R-:W1:Y:S02]  /*11f0*/  LDCU.64 UR4, c[0x0][0x380] ;  /* 0x00007000ff0477ac */ /* 0x000e640008000a00 */
[----:B-1----:R-:W-:Y:S01]  /*1200*/  MOV R4, UR4 ;  /* 0x0000000400047c02 */ /* 0x002fe20008000f00 */
[----:B------:R-:W-:Y:S02]  /*1210*/  IMAD.U32 R5, RZ, RZ, UR5 ;  /* 0x00000005ff057e24 */ /* 0x000fe4000f8e00ff */
[----:B0-----:R-:W-:-:S04]  /*1220*/  IMAD R7, R3, 0x1000, R2 ;  /* 0x0000100003077824 */ /* 0x001fc800078e0202 */
[----:B------:R-:W-:-:S05]  /*1230*/  IMAD.WIDE.U32 R6, R7, 0x4, R4 ;  /* 0x0000000407067825 */ /* 0x000fca00078e0004 */
        /* <DEDUP_REMOVED lines=16> */
[----:B------:R-:W-:-:S02]  /*1340*/  ISETP.GE.U32.AND P0, PT, R0, R13, PT ;  /* 0x0000000d0000720c */ /* 0x000fc40003f06070 */
        /* <DEDUP_REMOVED lines=9> */
[----:B------:R-:W-:Y:S01]  /*13e0*/  IMAD R9, R3, 0x1000, R13 ;  /* 0x0000100003097824 */ /* 0x000fe200078e020d */
[----:B------:R-:W-:Y:S01]  /*13f0*/  LOP3.LUT R6, RZ, R2, RZ, 0x33, !PT ;  /* 0x00000002ff067212 */ /* 0x000fe200078e33ff */
[----:B------:R-:W-:Y:S01]  /*1400*/  VIADD R0, R8, 0xfffff000 ;  /* 0xfffff00008007836 */ /* 0x000fe20000000000 */
[----:B------:R-:W-:Y:S02]  /*1410*/  UMOV UR4, URZ ;  /* 0x000000ff00047c82 */ /* 0x000fe40008000000 */
[----:B------:R-:W-:Y:S02]  /*1420*/  IADD3 R6, PT, PT, -R13, R8, R6 ;  /* 0x000000080d067210 */ /* 0x000fe40007ffe106 */
[C---:B------:R-:W-:Y:S02]  /*1430*/  ISETP.GT.U32.AND P0, PT, R9.reuse, R0, PT ;  /* 0x000000000900720c */ /* 0x040fe40003f04070 */
[----:B------:R-:W-:Y:S01]  /*1440*/  IADD3 R7, PT, PT, R9, 0x800, R2 ;  /* 0x0000080009077810 */ /* 0x000fe20007ffe002 */
[----:B------:R-:W-:-:S02]  /*1450*/  IMAD.MOV.U32 R2, RZ, RZ, R9 ;  /* 0x000000ffff027224 */ /* 0x000fc400078e0009 */
[----:B------:R-:W-:-:S08]  /*1460*/  IMAD R6, R3, -0x1000, R6 ;  /* 0xfffff00003067824 */ /* 0x000fd000078e0206 */
[----:B------:R-:W-:Y:S05]  /*1470*/  @P0 BRA `(.L_x_191) ;  /* 0x00000000009c0947 */ /* 0x000fea0003800000 */
[----:B------:R-:W0:Y:S08]  /*1480*/  LDC R8, c[0x0][0x3a8] ;  /* 0x0000ea00ff087b82 */ /* 0x000e300000000800 */
[----:B------:R-:W1:Y:S02]  /*1490*/  LDC.64 R4, c[0x0][0x380] ;  /* 0x0000e000ff047b82 */ /* 0x000e640000000a00 */
.L_x_192:
[----:B------:R-:W2:Y:S02]  /*14a0*/  S2R R10, SR_TID.X ;  /* 0x00000000000a7919 */ /* 0x000ea40000002100 */
[----:B--2---:R-:W-:-:S04]  /*14b0*/  IMAD.IADD R11, R10, 0x1, R9 ;  /* 0x000000010a0b7824 */ /* 0x004fc800078e0209 */
[----:B-1----:R-:W-:-:S05]  /*14c0*/  IMAD.WIDE.U32 R10, R11, 0x4, R4 ;  /* 0x000000040b0a7825 */ /* 0x002fca00078e0004 */
        /* <DEDUP_REMOVED lines=10> */
[----:B------:R-:W5:Y:S01]  /*1570*/  LDG.E R21, desc[UR6][R10.64+0x2c00] ;  /* 0x002c00060a157981 */ /* 0x000f62000c1e1900 */
[----:B--2---:R-:W-:-:S03]  /*1580*/  IADD3 R20, PT, PT, R20, R18, R27 ;  /* 0x0000001214147210 */ /* 0x004fc60007ffe01b */
[----:B------:R-:W2:Y:S04]  /*1590*/  LDG.E R18, desc[UR6][R10.64+0x2800] ;  /* 0x002800060a127981 */ /* 0x000ea8000c1e1900 */
[----:B------:R-:W2:Y:S01]  /*15a0*/  LDG.E R27, desc[UR6][R10.64+0x3800] ;  /* 0x003800060a1b7981 */ /* 0x000ea2000c1e1900 */
[----:B---3--:R-:W-:-:S03]  /*15b0*/  IADD3 R24, PT, PT, R23, R22, R20 ;  /* 0x0000001617187210 */ /* 0x008fc60007ffe014 */
[----:B------:R-:W3:Y:S04]  /*15c0*/  LDG.E R23, desc[UR6][R10.64+0x3000] ;  /* 0x003000060a177981 */ /* 0x000ee8000c1e1900 */
[----:B------:R-:W3:Y:S04]  /*15d0*/  LDG.E R20, desc[UR6][R10.64+0x3400] ;  /* 0x003400060a147981 */ /* 0x000ee8000c1e1900 */
[----:B------:R-:W3:Y:S01]  /*15e0*/  LDG.E R22, desc[UR6][R10.64+0x3c00] ;  /* 0x003c00060a167981 */ /* 0x000ee2000c1e1900 */
[----:B----4-:R-:W-:-:S04]  /*15f0*/  IADD3 R14, PT, PT, R17, R14, R24 ;  /* 0x0000000e110e7210 */ /* 0x010fc80007ffe018 */
[----:B-----5:R-:W-:-:S04]  /*1600*/  IADD3 R14, PT, PT, R19, R16, R14 ;  /* 0x00000010130e7210 */ /* 0x020fc80007ffe00e */
[----:B------:R-:W-:Y:S02]  /*1610*/  IADD3 R12, PT, PT, R15, R12, R14 ;  /* 0x0000000c0f0c7210 */ /* 0x000fe40007ffe00e */
[----:B0-----:R-:W-:-:S04]  /*1620*/  IADD3 R14, PT, PT, -R9, R8, RZ ;  /* 0x00000008090e7210 */ /* 0x001fc80007ffe1ff */
[----:B------:R-:W-:Y:S02]  /*1630*/  ISETP.GE.U32.AND P0, PT, R14, R13, PT ;  /* 0x0000000d0e00720c */ /* 0x000fe40003f06070 */
[----:B--2---:R-:W-:-:S04]  /*1640*/  IADD3 R12, PT, PT, R21, R18, R12 ;  /* 0x00000012150c7210 */ /* 0x004fc80007ffe00c */
[----:B---3--:R-:W-:-:S04]  /*1650*/  IADD3 R12, PT, PT, R20, R23, R12 ;  /* 0x00000017140c7210 */ /* 0x008fc80007ffe00c */
[----:B------:R-:W-:-:S03]  /*1660*/  IADD3 R27, PT, PT, R22, R27, R12 ;  /* 0x0000001b161b7210 */ /* 0x000fc60007ffe00c */
[----:B------:R-:W-:Y:S05]  /*1670*/  @!P0 BRA `(.L_x_190) ;  /* 0x00000008009c8947 */ /* 0x000fea0003800000 */
[C---:B------:R-:W-:Y:S01]  /*1680*/  IMAD.IADD R9, R13.reuse, 0x1, R9 ;  /* 0x000000010d097824 */ /* 0x040fe200078e0209 */
[----:B------:R-:W-:Y:S01]  /*1690*/  UIADD3 UR4, UPT, UPT, UR4, 0x1, URZ ;  /* 0x0000000104047890 */ /* 0x000fe2000fffe0ff */
[----:B------:R-:W-:Y:S02]  /*16a0*/  IMAD.IADD R2, R13, 0x1, R2 ;  /* 0x000000010d027824 */ /* 0x000fe400078e0202 */
[----:B------:R-:W-:Y:S01]  /*16b0*/  IMAD.IADD R6, R6, 0x1, -R13 ;  /* 0x0000000106067824 */ /* 0x000fe200078e0a0d */
[----:B------:R-:W-:Y:S01]  /*16c0*/  ISETP.GT.U32.AND P0, PT, R9, R0, PT ;  /* 0x000000000900720c */ /* 0x000fe20003f04070 */
[----:B------:R-:W-:-:S12]  /*16d0*/  IMAD.IADD R7, R13, 0x1, R7 ;  /* 0x000000010d077824 */ /* 0x000fd800078e0207 */
[----:B------:R-:W-:Y:S05]  /*16e0*/  @!P0 BRA `(.L_x_192) ;  /* 0xfffffffc006c8947 */ /* 0x000fea000383ffff */
.L_x_191:
[----:B------:R-:W0:Y:S01]  /*16f0*/  S2R R13, SR_TID.X ;  /* 0x00000000000d7919 */ /* 0x000e220000002100 */
[----:B------:R-:W-:Y:S01]  /*1700*/  IMAD.IADD R0, R8, 0x1, -R9 ;  /* 0x0000000108007824 */ /* 0x000fe200078e0a09 */
[----:B------:R-:W-:Y:S04]  /*1710*/  BSSY.RECONVERGENT B1, `(.L_x_190) ;  /* 0x000009d000017945 */ /* 0x000fe80003800200 */
[----:B0-----:R-:W-:-:S04]  /*1720*/  ISETP.GE.AND P0, PT, R13, R0, PT ;  /* 0x000000000d00720c */ /* 0x001fc80003f06270 */
[----:B------:R-:W-:-:S13]  /*1730*/  ISETP.GE.U32.OR P0, PT, R9, R8, P0 ;  /* 0x000000080900720c */ /* 0x000fda0000706470 */
[----:B------:R-:W-:Y:S05]  /*1740*/  @P0 BRA `(.L_x_193) ;  /* 0x0000000800640947 */ /* 0x000fea0003800000 */
[----:B------:R-:W0:Y:S01]  /*1750*/  LDC R10, c[0x0][0x3ac] ;  /* 0x0000eb00ff0a7b82 */ /* 0x000e220000000800 */
[----:B------:R-:W-:Y:S01]  /*1760*/  LOP3.LUT R11, RZ, R13, RZ, 0x33, !PT ;  /* 0x0000000dff0b7212 */ /* 0x000fe200078e33ff */
[----:B------:R-:W-:Y:S06]  /*1770*/  BSSY.RECONVERGENT B2, `(.L_x_194) ;  /* 0x000004f000027945 */ /* 0x000fec0003800200 */
[----:B------:R-:W1:Y:S01]  /*1780*/  LDC R0, c[0x0][0x3ac] ;  /* 0x0000eb00ff007b82 */ /* 0x000e620000000800 */
[----:B0-----:R-:W-:-:S05]  /*1790*/  IMAD.SHL.U32 R10, R10, 0x1000, RZ ;  /* 0x000010000a0a7824 */ /* 0x001fca00078e00ff */
[----:B------:R-:W-:-:S04]  /*17a0*/  LEA R10, R3, R10, 0xc ;  /* 0x0000000a030a7211 */ /* 0x000fc800078e60ff */
[----:B------:R-:W-:Y:S01]  /*17b0*/  IADD3 R8, PT, PT, -R10, R8, R11 ;  /* 0x000000080a087210 */ /* 0x000fe20007ffe10b */
[----:B-1----:R-:W-:Y:S02]  /*17c0*/  IMAD R11, R0, UR4, RZ ;  /* 0x00000004000b7c24 */ /* 0x002fe4000f8e02ff */
[----:B------:R-:W-:Y:S02]  /*17d0*/  IMAD.MOV.U32 R0, RZ, RZ, R13 ;  /* 0x000000ffff007224 */ /* 0x000fe400078e000d */
[----:B------:R-:W-:-:S05]  /*17e0*/  IMAD R8, R11, -0x1000, R8 ;  /* 0xfffff0000b087824 */ /* 0x000fca00078e0208 */
[C---:B------:R-:W-:Y:S02]  /*17f0*/  ISETP.GE.U32.AND P0, PT, R8.reuse, 0xf00, PT ;  /* 0x00000f000800780c */ /* 0x040fe40003f06070 */
[----:B------:R-:W-:-:S04]  /*1800*/  LEA.HI R8, R8, 0x1, RZ, 0x18 ;  /* 0x0000000108087811 */ /* 0x000fc800078fc0ff */
[----:B------:R-:W-:-:S07]  /*1810*/  LOP3.LUT R10, R8, 0xf, RZ, 0xc0, !PT ;  /* 0x0000000f080a7812 */ /* 0x000fce00078ec0ff */
[----:B------:R-:W-:Y:S05]  /*1820*/  @!P0 BRA `(.L_x_195) ;  /* 0x00000004000c8947 */ /* 0x000fea0003800000 */
[----:B------:R-:W-:Y:S01]  /*1830*/  LEA.HI R0, R6, 0x1, RZ, 0x18 ;  /* 0x0000000106007811 */ /* 0x000fe200078fc0ff */
[----:B------:R-:W-:Y:S01]  /*1840*/  BSSY.RECONVERGENT B3, `(.L_x_196) ;  /* 0x0000040000037945 */ /* 0x000fe20003800200 */
[----:B------:R-:W-:Y:S02]  /*1850*/  LOP3.LUT R11, R13, 0x800, RZ, 0xfc, !PT ;  /* 0x000008000d0b7812 */ /* 0x000fe400078efcff */
[----:B------:R-:W-:-:S05]  /*1860*/  LOP3.LUT R0, R0, 0x1fffff0, RZ, 0xc0, !PT ;  /* 0x01fffff000007812 */ /* 0x000fca00078ec0ff */
[----:B------:R-:W-:-:S07]  /*1870*/  IMAD.MOV R0, RZ, RZ, -R0 ;  /* 0x000000ffff007224 */ /* 0x000fce00078e0a00 */
.L_x_197:
[C---:B------:R-:W-:Y:S02]  /*1880*/  VIADD R15, R7.reuse, 0xfffff800 ;  /* 0xfffff800070f7836 */ /* 0x040fe40000000000 */
[----:B------:R-:W-:Y:S02]  /*1890*/  VIADD R21, R7, 0xfffff900 ;  /* 0xfffff90007157836 */ /* 0x000fe40000000000 */
[----:B------:R-:W-:-:S04]  /*18a0*/  IMAD.WIDE.U32 R14, R15, 0x4, R4 ;  /* 0x000000040f0e7825 */ /* 0x000fc800078e0004 */
[--C-:B------:R-:W-:Y:S01]  /*18b0*/  IMAD.WIDE.U32 R20, R21, 0x4, R4.reuse ;  /* 0x0000000415147825 */ /* 0x100fe200078e0004 */
[----:B------:R0:W2:Y:S04]  /*18c0*/  LDG.E R28, desc[UR6][R14.64] ;  /* 0x000000060e1c7981 */ /* 0x0000a8000c1e1900 */
[----:B------:R-:W2:Y:S01]  /*18d0*/  LDG.E R29, desc[UR6][R20.64] ;  /* 0x00000006141d7981 */ /* 0x000ea2000c1e1900 */
[C---:B------:R-:W-:Y:S02]  /*18e0*/  VIADD R17, R7.reuse, 0xfffffa00 ;  /* 0xfffffa0007117836 */ /* 0x040fe40000000000 */
[----:B------:R-:W-:Y:S02]  /*18f0*/  VIADD R19, R7, 0xfffffb00 ;  /* 0xfffffb0007137836 */ /* 0x000fe40000000000 */
[----:B------:R-:W-:-:S04]  /*1900*/  IMAD.WIDE.U32 R16, R17, 0x4, R4 ;  /* 0x0000000411107825 */ /* 0x000fc800078e0004 */
[--C-:B------:R-:W-:Y:S01]  /*1910*/  IMAD.WIDE.U32 R18, R19, 0x4, R4.reuse ;  /* 0x0000000413127825 */ /* 0x100fe200078e0004 */
[----:B------:R1:W3:Y:S04]  /*1920*/  LDG.E R13, desc[UR6][R16.64] ;  /* 0x00000006100d7981 */ /* 0x0002e8000c1e1900 */
[----:B------:R4:W3:Y:S01]  /*1930*/  LDG.E R12, desc[UR6][R18.64] ;  /* 0x00000006120c7981 */ /* 0x0008e2000c1e1900 */
[C---:B------:R-:W-:Y:S01]  /*1940*/  VIADD R22, R7.reuse, 0xfffffd00 ;  /* 0xfffffd0007167836 */ /* 0x040fe20000000000 */
[C---:B------:R-:W-:Y:S01]  /*1950*/  IADD3 R23, PT, PT, R7.reuse, -0x400, RZ ;  /* 0xfffffc0007177810 */ /* 0x040fe20007ffe0ff */
[----:B------:R-:W-:Y:S02]  /*1960*/  VIADD R26, R7, 0xfffffe00 ;  /* 0xfffffe00071a7836 */ /* 0x000fe40000000000 */
[----:B0-----:R-:W-:-:S04]  /*1970*/  IMAD.WIDE.U32 R14, R22, 0x4, R4 ;  /* 0x00000004160e7825 */ /* 0x001fc800078e0004 */
[--C-:B-1----:R-:W-:Y:S02]  /*1980*/  IMAD.WIDE.U32 R16, R26, 0x4, R4.reuse ;  /* 0x000000041a107825 */ /* 0x102fe400078e0004 */
[----:B------:R0:W5:Y:S02]  /*1990*/  LDG.E R26, desc[UR6][R14.64] ;  /* 0x000000060e1a7981 */ /* 0x000164000c1e1900 */
[C-C-:B------:R-:W-:Y:S02]  /*19a0*/  IMAD.WIDE.U32 R24, R7.reuse, 0x4, R4.reuse ;  /* 0x0000000407187825 */ /* 0x140fe400078e0004 */
[----:B------:R-:W5:Y:S02]  /*19b0*/  LDG.E R16, desc[UR6][R16.64] ;  /* 0x0000000610107981 */ /* 0x000f64000c1e1900 */
[----:B----4-:R-:W-:Y:S02]  /*19c0*/  VIADD R19, R7, 0xffffff00 ;  /* 0xffffff0007137836 */ /* 0x010fe40000000000 */
[----:B------:R-:W-:Y:S01]  /*19d0*/  IMAD.WIDE.U32 R20, R23, 0x4, R4 ;  /* 0x0000000417147825 */ /* 0x000fe200078e0004 */
[----:B------:R-:W4:Y:S03]  /*19e0*/  LDG.E R24, desc[UR6][R24.64] ;  /* 0x0000000618187981 */ /* 0x000f26000c1e1900 */
[----:B0-----:R-:W-:-:S02]  /*19f0*/  VIADD R15, R7, 0x200 ;  /* 0x00000200070f7836 */ /* 0x001fc40000000000 */
[----:B------:R-:W-:Y:S02]  /*1a00*/  VIADD R23, R7, 0x100 ;  /* 0x0000010007177836 */ /* 0x000fe40000000000 */
[--C-:B------:R-:W-:Y:S01]  /*1a10*/  IMAD.WIDE.U32 R18, R19, 0x4, R4.reuse ;  /* 0x0000000413127825 */ /* 0x100fe200078e0004 */
[----:B------:R0:W5:Y:S03]  /*1a20*/  LDG.E R25, desc[UR6][R20.64] ;  /* 0x0000000614197981 */ /* 0x000166000c1e1900 */
[----:B------:R-:W-:Y:S02]  /*1a30*/  IMAD.WIDE.U32 R22, R23, 0x4, R4 ;  /* 0x0000000417167825 */ /* 0x000fe400078e0004 */
[----:B------:R-:W4:Y:S04]  /*1a40*/  LDG.E R19, desc[UR6][R18.64] ;  /* 0x0000000612137981 */ /* 0x000f28000c1e1900 */
[----:B------:R1:W4:Y:S01]  /*1a50*/  LDG.E R23, desc[UR6][R22.64] ;  /* 0x0000000616177981 */ /* 0x000322000c1e1900 */
[----:B0-----:R-:W-:-:S04]  /*1a60*/  VIADD R21, R7, 0x300 ;  /* 0x0000030007157836 */ /* 0x001fc80000000000 */
[----:B------:R-:W-:-:S04]  /*1a70*/  IMAD.WIDE.U32 R20, R21, 0x4, R4 ;  /* 0x0000000415147825 */ /* 0x000fc800078e0004 */
[----:B-1----:R-:W-:Y:S02]  /*1a80*/  VIADD R22, R7, 0x700 ;  /* 0x0000070007167836 */ /* 0x002fe40000000000 */
[----:B------:R-:W4:Y:S01]  /*1a90*/  LDG.E R21, desc[UR6][R20.64] ;  /* 0x0000000614157981 */ /* 0x000f22000c1e1900 */
[----:B--2---:R-:W-:Y:S01]  /*1aa0*/  IADD3 R27, PT, PT, R29, R28, R27 ;  /* 0x0000001c1d1b7210 */ /* 0x004fe20007ffe01b */
[----:B------:R-:W-:Y:S01]  /*1ab0*/  IMAD.WIDE.U32 R28, R15, 0x4, R4 ;  /* 0x000000040f1c7825 */ /* 0x000fe200078e0004 */
[----:B------:R-:W-:-:S05]  /*1ac0*/  IADD3 R15, PT, PT, R7, 0x400, RZ ;  /* 0x00000400070f7810 */ /* 0x000fca0007ffe0ff */
[----:B------:R0:W2:Y:S01]  /*1ad0*/  LDG.E R28, desc[UR6][R28.64] ;  /* 0x000000061c1c7981 */ /* 0x0000a2000c1e1900 */
[----:B------:R-:W-:-:S05]  /*1ae0*/  IMAD.WIDE.U32 R14, R15, 0x4, R4 ;  /* 0x000000040f0e7825 */ /* 0x000fca00078e0004 */
[----:B------:R1:W2:Y:S01]  /*1af0*/  LDG.E R17, desc[UR6][R14.64] ;  /* 0x000000060e117981 */ /* 0x0002a2000c1e1900 */
[----:B---3--:R-:W-:Y:S01]  /*1b00*/  IADD3 R27, PT, PT, R12, R13, R27 ;  /* 0x0000000d0c1b7210 */ /* 0x008fe20007ffe01b */
[----:B0-----:R-:W-:-:S04]  /*1b10*/  VIADD R29, R7, 0x500 ;  /* 0x00000500071d7836 */ /* 0x001fc80000000000 */
[----:B------:R-:W-:-:S04]  /*1b20*/  IMAD.WIDE.U32 R12, R29, 0x4, R4 ;  /* 0x000000041d0c7825 */ /* 0x000fc800078e0004 */
[----:B-1----:R-:W-:Y:S01]  /*1b30*/  VIADD R15, R7, 0x600 ;  /* 0x00000600070f7836 */ /* 0x002fe20000000000 */
[----:B------:R0:W3:Y:S03]  /*1b40*/  LDG.E R18, desc[UR6][R12.64] ;  /* 0x000000060c127981 */ /* 0x0000e6000c1e1900 */
[----:B------:R-:W-:-:S04]  /*1b50*/  IMAD.WIDE.U32 R14, R15, 0x4, R4 ;  /* 0x000000040f0e7825 */ /* 0x000fc800078e0004 */
[----:B0-----:R-:W-:Y:S02]  /*1b60*/  IMAD.WIDE.U32 R12, R22, 0x4, R4 ;  /* 0x00000004160c7825 */ /* 0x001fe400078e0004 */
[----:B------:R-:W3:Y:S04]  /*1b70*/  LDG.E R22, desc[UR6][R14.64] ;  /* 0x000000060e167981 */ /* 0x000ee8000c1e1900 */
[----:B------:R-:W3:Y:S01]  /*1b80*/  LDG.E R20, desc[UR6][R12.64] ;  /* 0x000000060c147981 */ /* 0x000ee2000c1e1900 */
[----:B------:R-:W-:Y:S01]  /*1b90*/  VIADD R0, R0, 0x10 ;  /* 0x0000001000007836 */ /* 0x000fe20000000000 */
[----:B-----5:R-:W-:-:S04]  /*1ba0*/  IADD3 R25, PT, PT, R26, R25, R27 ;  /* 0x000000191a197210 */ /* 0x020fc80007ffe01b */
[----:B----4-:R-:W-:Y:S02]  /*1bb0*/  IADD3 R16, PT, PT, R19, R16, R25 ;  /* 0x0000001013107210 */ /* 0x010fe40007ffe019 */
[----:B------:R-:W-:Y:S02]  /*1bc0*/  ISETP.NE.AND P0, PT, R0, RZ, PT ;  /* 0x000000ff0000720c */ /* 0x000fe40003f05270 */
[----:B------:R-:W-:Y:S01]  /*1bd0*/  IADD3 R16, PT, PT, R23, R24, R16 ;  /* 0x0000001817107210 */ /* 0x000fe20007ffe010 */
[----:B------:R-:W-:Y:S02]  /*1be0*/  VIADD R11, R11, 0x1000 ;  /* 0x000010000b0b7836 */ /* 0x000fe40000000000 */
[----:B------:R-:W-:Y:S01]  /*1bf0*/  VIADD R7, R7, 0x1000 ;  /* 0x0000100007077836 */ /* 0x000fe20000000000 */
[----:B--2---:R-:W-:-:S04]  /*1c00*/  IADD3 R16, PT, PT, R21, R28, R16 ;  /* 0x0000001c15107210 */ /* 0x004fc80007ffe010 */
[----:B---3--:R-:W-:-:S04]  /*1c10*/  IADD3 R17, PT, PT, R18, R17, R16 ;  /* 0x0000001112117210 */ /* 0x008fc80007ffe010 */
[----:B------:R-:W-:Y:S01]  /*1c20*/  IADD3 R27, PT, PT, R20, R22, R17 ;  /* 0x00000016141b7210 */ /* 0x000fe20007ffe011 */
[----:B------:R-:W-:Y:S06]  /*1c30*/  @P0 BRA `(.L_x_197) ;  /* 0xfffffffc00100947 */ /* 0x000fec000383ffff */
[----:B------:R-:W-:Y:S05]  /*1c40*/  BSYNC.RECONVERGENT B3 ;  /* 0x0000000000037941 */ /* 0x000fea0003800200 */
.L_x_196:
[----:B------:R-:W-:-:S07]  /*1c50*/  IADD3 R0, PT, PT, R11, -0x800, RZ ;  /* 0xfffff8000b007810 */ /* 0x000fce0007ffe0ff */
.L_x_195:
[----:B------:R-:W-:Y:S05]  /*1c60*/  BSYNC.RECONVERGENT B2 ;  /* 0x0000000000027941 */ /* 0x000fea0003800200 */
.L_x_194:
[----:B------:R-:W-:-:S13]  /*1c70*/  ISETP.NE.AND P0, PT, R10, RZ, PT ;  /* 0x000000ff0a00720c */ /* 0x000fda0003f05270 */
[----:B------:R-:W-:Y:S05]  /*1c80*/  @!P0 BRA `(.L_x_193) ;  /* 0x0000000400148947 */ /* 0x000fea0003800000 */
[----:B------:R-:W-:Y:S01]  /*1c90*/  ISETP.GE.U32.AND P0, PT, R10, 0x8, PT ;  /* 0x000000080a00780c */ /* 0x000fe20003f06070 */
[----:B------:R-:W-:Y:S01]  /*1ca0*/  BSSY.RECONVERGENT B2, `(.L_x_198) ;  /* 0x0000021000027945 */ /* 0x000fe20003800200 */
[----:B------:R-:W-:-:S04]  /*1cb0*/  LOP3.LUT R23, R8, 0x7, RZ, 0xc0, !PT ;  /* 0x0000000708177812 */ /* 0x000fc800078ec0ff */
[----:B------:R-:W-:-:S07]  /*1cc0*/  ISETP.NE.AND P1, PT, R23, RZ, PT ;  /* 0x000000ff1700720c */ /* 0x000fce0003f25270 */
[----:B------:R-:W-:Y:S06]  /*1cd0*/  @!P0 BRA `(.L_x_199) ;  /* 0x0000000000748947 */ /* 0x000fec0003800000 */
[----:B------:R-:W-:-:S04]  /*1ce0*/  IMAD.IADD R11, R0, 0x1, R9 ;  /* 0x00000001000b7824 */ /* 0x000fc800078e0209 */
[C---:B------:R-:W-:Y:S02]  /*1cf0*/  VIADD R19, R11.reuse, 0x100 ;  /* 0x000001000b137836 */ /* 0x040fe40000000000 */
[C---:B------:R-:W-:Y:S02]  /*1d00*/  VIADD R21, R11.reuse, 0x200 ;  /* 0x000002000b157836 */ /* 0x040fe40000000000 */
[C---:B------:R-:W-:Y:S02]  /*1d10*/  VIADD R13, R11.reuse, 0x300 ;  /* 0x000003000b0d7836 */ /* 0x040fe40000000000 */
[----:B------:R-:W-:-:S04]  /*1d20*/  IMAD.WIDE.U32 R16, R11, 0x4, R4 ;  /* 0x000000040b107825 */ /* 0x000fc800078e0004 */
[--C-:B------:R-:W-:Y:S01]  /*1d30*/  IMAD.WIDE.U32 R18, R19, 0x4, R4.reuse ;  /* 0x0000000413127825 */ /* 0x100fe200078e0004 */
[----:B------:R0:W2:Y:S03]  /*1d40*/  LDG.E R22, desc[UR6][R16.64] ;  /* 0x0000000610167981 */ /* 0x0000a6000c1e1900 */
[--C-:B------:R-:W-:Y:S01]  /*1d50*/  IMAD.WIDE.U32 R20, R21, 0x4, R4.reuse ;  /* 0x0000000415147825 */ /* 0x100fe200078e0004 */
[----:B------:R1:W2:Y:S03]  /*1d60*/  LDG.E R7, desc[UR6][R18.64] ;  /* 0x0000000612077981 */ /* 0x0002a6000c1e1900 */
[C---:B------:R-:W-:Y:S02]  /*1d70*/  VIADD R15, R11.reuse, 0x400 ;  /* 0x000004000b0f7836 */ /* 0x040fe40000000000 */
[C---:B------:R-:W-:Y:S01]  /*1d80*/  VIADD R25, R11.reuse, 0x500 ;  /* 0x000005000b197836 */ /* 0x040fe20000000000 */
[----:B------:R-:W-:Y:S01]  /*1d90*/  IADD3 R29, PT, PT, R11, 0x600, RZ ;  /* 0x000006000b1d7810 */ /* 0x000fe20007ffe0ff */
[----:B------:R-:W-:Y:S01]  /*1da0*/  IMAD.WIDE.U32 R12, R13, 0x4, R4 ;  /* 0x000000040d0c7825 */ /* 0x000fe200078e0004 */
[----:B------:R-:W3:Y:S03]  /*1db0*/  LDG.E R20, desc[UR6][R20.64] ;  /* 0x0000000614147981 */ /* 0x000ee6000c1e1900 */
[----:B------:R-:W-:-:S02]  /*1dc0*/  VIADD R24, R11, 0x700 ;  /* 0x000007000b187836 */ /* 0x000fc40000000000 */
[--C-:B------:R-:W-:Y:S01]  /*1dd0*/  IMAD.WIDE.U32 R14, R15, 0x4, R4.reuse ;  /* 0x000000040f0e7825 */ /* 0x100fe200078e0004 */
[----:B------:R-:W3:Y:S03]  /*1de0*/  LDG.E R12, desc[UR6][R12.64] ;  /* 0x000000060c0c7981 */ /* 0x000ee6000c1e1900 */
[--C-:B------:R-:W-:Y:S02]  /*1df0*/  IMAD.WIDE.U32 R10, R25, 0x4, R4.reuse ;  /* 0x00000004190a7825 */ /* 0x100fe400078e0004 */
[----:B------:R-:W4:Y:S02]  /*1e00*/  LDG.E R14, desc[UR6][R14.64] ;  /* 0x000000060e0e7981 */ /* 0x000f24000c1e1900 */
[--C-:B0-----:R-:W-:Y:S02]  /*1e10*/  IMAD.WIDE.U32 R16, R29, 0x4, R4.reuse ;  /* 0x000000041d107825 */ /* 0x101fe400078e0004 */
[----:B------:R-:W4:Y:S02]  /*1e20*/  LDG.E R10, desc[UR6][R10.64] ;  /* 0x000000060a0a7981 */ /* 0x000f24000c1e1900 */
[----:B-1----:R-:W-:-:S02]  /*1e30*/  IMAD.WIDE.U32 R18, R24, 0x4, R4 ;  /* 0x0000000418127825 */ /* 0x002fc400078e0004 */
[----:B------:R-:W5:Y:S04]  /*1e40*/  LDG.E R16, desc[UR6][R16.64] ;  /* 0x0000000610107981 */ /* 0x000f68000c1e1900 */
[----:B------:R-:W5:Y:S01]  /*1e50*/  LDG.E R18, desc[UR6][R18.64] ;  /* 0x0000000612127981 */ /* 0x000f62000c1e1900 */
[----:B------:R-:W-:Y:S01]  /*1e60*/  VIADD R0, R0, 0x800 ;  /* 0x0000080000007836 */ /* 0x000fe20000000000 */
[----:B--2---:R-:W-:-:S04]  /*1e70*/  IADD3 R7, PT, PT, R7, R22, R27 ;  /* 0x0000001607077210 */ /* 0x004fc80007ffe01b */
[----:B---3--:R-:W-:-:S04]  /*1e80*/  IADD3 R7, PT, PT, R12, R20, R7 ;  /* 0x000000140c077210 */ /* 0x008fc80007ffe007 */
[----:B----4-:R-:W-:-:S04]  /*1e90*/  IADD3 R7, PT, PT, R10, R14, R7 ;  /* 0x0000000e0a077210 */ /* 0x010fc80007ffe007 */
[----:B-----5:R-:W-:-:S07]  /*1ea0*/  IADD3 R27, PT, PT, R18, R16, R7 ;  /* 0x00000010121b7210 */ /* 0x020fce0007ffe007 */
.L_x_199:
[----:B------:R-:W-:Y:S05]  /*1eb0*/  BSYNC.RECONVERGENT B2 ;  /* 0x0000000000027941 */ /* 0x000fea0003800200 */
.L_x_198:
[----:B------:R-:W-:Y:S05]  /*1ec0*/  @!P1 BRA `(.L_x_193) ;  /* 0x0000000000849947 */ /* 0x000fea0003800000 */
[----:B------:R-:W-:Y:S01]  /*1ed0*/  ISETP.GE.U32.AND P0, PT, R23, 0x4, PT ;  /* 0x000000041700780c */ /* 0x000fe20003f06070 */
[----:B------:R-:W-:Y:S01]  /*1ee0*/  BSSY.RECONVERGENT B2, `(.L_x_200) ;  /* 0x0000012000027945 */ /* 0x000fe20003800200 */
[----:B------:R-:W-:-:S11]  /*1ef0*/  LOP3.LUT P1, RZ, R8, 0x3, RZ, 0xc0, !PT ;  /* 0x0000000308ff7812 */ /* 0x000fd6000782c0ff */
[----:B------:R-:W-:Y:S05]  /*1f00*/  @!P0 BRA `(.L_x_201) ;  /* 0x00000000003c8947 */ /* 0x000fea0003800000 */
[----:B------:R-:W-:-:S04]  /*1f10*/  IMAD.IADD R7, R0, 0x1, R9 ;  /* 0x0000000100077824 */ /* 0x000fc800078e0209 */
[C---:B------:R-:W-:Y:S02]  /*1f20*/  VIADD R11, R7.reuse, 0x100 ;  /* 0x00000100070b7836 */ /* 0x040fe40000000000 */
[----:B------:R-:W-:-:S04]  /*1f30*/  IMAD.WIDE.U32 R8, R7, 0x4, R4 ;  /* 0x0000000407087825 */ /* 0x000fc800078e0004 */
[C---:B------:R-:W-:Y:S02]  /*1f40*/  VIADD R13, R7.reuse, 0x200 ;  /* 0x00000200070d7836 */ /* 0x040fe40000000000 */
[----:B------:R-:W-:Y:S01]  /*1f50*/  VIADD R15, R7, 0x300 ;  /* 0x00000300070f7836 */ /* 0x000fe20000000000 */
[----:B------:R-:W2:Y:S01]  /*1f60*/  LDG.E R8, desc[UR6][R8.64] ;  /* 0x0000000608087981 */ /* 0x000ea2000c1e1900 */
[----:B------:R-:W-:-:S04]  /*1f70*/  IMAD.WIDE.U32 R10, R11, 0x4, R4 ;  /* 0x000000040b0a7825 */ /* 0x000fc800078e0004 */
[--C-:B------:R-:W-:Y:S02]  /*1f80*/  IMAD.WIDE.U32 R12, R13, 0x4, R4.reuse ;  /* 0x000000040d0c7825 */ /* 0x100fe400078e0004 */
[----:B------:R-:W2:Y:S02]  /*1f90*/  LDG.E R10, desc[UR6][R10.64] ;  /* 0x000000060a0a7981 */ /* 0x000ea4000c1e1900 */
[----:B------:R-:W-:Y:S02]  /*1fa0*/  IMAD.WIDE.U32 R14, R15, 0x4, R4 ;  /* 0x000000040f0e7825 */ /* 0x000fe400078e0004 */
[----:B------:R-:W3:Y:S04]  /*1fb0*/  LDG.E R12, desc[UR6][R12.64] ;  /* 0x000000060c0c7981 */ /* 0x000ee8000c1e1900 */
[----:B------:R-:W3:Y:S01]  /*1fc0*/  LDG.E R14, desc[UR6][R14.64] ;  /* 0x000000060e0e7981 */ /* 0x000ee2000c1e1900 */
[----:B------:R-:W-:-:S02]  /*1fd0*/  IADD3 R0, PT, PT, R0, 0x400, RZ ;  /* 0x0000040000007810 */ /* 0x000fc40007ffe0ff */
[----:B--2---:R-:W-:-:S04]  /*1fe0*/  IADD3 R27, PT, PT, R10, R8, R27 ;  /* 0x000000080a1b7210 */ /* 0x004fc80007ffe01b */
[----:B---3--:R-:W-:-:S07]  /*1ff0*/  IADD3 R27, PT, PT, R14, R12, R27 ;  /* 0x0000000c0e1b7210 */ /* 0x008fce0007ffe01b */
.L_x_201:
[----:B------:R-:W-:Y:S05]  /*2000*/  BSYNC.RECONVERGENT B2 ;  /* 0x0000000000027941 */ /* 0x000fea0003800200 */
.L_x_200:
[----:B------:R-:W-:Y:S05]  /*2010*/  @!P1 BRA `(.L_x_193) ;  /* 0x0000000000309947 */ /* 0x000fea0003800000 */
[----:B------:R-:W-:Y:S01]  /*2020*/  LOP3.LUT R6, R6, 0xffff, RZ, 0xc0, !PT ;  /* 0x0000ffff06067812 */ /* 0x000fe200078ec0ff */
[----:B------:R-:W-:-:S03]  /*2030*/  IMAD.IADD R9, R0, 0x1, R2 ;  /* 0x0000000100097824 */ /* 0x000fc600078e0202 */
[----:B------:R-:W-:-:S04]  /*2040*/  LEA.HI R6, R6, 0x1, RZ, 0x18 ;  /* 0x0000000106067811 */ /* 0x000fc800078fc0ff */
[----:B------:R-:W-:-:S05]  /*2050*/  LOP3.LUT R6, R6, 0x3, RZ, 0xc0, !PT ;  /* 0x0000000306067812 */ /* 0x000fca00078ec0ff */
[----:B------:R-:W-:-:S07]  /*2060*/  IMAD.MOV R0, RZ, RZ, -R6 ;  /* 0x000000ffff007224 */ /* 0x000fce00078e0a06 */
.L_x_202:
[----:B------:R-:W-:-:S06]  /*2070*/  IMAD.WIDE.U32 R6, R9, 0x4, R4 ;  /* 0x0000000409067825 */ /* 0x000fcc00078e0004 */
[----:B------:R-:W2:Y:S01]  /*2080*/  LDG.E R6, desc[UR6][R6.64] ;  /* 0x0000000606067981 */ /* 0x000ea2000c1e1900 */
[----:B------:R-:W-:Y:S02]  /*2090*/  VIADD R0, R0, 0x1 ;  /* 0x0000000100007836 */ /* 0x000fe40000000000 */
[----:B------:R-:W-:-:S03]  /*20a0*/  VIADD R9, R9, 0x100 ;  /* 0x0000010009097836 */ /* 0x000fc60000000000 */
[----:B------:R-:W-:Y:S01]  /*20b0*/  ISETP.NE.AND P0, PT, R0, RZ, PT ;  /* 0x000000ff0000720c */ /* 0x000fe20003f05270 */
[----:B--2---:R-:W-:-:S12]  /*20c0*/  IMAD.IADD R27, R6, 0x1, R27 ;  /* 0x00000001061b7824 */ /* 0x004fd800078e021b */
[----:B------:R-:W-:Y:S05]  /*20d0*/  @P0 BRA `(.L_x_202) ;  /* 0xfffffffc00e40947 */ /* 0x000fea000383ffff */
.L_x_193:
[----:B------:R-:W-:Y:S05]  /*20e0*/  BSYNC.RECONVERGENT B1 ;  /* 0x0000000000017941 */ /* 0x000fea0003800200 */
.L_x_190:
[----:B------:R-:W0:Y:S01]  /*20f0*/  S2R R9, SR_LANEID ;  /* 0x0000000000097919 */ /* 0x000e220000000000 */
[----:B------:R-:W1:Y:S01]  /*2100*/  SHFL.DOWN PT, R0, R27, 0x1, 0x1f ;  /* 0x08201f001b007f89 */ /* 0x000e6200000e0000 */
[----:B------:R-:W2:Y:S01]  /*2110*/  S2R R8, SR_TID.X ;  /* 0x0000000000087919 */ /* 0x000ea20000002100 */
[C---:B0-----:R-:W-:Y:S02]  /*2120*/  ISETP.GT.AND P0, PT, R9.reuse, 0x1e, PT ;  /* 0x0000001e0900780c */ /* 0x041fe40003f04270 */
[C---:B------:R-:W-:Y:S02]  /*2130*/  ISETP.NE.AND P1, PT, R9.reuse, RZ, PT ;  /* 0x000000ff0900720c */ /* 0x040fe40003f25270 */
[----:B-1----:R-:W-:Y:S02]  /*2140*/  SEL R0, R0, RZ, !P0 ;  /* 0x000000ff00007207 */ /* 0x002fe40004000000 */
[----:B------:R-:W-:-:S03]  /*2150*/  ISETP.GT.AND P0, PT, R9, 0x1d, PT ;  /* 0x0000001d0900780c */ /* 0x000fc60003f04270 */
[----:B------:R-:W-:-:S05]  /*2160*/  IMAD.IADD R0, R0, 0x1, R27 ;  /* 0x0000000100007824 */ /* 0x000fca00078e021b */
[----:B------:R-:W0:Y:S01]  /*2170*/  SHFL.DOWN PT, R2, R0, 0x2, 0x1f ;  /* 0x08401f0000027f89 */ /* 0x000e2200000e0000 */
[----:B------:R-:W1:Y:S01]  /*2180*/  @!P1 S2R R6, SR_CgaCtaId ;  /* 0x0000000000069919 */ /* 0x000e620000008800 */
[----:B0-----:R-:W-:Y:S02]  /*2190*/  SEL R5, R2, RZ, !P0 ;  /* 0x000000ff02057207 */ /* 0x001fe40004000000 */
[----:B------:R-:W-:Y:S02]  /*21a0*/  ISETP.GT.AND P0, PT, R9, 0x1b, PT ;  /* 0x0000001b0900780c */ /* 0x000fe40003f04270 */
[----:B------:R-:W-:-:S05]  /*21b0*/  IADD3 R5, PT, PT, R0, R5, RZ ;  /* 0x0000000500057210 */ /* 0x000fca0007ffe0ff */
[----:B------:R-:W0:Y:S02]  /*21c0*/  SHFL.DOWN PT, R2, R5, 0x4, 0x1f ;  /* 0x08801f0005027f89 */ /* 0x000e2400000e0000 */
[----:B0-----:R-:W-:Y:S02]  /*21d0*/  SEL R2, R2, RZ, !P0 ;  /* 0x000000ff02027207 */ /* 0x001fe40004000000 */
[----:B------:R-:W-:-:S03]  /*21e0*/  ISETP.GT.AND P0, PT, R9, 0x17, PT ;  /* 0x000000170900780c */ /* 0x000fc60003f04270 */
[----:B------:R-:W-:Y:S01]  /*21f0*/  IMAD.IADD R2, R5, 0x1, R2 ;  /* 0x0000000105027824 */ /* 0x000fe200078e0202 */
[----:B------:R-:W-:-:S04]  /*2200*/  @!P1 MOV R5, 0x400 ;  /* 0x0000040000059802 */ /* 0x000fc80000000f00 */
[----:B------:R-:W0:Y:S01]  /*2210*/  SHFL.DOWN PT, R4, R2, 0x8, 0x1f ;  /* 0x09001f0002047f89 */ /* 0x000e2200000e0000 */
[----:B-1----:R-:W-:Y:S02]  /*2220*/  @!P1 LEA R5, R6, R5, 0x18 ;  /* 0x0000000506059211 */ /* 0x002fe400078ec0ff */
[----:B0-----:R-:W-:Y:S02]  /*2230*/  SEL R7, R4, RZ, !P0 ;  /* 0x000000ff04077207 */ /* 0x001fe40004000000 */
[----:B------:R-:W-:Y:S02]  /*2240*/  ISETP.GT.AND P0, PT, R9, 0xf, PT ;  /* 0x0000000f0900780c */ /* 0x000fe40003f04270 */
[----:B--2---:R-:W-:Y:S01]  /*2250*/  @!P1 SHF.R.U32.HI R4, RZ, 0x3, R8 ;  /* 0x00000003ff049819 */ /* 0x004fe20000011608 */
[----:B------:R-:W-:-:S03]  /*2260*/  IMAD.IADD R7, R2, 0x1, R7 ;  /* 0x0000000102077824 */ /* 0x000fc600078e0207 */
[----:B------:R-:W-:Y:S02]  /*2270*/  @!P1 LOP3.LUT R4, R4, 0x7c, RZ, 0xc0, !PT ;  /* 0x0000007c04049812 */ /* 0x000fe400078ec0ff */
[----:B------:R-:W0:Y:S03]  /*2280*/  SHFL.DOWN PT, R0, R7, 0x10, 0x1f ;  /* 0x0a001f0007007f89 */ /* 0x000e2600000e0000 */
[----:B------:R-:W-:Y:S01]  /*2290*/  @!P1 IMAD.IADD R4, R4, 0x1, R5 ;  /* 0x0000000104049824 */ /* 0x000fe200078e0205 */
        /* <DEDUP_REMOVED lines=15> */
[----:B------:R-:W-:-:S07]  /*2390*/  IMAD.IADD R11, R0, 0x1, R9 ;  /* 0x00000001000b7824 */ /* 0x000fce00078e0209 */
.L_x_189:
[----:B------:R-:W-:Y:S05]  /*23a0*/  BSYNC.RECONVERGENT B0 ;  /* 0x0000000000007941 */ /* 0x000fea0003800200 */
.L_x_173:
[----:B------:R-:W-:Y:S05]  /*23b0*/  @P0 EXIT ;  /* 0x000000000000094d */ /* 0x000fea0003800000 */
[----:B---3--:R-:W3:Y:S02]  /*23c0*/  LDC.64 R4, c[0x0][0x388] ;  /* 0x0000e200ff047b82 */ /* 0x008ee40000000a00 */
[----:B---3--:R-:W-:-:S05]  /*23d0*/  IMAD.WIDE.U32 R2, R3, 0x4, R4 ;  /* 0x0000000403027825 */ /* 0x008fca00078e0004 */
[----:B------:R-:W-:Y:S01]  /*23e0*/  STG.E desc[UR6][R2.64], R11 ;  /* 0x0000000b02007986 */ /* 0x000fe2000c101906 */
[----:B------:R-:W-:Y:S05]  /*23f0*/  EXIT ;  /* 0x000000000000794d */ /* 0x000fea0003800000 */
.L_x_203:
        /* <DEDUP_REMOVED lines=16> */
.L_x_245:


//--------------------- .text._ZN3cub18CUB_300001_SM_10006detail6reduce28DeviceReduceSingleTileKernelINS2_10policy_hubIijN4cuda3std3__44plusIiEEE10Policy1000EN6thrust24THRUST_300001_SM_1000_NS10device_ptrIiEEPijS9_iiNS7_10__identityEEEvT0_T1_T2_T3_T4_T6_ --------------------------
	.section	.text._ZN3cub18CUB_300001_SM_10006detail6reduce28DeviceReduceSingleTileKernelINS2_10policy_hubIijN4cuda3std3__44plusIiEEE10Policy1000EN6thrust24THRUST_300001_SM_1000_NS10device_ptrIiEEPijS9_iiNS7_10__identityEEEvT0_T1_T2_T3_T4_T6_,"ax",@progbits
	.align	128
        .global         _ZN3cub18CUB_300001_SM_10006detail6reduce28DeviceReduceSingleTileKernelINS2_10policy_hubIijN4cuda3std3__44plusIiEEE10Policy1000EN6thrust24THRUST_300001_SM_1000_NS10device_ptrIiEEPijS9_iiNS7_10__identityEEEvT0_T1_T2_T3_T4_T6_
        .type           _ZN3cub18CUB_300001_SM_10006detail6reduce28DeviceReduceSingleTileKernelINS2_10policy_hubIijN4cuda3std3__44plusIiEEE10Policy1000EN6thrust24THRUST_300001_SM_1000_NS10device_ptrIiEEPijS9_iiNS7_10__identityEEEvT0_T1_T2_T3_T4_T6_,@function
        .size           _ZN3cub18CUB_300001_SM_10006detail6reduce28DeviceReduceSingleTileKernelINS2_10policy_hubIijN4cuda3std3__44plusIiEEE10Policy1000EN6thrust24THRUST_300001_SM_1000_NS10device_ptrIiEEPijS9_iiNS7_10__identityEEEvT0_T1_T2_T3_T4_T6_,(.L_x_246 - _ZN3cub18CUB_300001_SM_10006detail6reduce28DeviceReduceSingleTileKernelINS2_10policy_hubIijN4cuda3std3__44plusIiEEE10Policy1000EN6thrust24THRUST_300001_SM_1000_NS10device_ptrIiEEPijS9_iiNS7_10__identityEEEvT0_T1_T2_T3_T4_T6_)
        .other          _ZN3cub18CUB_300001_SM_10006detail6reduce28DeviceReduceSingleTileKernelINS2_10policy_hubIijN4cuda3std3__44plusIiEEE10Policy1000EN6thrust24THRUST_300001_SM_1000_NS10device_ptrIiEEPijS9_iiNS7_10__identityEEEvT0_T1_T2_T3_T4_T6_,@"STO_CUDA_ENTRY STV_DEFAULT"
_ZN3cub18CUB_300001_SM_10006detail6reduce28DeviceReduceSingleTileKernelINS2_10policy_hubIijN4cuda3std3__44plusIiEEE10Policy1000EN6thrust24THRUST_300001_SM_1000_NS10device_ptrIiEEPijS9_iiNS7_10__identityEEEvT0_T1_T2_T3_T4_T6_:
.text._ZN3cub18CUB_300001_SM_10006detail6reduce28DeviceReduceSingleTileKernelINS2_10policy_hubIijN4cuda3std3__44plusIiEEE10Policy1000EN6thrust24THRUST_300001_SM_1000_NS10device_ptrIiEEPijS9_iiNS7_10__identityEEEvT0_T1_T2_T3_T4_T6_:
        /* <DEDUP_REMOVED lines=13> */
.L_x_204:
[----:B------:R-:W-:Y:S01]  /*00d0*/  ISETP.GT.U32.AND P0, PT, R2, 0xfff, PT ;  /* 0x00000fff0200780c */ /* 0x000fe20003f04070 */
[----:B------:R-:W-:-:S12]  /*00e0*/  BSSY.RECONVERGENT B0, `(.L_x_205) ;  /* 0x00001e7000007945 */ /* 0x000fd80003800200 */
        /* <DEDUP_REMOVED lines=11> */
.L_x_208:
[----:B------:R-:W-:Y:S05]  /*01a0*/  BSYNC.RECONVERGENT B1 ;  /* 0x0000000000017941 */ /* 0x000fea0003800200 */
.L_x_207:
        /* <DEDUP_REMOVED lines=17> */
.L_x_213:
        /* <DEDUP_REMOVED lines=31> */
.L_x_212:
[----:B------:R-:W-:Y:S05]  /*04b0*/  BSYNC.RECONVERGENT B2 ;  /* 0x0000000000027941 */ /* 0x000fea0003800200 */
.L_x_211:
[----:B------:R-:W-:Y:S05]  /*04c0*/  @!P0 BRA `(.L_x_210) ;  /* 0x0000000000c88947 */ /* 0x000fea0003800000 */
[----:B------:R-:W-:Y:S01]  /*04d0*/  ISETP.GE.U32.AND P0, PT, R21, 0x8, PT ;  /* 0x000000081500780c */ /* 0x000fe20003f06070 */
[----:B------:R-:W-:Y:S01]  /*04e0*/  BSSY.RECONVERGENT B2, `(.L_x_214) ;  /* 0x0000013000027945 */ /* 0x000fe20003800200 */
[----:B------:R-:W-:-:S04]  /*04f0*/  LOP3.LUT R16, R4, 0x7, RZ, 0xc0, !PT ;  /* 0x0000000704107812 */ /* 0x000fc800078ec0ff */
[----:B------:R-:W-:-:S07]  /*0500*/  ISETP.NE.AND P1, PT, R16, RZ, PT ;  /* 0x000000ff1000720c */ /* 0x000fce0003f25270 */
[----:B------:R-:W-:Y:S06]  /*0510*/  @!P0 BRA `(.L_x_215) ;  /* 0x00000000003c8947 */ /* 0x000fec0003800000 */
[----:B------:R-:W0:Y:S02]  /*0520*/  LDC.64 R6, c[0x0][0x380] ;  /* 0x0000e000ff067b82 */ /* 0x000e240000000a00 */
[----:B0-----:R-:W-:-:S05]  /*0530*/  IMAD.WIDE.U32 R6, R5, 0x4, R6 ;  /* 0x0000000405067825 */ /* 0x001fca00078e0006 */
        /* <DEDUP_REMOVED lines=13> */
.L_x_215:
[----:B------:R-:W-:Y:S05]  /*0610*/  BSYNC.RECONVERGENT B2 ;  /* 0x0000000000027941 */ /* 0x000fea0003800200 */
.L_x_214:
        /* <DEDUP_REMOVED lines=11> */
[----:B------:R-:W3:Y:S01]  /*06d0*/  LDG.E R10, desc[UR6][R6.64+0xc00] ;  /* 0x000c0006060a7981 */ /* 0x000ee2000c1e1900 */
[----:B------:R-:W-:Y:S01]  /*06e0*/  VIADD R5, R5, 0x400 ;  /* 0x0000040005057836 */ /* 0x000fe20000000000 */
[----:B--2--5:R-:W-:-:S04]  /*06f0*/  IADD3 R0, PT, PT, R4, R9, R0 ;  /* 0x0000000904007210 */ /* 0x024fc80007ffe000 */
[----:B---3--:R-:W-:-:S07]  /*0700*/  IADD3 R0, PT, PT, R10, R11, R0 ;  /* 0x0000000b0a007210 */ /* 0x008fce0007ffe000 */
.L_x_217:
[----:B------:R-:W-:Y:S05]  /*0710*/  BSYNC.RECONVERGENT B2 ;  /* 0x0000000000027941 */ /* 0x000fea0003800200 */
.L_x_216:
[----:B------:R-:W-:Y:S05]  /*0720*/  @!P1 BRA `(.L_x_210) ;  /* 0x0000000000309947 */ /* 0x000fea0003800000 */
[----:B------:R-:W0:Y:S02]  /*0730*/  LDC.64 R6, c[0x0][0x380] ;  /* 0x0000e000ff067b82 */ /* 0x000e240000000a00 */
[----:B0-----:R-:W-:-:S04]  /*0740*/  IMAD.WIDE.U32 R4, R5, 0x4, R6 ;  /* 0x0000000405047825 */ /* 0x001fc800078e0006 */
[----:B------:R-:W-:Y:S02]  /*0750*/  IMAD.MOV R6, RZ, RZ, -R8 ;  /* 0x000000ffff067224 */ /* 0x000fe400078e0a08 */
[----:B------:R-:W-:-:S07]  /*0760*/  IMAD.MOV.U32 R7, RZ, RZ, R5 ;  /* 0x000000ffff077224 */ /* 0x000fce00078e0005 */
.L_x_218:
[----:B------:R-:W-:-:S06]  /*0770*/  IMAD.MOV.U32 R5, RZ, RZ, R7 ;  /* 0x000000ffff057224 */ /* 0x000fcc00078e0007 */
[----:B------:R0:W2:Y:S01]  /*0780*/  LDG.E R5, desc[UR6][R4.64] ;  /* 0x0000000604057981 */ /* 0x0000a2000c1e1900 */
[----:B------:R-:W-:-:S05]  /*0790*/  VIADD R6, R6, 0x1 ;  /* 0x0000000106067836 */ /* 0x000fca0000000000 */
[----:B------:R-:W-:Y:S02]  /*07a0*/  ISETP.NE.AND P0, PT, R6, RZ, PT ;  /* 0x000000ff0600720c */ /* 0x000fe40003f05270 */
[----:B0-----:R-:W-:-:S05]  /*07b0*/  IADD3 R4, P1, PT, R4, 0x400, RZ ;  /* 0x0000040004047810 */ /* 0x001fca0007f3e0ff */
[----:B------:R-:W-:Y:S02]  /*07c0*/  IMAD.X R7, RZ, RZ, R7, P1 ;  /* 0x000000ffff077224 */ /* 0x000fe400008e0607 */
[----:B--2--5:R-:W-:-:S04]  /*07d0*/  IMAD.IADD R0, R5, 0x1, R0 ;  /* 0x0000000105007824 */ /* 0x024fc800078e0200 */
[----:B------:R-:W-:Y:S05]  /*07e0*/  @P0 BRA `(.L_x_218) ;  /* 0xfffffffc00e00947 */ /* 0x000fea000383ffff */
.L_x_210:
[----:B------:R-:W-:Y:S05]  /*07f0*/  BSYNC.RECONVERGENT B1 ;  /* 0x0000000000017941 */ /* 0x000fea0003800200 */
.L_x_209:
[----:B------:R-:W-:-:S13]  /*0800*/  ISETP.GE.U32.AND P0, PT, R2, 0x100, PT ;  /* 0x000001000200780c */ /* 0x000fda0003f06070 */
        /* <DEDUP_REMOVED lines=38> */
[----:B-1----:R-:W1:Y:S01]  /*0a70*/  LDS.64 R2, [UR4+0x20] ;  /* 0x00002004ff027984 */ /* 0x002e620008000a00 */
[----:B0-----:R-:W-:-:S04]  /*0a80*/  IADD3 R0, PT, PT, R4, R0, R9 ;  /* 0x0000000004007210 */ /* 0x001fc80007ffe009 */
[----:B------:R-:W-:-:S04]  /*0a90*/  IADD3 R0, PT, PT, R6, R0, R5 ;  /* 0x0000000006007210 */ /* 0x000fc80007ffe005 */
[----:B-1----:R-:W-:-:S05]  /*0aa0*/  IADD3 R0, PT, PT, R2, R0, R7 ;  /* 0x0000000002007210 */ /* 0x002fca0007ffe007 */
[----:B------:R-:W-:Y:S01]  /*0ab0*/  IMAD.IADD R9, R0, 0x1, R3 ;  /* 0x0000000100097824 */ /* 0x000fe200078e0203 */
[----:B------:R-:W-:Y:S06]  /*0ac0*/  BRA `(.L_x_220) ;  /* 0x0000001400207947 */ /* 0x000fec0003800000 */
.L_x_219:
[----:B------:R-:W-:Y:S01]  /*0ad0*/  LOP3.LUT R4, R3, 0x3e0, RZ, 0xc0, !PT ;  /* 0x000003e003047812 */ /* 0x000fe200078ec0ff */
[----:B------:R-:W1:Y:S03]  /*0ae0*/  S2R R10, SR_LANEID ;  /* 0x00000000000a7919 */ /* 0x000e660000000000 */
[----:B0-----:R-:W-:Y:S01]  /*0af0*/  LOP3.LUT R7, RZ, R4, RZ, 0x33, !PT ;  /* 0x00000004ff077212 */ /* 0x001fe200078e33ff */
[----:B------:R-:W-:-:S04]  /*0b00*/  VIADD R5, R4, 0x20 ;  /* 0x0000002004057836 */ /* 0x000fc80000000000 */
[----:B------:R-:W-:Y:S01]  /*0b10*/  IMAD.IADD R7, R7, 0x1, R2 ;  /* 0x0000000107077824 */ /* 0x000fe200078e0202 */
[----:B------:R-:W-:-:S04]  /*0b20*/  ISETP.GT.U32.AND P0, PT, R5, R2, PT ;  /* 0x000000020500720c */ /* 0x000fc80003f04070 */
        /* <DEDUP_REMOVED lines=40> */
[----:B------:R-:W-:Y:S01]  /*0db0*/  ISETP.GT.U32.AND P3, PT, R2, 0x80, PT ;  /* 0x000000800200780c */ /* 0x000fe20003f64070 */
[----:B-1----:R-:W-:-:S09]  /*0dc0*/  ULEA UR4, UR5, UR4, 0x18 ;  /* 0x0000000405047291 */ /* 0x002fd2000f8ec0ff */
[----:B------:R-:W1:Y:S04]  /*0dd0*/  LDS.128 R4, [UR4+0x10] ;  /* 0x00001004ff047984 */ /* 0x000e680008000c00 */
[----:B------:R-:W2:Y:S04]  /*0de0*/  LDS R0, [UR4+0xc] ;  /* 0x00000c04ff007984 */ /* 0x000ea80008000800 */
[----:B------:R-:W3:Y:S01]  /*0df0*/  LDS.64 R10, [UR4+0x20] ;  /* 0x00002004ff0a7984 */ /* 0x000ee20008000a00 */
[----:B-1----:R-:W-:Y:S02]  /*0e00*/  SEL R4, R4, RZ, P2 ;  /* 0x000000ff04047207 */ /* 0x002fe40001000000 */
[----:B------:R-:W-:-:S02]  /*0e10*/  ISETP.GT.U32.AND P2, PT, R2, 0x60, PT ;  /* 0x000000600200780c */ /* 0x000fc40003f44070 */
[----:B--2---:R-:W-:Y:S02]  /*0e20*/  SEL R0, R0, RZ, P1 ;  /* 0x000000ff00007207 */ /* 0x004fe40000800000 */
        /* <DEDUP_REMOVED lines=8> */
[----:B---3--:R-:W-:Y:S02]  /*0eb0*/  SEL R10, R10, RZ, P2 ;  /* 0x000000ff0a0a7207 */ /* 0x008fe40001000000 */
[----:B------:R-:W-:Y:S02]  /*0ec0*/  SEL R11, R11, RZ, P3 ;  /* 0x000000ff0b0b7207 */ /* 0x000fe40001800000 */
[----:B------:R-:W-:-:S05]  /*0ed0*/  IADD3 R0, PT, PT, R10, R0, R7 ;  /* 0x000000000a007210 */ /* 0x000fca0007ffe007 */
[----:B0-----:R-:W-:Y:S01]  /*0ee0*/  IMAD.IADD R9, R0, 0x1, R11 ;  /* 0x0000000100097824 */ /* 0x001fe200078e020b */
[----:B------:R-:W-:Y:S06]  /*0ef0*/  BRA `(.L_x_220) ;  /* 0x0000001000147947 */ /* 0x000fec0003800000 */
.L_x_206:
[----:B------:R-:W0:Y:S01]  /*0f00*/  S2R R0, SR_TID.X ;  /* 0x0000000000007919 */ /* 0x000e220000002100 */
[----:B------:R-:W1:Y:S02]  /*0f10*/  LDCU.64 UR4, c[0x0][0x380] ;  /* 0x00007000ff0477ac */ /* 0x000e640008000a00 */
[----:B-1----:R-:W-:Y:S02]  /*0f20*/  IMAD.U32 R12, RZ, RZ, UR4 ;  /* 0x00000004ff0c7e24 */ /* 0x002fe4000f8e00ff */
[----:B------:R-:W-:Y:S02]  /*0f30*/  IMAD.U32 R13, RZ, RZ, UR5 ;  /* 0x00000005ff0d7e24 */ /* 0x000fe4000f8e00ff */
        /* <DEDUP_REMOVED lines=17> */
[----:B------:R-:W-:Y:S01]  /*1050*/  UMOV UR4, 0x1000 ;  /* 0x0000100000047882 */ /* 0x000fe20000000000 */
[----:B--2---:R-:W-:-:S04]  /*1060*/  IADD3 R3, PT, PT, R7, R6, R3 ;  /* 0x0000000607037210 */ /* 0x004fc80007ffe003 */
[----:B---3--:R-:W-:-:S04]  /*1070*/  IADD3 R3, PT, PT, R9, R8, R3 ;  /* 0x0000000809037210 */ /* 0x008fc80007ffe003 */
[----:B----4-:R-:W-:-:S04]  /*1080*/  IADD3 R3, PT, PT, R11, R10, R3 ;  /* 0x0000000a0b037210 */ /* 0x010fc80007ffe003 */
[----:B-----5:R-:W-:-:S04]  /*1090*/  IADD3 R3, PT, PT, R15, R14, R3 ;  /* 0x0000000e0f037210 */ /* 0x020fc80007ffe003 */
[----:B------:R-:W-:Y:S01]  /*10a0*/  IADD3 R16, PT, PT, R17, R16, R3 ;  /* 0x0000001011107210 */ /* 0x000fe20007ffe003 */
[----:B------:R-:W-:-:S05]  /*10b0*/  VIADD R3, R2, 0xfffff000 ;  /* 0xfffff00002037836 */ /* 0x000fca0000000000 */
[----:B------:R-:W-:Y:S02]  /*10c0*/  ISETP.GE.U32.AND P0, PT, R3, 0x1000, PT ;  /* 0x000010000300780c */ /* 0x000fe40003f06070 */
[----:B------:R-:W-:-:S04]  /*10d0*/  IADD3 R16, PT, PT, R19, R18, R16 ;  /* 0x0000001213107210 */ /* 0x000fc80007ffe010 */
[----:B------:R-:W-:-:S05]  /*10e0*/  IADD3 R21, PT, PT, R21, R20, R16 ;  /* 0x0000001415157210 */ /* 0x000fca0007ffe010 */
[----:B------:R-:W-:Y:S02]  /*10f0*/  IMAD.IADD R7, R22, 0x1, R21 ;  /* 0x0000000116077824 */ /* 0x000fe400078e0215 */
[----:B------:R-:W-:Y:S05]  /*1100*/  @!P0 BRA `(.L_x_221) ;  /* 0x00000000008c8947 */ /* 0x000fea0003800000 */
[----:B------:R-:W0:Y:S01]  /*1110*/  LDC R2, c[0x0][0x390] ;  /* 0x0000e400ff027b82 */ /* 0x000e220000000800 */
[----:B------:R-:W-:-:S07]  /*1120*/  UMOV UR4, 0x1000 ;  /* 0x0000100000047882 */ /* 0x000fce0000000000 */
[----:B------:R-:W1:Y:S02]  /*1130*/  LDC.64 R12, c[0x0][0x380] ;  /* 0x0000e000ff0c7b82 */ /* 0x000e640000000a00 */
.L_x_223:
[----:B------:R-:W-:-:S04]  /*1140*/  VIADD R5, R0, UR4 ;  /* 0x0000000400057c36 */ /* 0x000fc80008000000 */
        /* <DEDUP_REMOVED lines=17> */
[----:B--2---:R-:W-:Y:S01]  /*1260*/  IADD3 R16, PT, PT, R18, R16, R7 ;  /* 0x0000001012107210 */ /* 0x004fe20007ffe007 */
[----:B0-----:R-:W-:-:S05]  /*1270*/  VIADD R7, R2, -UR4 ;  /* 0x8000000402077c36 */ /* 0x001fca0008000000 */
[----:B------:R-:W-:Y:S02]  /*1280*/  ISETP.GE.U32.AND P0, PT, R7, 0x1000, PT ;  /* 0x000010000700780c */ /* 0x000fe40003f06070 */
        /* <DEDUP_REMOVED lines=8> */
[----:B------:R-:W-:-:S06]  /*1310*/  UIADD3 UR4, UPT, UPT, UR4, 0x1000, URZ ;  /* 0x0000100004047890 */ /* 0x000fcc000fffe0ff */
[----:B------:R-:W-:-:S13]  /*1320*/  ISETP.LT.U32.AND P0, PT, R3, UR4, PT ;  /* 0x0000000403007c0c */ /* 0x000fda000bf01070 */
[----:B------:R-:W-:Y:S05]  /*1330*/  @!P0 BRA `(.L_x_223) ;  /* 0xfffffffc00808947 */ /* 0x000fea000383ffff */
.L_x_221:
[----:B------:R-:W-:Y:S01]  /*1340*/  VIADD R3, R2, -UR4 ;  /* 0x8000000402037c36 */ /* 0x000fe20008000000 */
[----:B------:R-:W-:Y:S04]  /*1350*/  BSSY.RECONVERGENT B1, `(.L_x_222) ;  /* 0x0000095000017945 */ /* 0x000fe80003800200 */
[----:B------:R-:W-:-:S04]  /*1360*/  ISETP.GE.AND P0, PT, R0, R3, PT ;  /* 0x000000030000720c */ /* 0x000fc80003f06270 */
[----:B------:R-:W-:-:S13]  /*1370*/  ISETP.LE.U32.OR P0, PT, R2, UR4, P0 ;  /* 0x0000000402007c0c */ /* 0x000fda0008703470 */
[----:B------:R-:W-:Y:S05]  /*1380*/  @P0 BRA `(.L_x_224) ;  /* 0x0000000800440947 */ /* 0x000fea0003800000 */
[----:B------:R-:W-:Y:S01]  /*1390*/  LOP3.LUT R3, RZ, R0, RZ, 0x33, !PT ;  /* 0x00000000ff037212 */ /* 0x000fe200078e33ff */
[----:B------:R-:W-:Y:S01]  /*13a0*/  BSSY.RECONVERGENT B2, `(.L_x_225) ;  /* 0x000004a000027945 */ /* 0x000fe20003800200 */
[----:B------:R-:W-:Y:S02]  /*13b0*/  IMAD.MOV.U32 R5, RZ, RZ, R0 ;  /* 0x000000ffff057224 */ /* 0x000fe400078e0000 */
[----:B------:R-:W-:-:S04]  /*13c0*/  IADD3 R3, PT, PT, R2, -UR4, R3 ;  /* 0x8000000402037c10 */ /* 0x000fc8000fffe003 */
[C---:B------:R-:W-:Y:S02]  /*13d0*/  ISETP.GE.U32.AND P0, PT, R3.reuse, 0xf00, PT ;  /* 0x00000f000300780c */ /* 0x040fe40003f06070 */
[----:B------:R-:W-:-:S04]  /*13e0*/  LEA.HI R3, R3, 0x1, RZ, 0x18 ;  /* 0x0000000103037811 */ /* 0x000fc800078fc0ff */
[----:B------:R-:W-:-:S07]  /*13f0*/  LOP3.LUT R4, R3, 0xf, RZ, 0xc0, !PT ;  /* 0x0000000f03047812 */ /* 0x000fce00078ec0ff */
[----:B------:R-:W-:Y:S05]  /*1400*/  @!P0 BRA `(.L_x_226) ;  /* 0x00000004000c8947 */ /* 0x000fea0003800000 */
[----:B------:R-:W-:Y:S01]  /*1410*/  LOP3.LUT R6, R3, 0x1fffff0, RZ, 0xc0, !PT ;  /* 0x01fffff003067812 */ /* 0x000fe200078ec0ff */
[----:B------:R-:W-:Y:S01]  /*1420*/  BSSY.RECONVERGENT B3, `(.L_x_227) ;  /* 0x0000040000037945 */ /* 0x000fe20003800200 */
[C---:B------:R-:W-:Y:S01]  /*1430*/  LOP3.LUT R5, R0.reuse, 0x800, RZ, 0xfc, !PT ;  /* 0x0000080000057812 */ /* 0x040fe200078efcff */
[----:B------:R-:W-:Y:S02]  /*1440*/  VIADD R2, R0, UR4 ;  /* 0x0000000400027c36 */ /* 0x000fe40008000000 */
[----:B------:R-:W-:-:S07]  /*1450*/  IMAD.MOV R6, RZ, RZ, -R6 ;  /* 0x000000ffff067224 */ /* 0x000fce00078e0a06 */
.L_x_228:
[----:B------:R-:W-:-:S04]  /*1460*/  IMAD.WIDE.U32 R26, R2, 0x4, R12 ;  /* 0x00000004021a7825 */ /* 0x000fc800078e000c */
[C---:B------:R-:W-:Y:S02]  /*1470*/  VIADD R9, R2.reuse, 0x100 ;  /* 0x0000010002097836 */ /* 0x040fe40000000000 */
[----:B------:R-:W-:Y:S01]  /*1480*/  VIADD R15, R2, 0x400 ;  /* 0x00000400020f7836 */ /* 0x000fe20000000000 */
[----:B------:R0:W2:Y:S01]  /*1490*/  LDG.E R26, desc[UR6][R26.64] ;  /* 0x000000061a1a7981 */ /* 0x0000a2000c1e1900 */
[----:B------:R-:W-:-:S04]  /*14a0*/  IMAD.WIDE.U32 R8, R9, 0x4, R12 ;  /* 0x0000000409087825 */ /* 0x000fc800078e000c */
[C---:B------:R-:W-:Y:S01]  /*14b0*/  VIADD R17, R2.reuse, 0x200 ;  /* 0x0000020002117836 */ /* 0x040fe20000000000 */
[----:B------:R1:W2:Y:S01]  /*14c0*/  LDG.E R25, desc[UR6][R8.64] ;  /* 0x0000000608197981 */ /* 0x0002a2000c1e1900 */
[C---:B------:R-:W-:Y:S02]  /*14d0*/  VIADD R11, R2.reuse, 0x300 ;  /* 0x00000300020b7836 */ /* 0x040fe40000000000 */
[----:B0-----:R-:W-:Y:S02]  /*14e0*/  VIADD R27, R2, 0x700 ;  /* 0x00000700021b7836 */ /* 0x001fe40000000000 */
[----:B------:R-:W-:-:S04]  /*14f0*/  IMAD.WIDE.U32 R14, R15, 0x4, R12 ;  /* 0x000000040f0e7825 */ /* 0x000fc800078e000c */
[--C-:B------:R-:W-:Y:S01]  /*1500*/  IMAD.WIDE.U32 R16, R17, 0x4, R12.reuse ;  /* 0x0000000411107825 */ /* 0x100fe200078e000c */
[----:B------:R0:W3:Y:S03]  /*1510*/  LDG.E R22, desc[UR6][R14.64] ;  /* 0x000000060e167981 */ /* 0x0000e6000c1e1900 */
[----:B------:R-:W-:Y:S01]  /*1520*/  VIADD R29, R2, 0x500 ;  /* 0x00000500021d7836 */ /* 0x000fe20000000000 */
[----:B------:R-:W4:Y:S01]  /*1530*/  LDG.E R24, desc[UR6][R16.64] ;  /* 0x0000000610187981 */ /* 0x000f22000c1e1900 */
[----:B------:R-:W-:-:S04]  /*1540*/  IMAD.WIDE.U32 R10, R11, 0x4, R12 ;  /* 0x000000040b0a7825 */ /* 0x000fc800078e000c */
[--C-:B-1----:R-:W-:Y:S01]  /*1550*/  IMAD.WIDE.U32 R8, R27, 0x4, R12.reuse ;  /* 0x000000041b087825 */ /* 0x102fe200078e000c */
[----:B------:R-:W4:Y:S03]  /*1560*/  LDG.E R23, desc[UR6][R10.64] ;  /* 0x000000060a177981 */ /* 0x000f26000c1e1900 */
[----:B------:R-:W-:Y:S02]  /*1570*/  VIADD R27, R2, 0x900 ;  /* 0x00000900021b7836 */ /* 0x000fe40000000000 */
[----:B------:R-:W-:-:S04]  /*1580*/  IMAD.WIDE.U32 R28, R29, 0x4, R12 ;  /* 0x000000041d1c7825 */ /* 0x000fc800078e000c */
[C---:B------:R-:W-:Y:S01]  /*1590*/  VIADD R19, R2.reuse, 0x600 ;  /* 0x0000060002137836 */ /* 0x040fe20000000000 */
[----:B------:R1:W5:Y:S01]  /*15a0*/  LDG.E R11, desc[UR6][R8.64] ;  /* 0x00000006080b7981 */ /* 0x000362000c1e1900 */
[C---:B0-----:R-:W-:Y:S02]  /*15b0*/  VIADD R15, R2.reuse, 0xa00 ;  /* 0x00000a00020f7836 */ /* 0x041fe40000000000 */
[----:B------:R-:W-:Y:S01]  /*15c0*/  VIADD R20, R2, 0x800 ;  /* 0x0000080002147836 */ /* 0x000fe20000000000 */
[----:B------:R0:W3:Y:S01]  /*15d0*/  LDG.E R21, desc[UR6][R28.64] ;  /* 0x000000061c157981 */ /* 0x0000e2000c1e1900 */
[----:B------:R-:W-:-:S04]  /*15e0*/  IMAD.WIDE.U32 R18, R19, 0x4, R12 ;  /* 0x0000000413127825 */ /* 0x000fc800078e000c */
[----:B-1----:R-:W-:-:S04]  /*15f0*/  IMAD.WIDE.U32 R8, R27, 0x4, R12 ;  /* 0x000000041b087825 */ /* 0x002fc800078e000c */
[--C-:B------:R-:W-:Y:S02]  /*1600*/  IMAD.WIDE.U32 R14, R15, 0x4, R12.reuse ;  /* 0x000000040f0e7825 */ /* 0x100fe400078e000c */
[----:B------:R-:W5:Y:S02]  /*1610*/  LDG.E R9, desc[UR6][R8.64] ;  /* 0x0000000608097981 */ /* 0x000f64000c1e1900 */
[--C-:B------:R-:W-:Y:S02]  /*1620*/  IMAD.WIDE.U32 R16, R20, 0x4, R12.reuse ;  /* 0x0000000414107825 */ /* 0x100fe400078e000c */
[----:B------:R1:W5:Y:S02]  /*1630*/  LDG.E R20, desc[UR6][R18.64] ;  /* 0x0000000612147981 */ /* 0x000364000c1e1900 */
[C---:B0-----:R-:W-:Y:S02]  /*1640*/  VIADD R29, R2.reuse, 0xb00 ;  /* 0x00000b00021d7836 */ /* 0x041fe40000000000 */
[----:B------:R-:W-:Y:S01]  /*1650*/  VIADD R27, R2, 0xc00 ;  /* 0x00000c00021b7836 */ /* 0x000fe20000000000 */
[----:B------:R0:W5:Y:S01]  /*1660*/  LDG.E R10, desc[UR6][R16.64] ;  /* 0x00000006100a7981 */ /* 0x000162000c1e1900 */
[----:B------:R-:W-:-:S03]  /*1670*/  IMAD.WIDE.U32 R28, R29, 0x4, R12 ;  /* 0x000000041d1c7825 */ /* 0x000fc600078e000c */
[----:B------:R0:W5:Y:S01]  /*1680*/  LDG.E R8, desc[UR6][R14.64] ;  /* 0x000000060e087981 */ /* 0x000162000c1e1900 */
[C---:B-1----:R-:W-:Y:S02]  /*1690*/  VIADD R19, R2.reuse, 0xe00 ;  /* 0x00000e0002137836 */ /* 0x042fe40000000000 */
[C---:B------:R-:W-:Y:S02]  /*16a0*/  VIADD R18, R2.reuse, 0xf00 ;  /* 0x00000f0002127836 */ /* 0x040fe40000000000 */
[----:B0-----:R-:W-:Y:S02]  /*16b0*/  IMAD.WIDE.U32 R16, R27, 0x4, R12 ;  /* 0x000000041b107825 */ /* 0x001fe400078e000c */
[----:B------:R-:W5:Y:S02]  /*16c0*/  LDG.E R27, desc[UR6][R28.64] ;  /* 0x000000061c1b7981 */ /* 0x000f64000c1e1900 */
[----:B------:R-:W-:-:S04]  /*16d0*/  VIADD R15, R2, 0xd00 ;  /* 0x00000d00020f7836 */ /* 0x000fc80000000000 */
[--C-:B------:R-:W-:Y:S01]  /*16e0*/  IMAD.WIDE.U32 R14, R15, 0x4, R12.reuse ;  /* 0x000000040f0e7825 */ /* 0x100fe200078e000c */
[----:B------:R0:W5:Y:S05]  /*16f0*/  LDG.E R28, desc[UR6][R16.64] ;  /* 0x00000006101c7981 */ /* 0x00016a000c1e1900 */
[----:B------:R-:W5:Y:S01]  /*1700*/  LDG.E R15, desc[UR6][R14.64] ;  /* 0x000000060e0f7981 */ /* 0x000f62000c1e1900 */
[----:B0-----:R-:W-:-:S04]  /*1710*/  IMAD.WIDE.U32 R16, R19, 0x4, R12 ;  /* 0x0000000413107825 */ /* 0x001fc800078e000c */
[----:B------:R-:W-:Y:S02]  /*1720*/  IMAD.WIDE.U32 R18, R18, 0x4, R12 ;  /* 0x0000000412127825 */ /* 0x000fe400078e000c */
[----:B------:R-:W5:Y:S04]  /*1730*/  LDG.E R16, desc[UR6][R16.64] ;  /* 0x0000000610107981 */ /* 0x000f68000c1e1900 */
[----:B------:R-:W5:Y:S01]  /*1740*/  LDG.E R19, desc[UR6][R18.64] ;  /* 0x0000000612137981 */ /* 0x000f62000c1e1900 */
[----:B------:R-:W-:-:S05]  /*1750*/  VIADD R6, R6, 0x10 ;  /* 0x0000001006067836 */ /* 0x000fca0000000000 */
[----:B------:R-:W-:Y:S01]  /*1760*/  ISETP.NE.AND P0, PT, R6, RZ, PT ;  /* 0x000000ff0600720c */ /* 0x000fe20003f05270 */
[----:B------:R-:W-:Y:S02]  /*1770*/  VIADD R5, R5, 0x1000 ;  /* 0x0000100005057836 */ /* 0x000fe40000000000 */
[----:B------:R-:W-:Y:S01]  /*1780*/  VIADD R2, R2, 0x1000 ;  /* 0x0000100002027836 */ /* 0x000fe20000000000 */
[----:B--2---:R-:W-:-:S04]  /*1790*/  IADD3 R25, PT, PT, R25, R26, R7 ;  /* 0x0000001a19197210 */ /* 0x004fc80007ffe007 */
[----:B----4-:R-:W-:-:S04]  /*17a0*/  IADD3 R23, PT, PT, R23, R24, R25 ;  /* 0x0000001817177210 */ /* 0x010fc80007ffe019 */
[----:B---3--:R-:W-:-:S04]  /*17b0*/  IADD3 R21, PT, PT, R21, R22, R23 ;  /* 0x0000001615157210 */ /* 0x008fc80007ffe017 */
[----:B-----5:R-:W-:-:S04]  /*17c0*/  IADD3 R11, PT, PT, R11, R20, R21 ;  /* 0x000000140b0b7210 */ /* 0x020fc80007ffe015 */
[----:B------:R-:W-:-:S04]  /*17d0*/  IADD3 R9, PT, PT, R9, R10, R11 ;  /* 0x0000000a09097210 */ /* 0x000fc80007ffe00b */
[----:B------:R-:W-:-:S04]  /*17e0*/  IADD3 R8, PT, PT, R27, R8, R9 ;  /* 0x000000081b087210 */ /* 0x000fc80007ffe009 */
[----:B------:R-:W-:-:S04]  /*17f0*/  IADD3 R8, PT, PT, R15, R28, R8 ;  /* 0x0000001c0f087210 */ /* 0x000fc80007ffe008 */
[----:B------:R-:W-:Y:S01]  /*1800*/  IADD3 R7, PT, PT, R19, R16, R8 ;  /* 0x0000001013077210 */ /* 0x000fe20007ffe008 */
[----:B------:R-:W-:Y:S06]  /*1810*/  @P0 BRA `(.L_x_228) ;  /* 0xfffffffc00100947 */ /* 0x000fec000383ffff */
[----:B------:R-:W-:Y:S05]  /*1820*/  BSYNC.RECONVERGENT B3 ;  /* 0x0000000000037941 */ /* 0x000fea0003800200 */
.L_x_227:
[----:B------:R-:W-:-:S07]  /*1830*/  VIADD R5, R5, 0xfffff800 ;  /* 0xfffff80005057836 */ /* 0x000fce0000000000 */
.L_x_226:
[----:B------:R-:W-:Y:S05]  /*1840*/  BSYNC.RECONVERGENT B2 ;  /* 0x0000000000027941 */ /* 0x000fea0003800200 */
.L_x_225:
[----:B------:R-:W-:-:S13]  /*1850*/  ISETP.NE.AND P0, PT, R4, RZ, PT ;  /* 0x000000ff0400720c */ /* 0x000fda0003f05270 */
[----:B------:R-:W-:Y:S05]  /*1860*/  @!P0 BRA `(.L_x_224) ;  /* 0x00000004000c8947 */ /* 0x000fea0003800000 */
[----:B------:R-:W-:Y:S01]  /*1870*/  ISETP.GE.U32.AND P0, PT, R4, 0x8, PT ;  /* 0x000000080400780c */ /* 0x000fe20003f06070 */
[----:B------:R-:W-:Y:S01]  /*1880*/  BSSY.RECONVERGENT B2, `(.L_x_229) ;  /* 0x0000021000027945 */ /* 0x000fe20003800200 */
[----:B------:R-:W-:-:S04]  /*1890*/  LOP3.LUT R24, R3, 0x7, RZ, 0xc0, !PT ;  /* 0x0000000703187812 */ /* 0x000fc800078ec0ff */
[----:B------:R-:W-:-:S07]  /*18a0*/  ISETP.NE.AND P1, PT, R24, RZ, PT ;  /* 0x000000ff1800720c */ /* 0x000fce0003f25270 */
[----:B------:R-:W-:Y:S06]  /*18b0*/  @!P0 BRA `(.L_x_230) ;  /* 0x0000000000748947 */ /* 0x000fec0003800000 */
[----:B------:R-:W-:-:S04]  /*18c0*/  VIADD R9, R5, UR4 ;  /* 0x0000000405097c36 */ /* 0x000fc80008000000 */
[C---:B------:R-:W-:Y:S02]  /*18d0*/  VIADD R21, R9.reuse, 0x100 ;  /* 0x0000010009157836 */ /* 0x040fe40000000000 */
[C---:B------:R-:W-:Y:S02]  /*18e0*/  VIADD R11, R9.reuse, 0x300 ;  /* 0x00000300090b7836 */ /* 0x040fe40000000000 */
[C---:B------:R-:W-:Y:S02]  /*18f0*/  VIADD R23, R9.reuse, 0x200 ;  /* 0x0000020009177836 */ /* 0x040fe40000000000 */
[----:B------:R-:W-:-:S04]  /*1900*/  IMAD.WIDE.U32 R16, R9, 0x4, R12 ;  /* 0x0000000409107825 */ /* 0x000fc800078e000c */
[--C-:B------:R-:W-:Y:S01]  /*1910*/  IMAD.WIDE.U32 R20, R21, 0x4, R12.reuse ;  /* 0x0000000415147825 */ /* 0x100fe200078e000c */
[----:B------:R0:W2:Y:S03]  /*1920*/  LDG.E R2, desc[UR6][R16.64] ;  /* 0x0000000610027981 */ /* 0x0000a6000c1e1900 */
[C---:B------:R-:W-:Y:S01]  /*1930*/  VIADD R15, R9.reuse, 0x400 ;  /* 0x00000400090f7836 */ /* 0x040fe20000000000 */
[----:B------:R-:W2:Y:S01]  /*1940*/  LDG.E R4, desc[UR6][R20.64] ;  /* 0x0000000614047981 */ /* 0x000ea2000c1e1900 */
[----:B------:R-:W-:Y:S02]  /*1950*/  VIADD R19, R9, 0x500 ;  /* 0x0000050009137836 */ /* 0x000fe40000000000 */
[----:B------:R-:W-:-:S04]  /*1960*/  IMAD.WIDE.U32 R10, R11, 0x4, R12 ;  /* 0x000000040b0a7825 */ /* 0x000fc800078e000c */
[--C-:B------:R-:W-:Y:S02]  /*1970*/  IMAD.WIDE.U32 R22, R23, 0x4, R12.reuse ;  /* 0x0000000417167825 */ /* 0x100fe400078e000c */
[----:B------:R-:W3:Y:S02]  /*1980*/  LDG.E R10, desc[UR6][R10.64] ;  /* 0x000000060a0a7981 */ /* 0x000ee4000c1e1900 */
[C---:B------:R-:W-:Y:S02]  /*1990*/  VIADD R25, R9.reuse, 0x600 ;  /* 0x0000060009197836 */ /* 0x040fe40000000000 */
[----:B------:R-:W-:Y:S01]  /*19a0*/  VIADD R27, R9, 0x700 ;  /* 0x00000700091b7836 */ /* 0x000fe20000000000 */
[----:B------:R-:W3:Y:S01]  /*19b0*/  LDG.E R6, desc[UR6][R22.64] ;  /* 0x0000000616067981 */ /* 0x000ee2000c1e1900 */
[----:B------:R-:W-:-:S04]  /*19c0*/  IMAD.WIDE.U32 R14, R15, 0x4, R12 ;  /* 0x000000040f0e7825 */ /* 0x000fc800078e000c */
[--C-:B------:R-:W-:Y:S02]  /*19d0*/  IMAD.WIDE.U32 R8, R19, 0x4, R12.reuse ;  /* 0x0000000413087825 */ /* 0x100fe400078e000c */
[----:B------:R-:W4:Y:S02]  /*19e0*/  LDG.E R15, desc[UR6][R14.64] ;  /* 0x000000060e0f7981 */ /* 0x000f24000c1e1900 */
[--C-:B------:R-:W-:Y:S02]  /*19f0*/  IMAD.WIDE.U32 R18, R25, 0x4, R12.reuse ;  /* 0x0000000419127825 */ /* 0x100fe400078e000c */
[----:B------:R-:W4:Y:S02]  /*1a00*/  LDG.E R8, desc[UR6][R8.64] ;  /* 0x0000000608087981 */ /* 0x000f24000c1e1900 */
[----:B0-----:R-:W-:Y:S02]  /*1a10*/  IMAD.WIDE.U32 R16, R27, 0x4, R12 ;  /* 0x000000041b107825 */ /* 0x001fe400078e000c */
[----:B------:R-:W5:Y:S04]  /*1a20*/  LDG.E R19, desc[UR6][R18.64] ;  /* 0x0000000612137981 */ /* 0x000f68000c1e1900 */
[----:B------:R-:W5:Y:S01]  /*1a30*/  LDG.E R16, desc[UR6][R16.64] ;  /* 0x0000000610107981 */ /* 0x000f62000c1e1900 */
[----:B------:R-:W-:Y:S01]  /*1a40*/  VIADD R5, R5, 0x800 ;  /* 0x0000080005057836 */ /* 0x000fe20000000000 */
[----:B--2---:R-:W-:-:S04]  /*1a50*/  IADD3 R7, PT, PT, R4, R2, R7 ;  /* 0x0000000204077210 */ /* 0x004fc80007ffe007 */
[----:B---3--:R-:W-:-:S04]  /*1a60*/  IADD3 R6, PT, PT, R10, R6, R7 ;  /* 0x000000060a067210 */ /* 0x008fc80007ffe007 */
[----:B----4-:R-:W-:-:S04]  /*1a70*/  IADD3 R6, PT, PT, R8, R15, R6 ;  /* 0x0000000f08067210 */ /* 0x010fc80007ffe006 */
[----:B-----5:R-:W-:-:S07]  /*1a80*/  IADD3 R7, PT, PT, R16, R19, R6 ;  /* 0x0000001310077210 */ /* 0x020fce0007ffe006 */
.L_x_230:
[----:B------:R-:W-:Y:S05]  /*1a90*/  BSYNC.RECONVERGENT B2 ;  /* 0x0000000000027941 */ /* 0x000fea0003800200 */
.L_x_229:
        /* <DEDUP_REMOVED lines=18> */
[----:B------:R-:W-:Y:S01]  /*1bc0*/  VIADD R5, R5, 0x400 ;  /* 0x0000040005057836 */ /* 0x000fe20000000000 */
[----:B--2---:R-:W-:-:S04]  /*1bd0*/  IADD3 R7, PT, PT, R8, R2, R7 ;  /* 0x0000000208077210 */ /* 0x004fc80007ffe007 */
[----:B---3--:R-:W-:-:S07]  /*1be0*/  IADD3 R7, PT, PT, R14, R10, R7 ;  /* 0x0000000a0e077210 */ /* 0x008fce0007ffe007 */
.L_x_232:
[----:B------:R-:W-:Y:S05]  /*1bf0*/  BSYNC.RECONVERGENT B2 ;  /* 0x0000000000027941 */ /* 0x000fea0003800200 */
.L_x_231:
[----:B------:R-:W-:Y:S05]  /*1c00*/  @!P1 BRA `(.L_x_224) ;  /* 0x0000000000249947 */ /* 0x000fea0003800000 */
[----:B------:R-:W-:Y:S02]  /*1c10*/  VIADD R5, R5, UR4 ;  /* 0x0000000405057c36 */ /* 0x000fe40008000000 */
[----:B------:R-:W-:-:S07]  /*1c20*/  IMAD.MOV R4, RZ, RZ, -R4 ;  /* 0x000000ffff047224 */ /* 0x000fce00078e0a04 */
.L_x_233:
[----:B------:R-:W-:-:S06]  /*1c30*/  IMAD.WIDE.U32 R2, R5, 0x4, R12 ;  /* 0x0000000405027825 */ /* 0x000fcc00078e000c */
[----:B------:R-:W2:Y:S01]  /*1c40*/  LDG.E R2, desc[UR6][R2.64] ;  /* 0x0000000602027981 */ /* 0x000ea2000c1e1900 */
[----:B------:R-:W-:Y:S02]  /*1c50*/  VIADD R4, R4, 0x1 ;  /* 0x0000000104047836 */ /* 0x000fe40000000000 */
[----:B------:R-:W-:-:S03]  /*1c60*/  VIADD R5, R5, 0x100 ;  /* 0x0000010005057836 */ /* 0x000fc60000000000 */
[----:B------:R-:W-:Y:S01]  /*1c70*/  ISETP.NE.AND P0, PT, R4, RZ, PT ;  /* 0x000000ff0400720c */ /* 0x000fe20003f05270 */
[----:B--2---:R-:W-:-:S12]  /*1c80*/  IMAD.IADD R7, R2, 0x1, R7 ;  /* 0x0000000102077824 */ /* 0x004fd800078e0207 */
[----:B------:R-:W-:Y:S05]  /*1c90*/  @P0 BRA `(.L_x_233) ;  /* 0xfffffffc00e40947 */ /* 0x000fea000383ffff */
.L_x_224:
[----:B------:R-:W-:Y:S05]  /*1ca0*/  BSYNC.RECONVERGENT B1 ;  /* 0x0000000000017941 */ /* 0x000fea0003800200 */
.L_x_222:
        /* <DEDUP_REMOVED lines=36> */
[----:B--2---:R-:W0:Y:S04]  /*1ef0*/  LDS.128 R4, [UR4+0x10] ;  /* 0x00001004ff047984 */ /* 0x004e280008000c00 */
[----:B------:R-:W1:Y:S01]  /*1f00*/  LDS.64 R2, [UR4+0x20] ;  /* 0x00002004ff027984 */ /* 0x000e620008000a00 */
[----:B0-----:R-:W-:-:S04]  /*1f10*/  IADD3 R0, PT, PT, R4, R0, R9 ;  /* 0x0000000004007210 */ /* 0x001fc80007ffe009 */
[----:B------:R-:W-:-:S04]  /*1f20*/  IADD3 R0, PT, PT, R6, R0, R5 ;  /* 0x0000000006007210 */ /* 0x000fc80007ffe005 */
[----:B-1----:R-:W-:-:S05]  /*1f30*/  IADD3 R0, PT, PT, R2, R0, R7 ;  /* 0x0000000002007210 */ /* 0x002fca0007ffe007 */
[----:B------:R-:W-:-:S07]  /*1f40*/  IMAD.IADD R9, R0, 0x1, R3 ;  /* 0x0000000100097824 */ /* 0x000fce00078e0203 */
.L_x_220:
[----:B------:R-:W-:Y:S05]  /*1f50*/  BSYNC.RECONVERGENT B0 ;  /* 0x0000000000007941 */ /* 0x000fea0003800200 */
.L_x_205:
[----:B------:R-:W-:Y:S05]  /*1f60*/  @P0 EXIT ;  /* 0x000000000000094d */ /* 0x000fea0003800000 */
[----:B-1----:R-:W1:Y:S01]  /*1f70*/  LDC.64 R2, c[0x0][0x388] ;  /* 0x0000e200ff027b82 */ /* 0x002e620000000a00 */
[----:B------:R-:W0:Y:S02]  /*1f80*/  LDCU UR4, c[0x0][0x398] ;  /* 0x00007300ff0477ac */ /* 0x000e240008000800 */
[----:B0-2---:R-:W-:-:S05]  /*1f90*/  VIADD R9, R9, UR4 ;  /* 0x0000000409097c36 */ /* 0x005fca0008000000 */
[----:B-1----:R-:W-:Y:S01]  /*1fa0*/  STG.E desc[UR6][R2.64], R9 ;  /* 0x0000000902007986 */ /* 0x002fe2000c101906 */
[----:B------:R-:W-:Y:S05]  /*1fb0*/  EXIT ;  /* 0x000000000000794d */ /* 0x000fea0003800000 */
.L_x_234:
        /* <DEDUP_REMOVED lines=12> */
.L_x_246:


//--------------------- .text._ZN3cub18CUB_300001_SM_10006detail11EmptyKernelIvEEvv --------------------------
	.section	.text._ZN3cub18CUB_300001_SM_10006detail11EmptyKernelIvEEvv,"ax",@progbits
	.align	128
        .global         _ZN3cub18CUB_300001_SM_10006detail11EmptyKernelIvEEvv
        .type           _ZN3cub18CUB_300001_SM_10006detail11EmptyKernelIvEEvv,@function
        .size           _ZN3cub18CUB_300001_SM_10006detail11EmptyKernelIvEEvv,(.L_x_247 - _ZN3cub18CUB_300001_SM_10006detail11EmptyKernelIvEEvv)
        .other          _ZN3cub18CUB_300001_SM_10006detail11EmptyKernelIvEEvv,@"STO_CUDA_ENTRY STV_DEFAULT"
_ZN3cub18CUB_300001_SM_10006detail11EmptyKernelIvEEvv:
.text._ZN3cub18CUB_300001_SM_10006detail11EmptyKernelIvEEvv:
[----:B------:R-:W-:Y:S01]  /*0000*/  LDC R1, c[0x0][0x37c] ;  /* 0x0000df00ff017b82 */ /* 0x000fe20000000800 */
[----:B------:R-:W-:Y:S05]  /*0010*/  EXIT ;  /* 0x000000000000794d */ /* 0x000fea0003800000 */
.L_x_235:
        /* <DEDUP_REMOVED lines=14> */
.L_x_247:


//--------------------- .text._Z16point_in_polygonIdEvPT_S1_Pii --------------------------
	.section	.text._Z16point_in_polygonIdEvPT_S1_Pii,"ax",@progbits
	.align	128
        .global         _Z16point_in_polygonIdEvPT_S1_Pii
        .type           _Z16point_in_polygonIdEvPT_S1_Pii,@function
        .size           _Z16point_in_polygonIdEvPT_S1_Pii,(.L_x_248 - _Z16point_in_polygonIdEvPT_S1_Pii)
        .other          _Z16point_in_polygonIdEvPT_S1_Pii,@"STO_CUDA_ENTRY STV_DEFAULT"
_Z16point_in_polygonIdEvPT_S1_Pii:
.text._Z16point_in_polygonIdEvPT_S1_Pii:
[----:B------:R-:W-:Y:S01]  /*0000*/  LDC R1, c[0x0][0x37c] ;  /* 0x0000df00ff017b82 */ /* 0x000fe20000000800 */
[----:B------:R-:W0:Y:S07]  /*0010*/  S2R R3, SR_TID.X ;  /* 0x0000000000037919 */ /* 0x000e2e0000002100 */
[----:B------:R-:W0:Y:S08]  /*0020*/  S2UR UR4, SR_CTAID.X ;  /* 0x00000000000479c3 */ /* 0x000e300000002500 */
[----:B------:R-:W0:Y:S08]  /*0030*/  LDC R0, c[0x0][0x360] ;  /* 0x0000d800ff007b82 */ /* 0x000e300000000800 */
[----:B------:R-:W1:Y:S01]  /*0040*/  LDC R11, c[0x0][0x398] ;  /* 0x0000e600ff0b7b82 */ /* 0x000e620000000800 */
[----:B0-----:R-:W-:-:S05]  /*0050*/  IMAD R0, R0, UR4, R3 ;  /* 0x0000000400007c24 */ /* 0x001fca000f8e0203 */
[----:B-1----:R-:W-:-:S13]  /*0060*/  ISETP.GE.AND P0, PT, R0, R11, PT ;  /* 0x0000000b0000720c */ /* 0x002fda0003f06270 */
[----:B------:R-:W-:Y:S05]  /*0070*/  @P0 EXIT ;  /* 0x000000000000094d */ /* 0x000fea0003800000 */
[----:B------:R-:W0:Y:S01]  /*0080*/  LDC.64 R4, c[0x0][0x388] ;  /* 0x0000e200ff047b82 */ /* 0x000e220000000a00 */
[----:B------:R-:W1:Y:S01]  /*0090*/  LDCU.64 UR4, c[0x0][0x358] ;  /* 0x00006b00ff0477ac */ /* 0x000e620008000a00 */
[----:B------:R-:W-:Y:S02]  /*00a0*/  IABS R13, R11 ;  /* 0x0000000b000d7213 */ /* 0x000fe40000000000 */
[C---:B------:R-:W-:Y:S01]  /*00b0*/  IADD3 R8, PT, PT, R0.reuse, 0x1, RZ ;  /* 0x0000000100087810 */ /* 0x040fe20007ffe0ff */
[----:B------:R-:W2:Y:S01]  /*00c0*/  LDCU.64 UR6, c[0x3][0x8] ;  /* 0x00c00100ff0677ac */ /* 0x000ea20008000a00 */
[----:B0-----:R-:W-:-:S06]  /*00d0*/  IMAD.WIDE R2, R0, 0x8, R4 ;  /* 0x0000000800027825 */ /* 0x001fcc00078e0204 */
[----:B-1----:R-:W2:Y:S01]  /*00e0*/  LDG.E.64 R2, desc[UR4][R2.64] ;  /* 0x0000000402027981 */ /* 0x002ea2000c1e1b00 */
[----:B------:R-:W0:Y:S01]  /*00f0*/  I2F.RP R9, R13 ;  /* 0x0000000d00097306 */ /* 0x000e220000209400 */
[----:B------:R-:W-:Y:S01]  /*0100*/  ISETP.GE.AND P1, PT, R8, RZ, PT ;  /* 0x000000ff0800720c */ /* 0x000fe20003f26270 */
[----:B------:R-:W-:Y:S06]  /*0110*/  BSSY.RECONVERGENT B0, `(.L_x_236) ;  /* 0x000002d000007945 */ /* 0x000fec0003800200 */
[----:B0-----:R-:W0:Y:S02]  /*0120*/  MUFU.RCP R9, R9 ;  /* 0x0000000900097308 */ /* 0x001e240000001000 */
[----:B0-----:R-:W-:-:S06]  /*0130*/  IADD3 R6, PT, PT, R9, 0xffffffe, RZ ;  /* 0x0ffffffe09067810 */ /* 0x001fcc0007ffe0ff */
[----:B------:R0:W1:Y:S02]  /*0140*/  F2I.FTZ.U32.TRUNC.NTZ R7, R6 ;  /* 0x0000000600077305 */ /* 0x000064000021f000 */
[----:B0-----:R-:W-:Y:S01]  /*0150*/  HFMA2 R6, -RZ, RZ, 0, 0 ;  /* 0x00000000ff067431 */ /* 0x001fe200000001ff */
[----:B-1----:R-:W-:-:S05]  /*0160*/  IADD3 R10, PT, PT, RZ, -R7, RZ ;  /* 0x80000007ff0a7210 */ /* 0x002fca0007ffe0ff */
[----:B------:R-:W-:Y:S01]  /*0170*/  IMAD R15, R10, R13, RZ ;  /* 0x0000000d0a0f7224 */ /* 0x000fe200078e02ff */
[----:B------:R-:W-:-:S03]  /*0180*/  IABS R10, R8 ;  /* 0x00000008000a7213 */ /* 0x000fc60000000000 */
[----:B------:R-:W-:-:S06]  /*0190*/  IMAD.HI.U32 R7, R7, R15, R6 ;  /* 0x0000000f07077227 */ /* 0x000fcc00078e0006 */
[----:B------:R-:W-:-:S04]  /*01a0*/  IMAD.HI.U32 R7, R7, R10, RZ ;  /* 0x0000000a07077227 */ /* 0x000fc800078e00ff */
[----:B------:R-:W-:-:S04]  /*01b0*/  IMAD.MOV R7, RZ, RZ, -R7 ;  /* 0x000000ffff077224 */ /* 0x000fc800078e0a07 */
[----:B------:R-:W-:-:S05]  /*01c0*/  IMAD R6, R13, R7, R10 ;  /* 0x000000070d067224 */ /* 0x000fca00078e020a */
[----:B------:R-:W-:-:S13]  /*01d0*/  ISETP.GT.U32.AND P0, PT, R13, R6, PT ;  /* 0x000000060d00720c */ /* 0x000fda0003f04070 */
[----:B------:R-:W-:Y:S02]  /*01e0*/  @!P0 IADD3 R6, PT, PT, R6, -R13, RZ ;  /* 0x8000000d06068210 */ /* 0x000fe40007ffe0ff */
[----:B------:R-:W-:Y:S02]  /*01f0*/  ISETP.NE.AND P0, PT, R11, RZ, PT ;  /* 0x000000ff0b00720c */ /* 0x000fe40003f05270 */
[----:B------:R-:W-:-:S13]  /*0200*/  ISETP.GT.U32.AND P2, PT, R13, R6, PT ;  /* 0x000000060d00720c */ /* 0x000fda0003f44070 */
[----:B------:R-:W-:-:S05]  /*0210*/  @!P2 IADD3 R6, PT, PT, R6, -R13, RZ ;  /* 0x8000000d0606a210 */ /* 0x000fca0007ffe0ff */
[----:B------:R-:W-:-:S05]  /*0220*/  IMAD.MOV.U32 R13, RZ, RZ, R6 ;  /* 0x000000ffff0d7224 */ /* 0x000fca00078e0006 */
[----:B------:R-:W-:Y:S02]  /*0230*/  @!P1 IADD3 R13, PT, PT, -R13, RZ, RZ ;  /* 0x000000ff0d0d9210 */ /* 0x000fe40007ffe1ff */
[----:B------:R-:W-:Y:S01]  /*0240*/  @!P0 LOP3.LUT R13, RZ, R11, RZ, 0x33, !PT ;  /* 0x0000000bff0d8212 */ /* 0x000fe200078e33ff */
[----:B--2---:R-:W-:-:S14]  /*0250*/  DSETP.GTU.AND P2, PT, R2, UR6, PT ;  /* 0x0000000602007e2a */ /* 0x004fdc000bf4c000 */
[----:B------:R-:W-:Y:S05]  /*0260*/  @P2 BRA `(.L_x_237) ;  /* 0x00000000005c2947 */ /* 0x000fea0003800000 */
[----:B------:R-:W-:-:S05]  /*0270*/  IMAD.WIDE R6, R13, 0x8, R4 ;  /* 0x000000080d067825 */ /* 0x000fca00078e0204 */
[----:B------:R-:W2:Y:S02]  /*0280*/  LDG.E.64 R8, desc[UR4][R6.64] ;  /* 0x0000000406087981 */ /* 0x000ea4000c1e1b00 */
[----:B--2---:R-:W-:-:S14]  /*0290*/  DSETP.GT.AND P0, PT, R8, UR6, PT ;  /* 0x0000000608007e2a */ /* 0x004fdc000bf04000 */
[----:B------:R-:W-:Y:S05]  /*02a0*/  @!P0 BRA `(.L_x_237) ;  /* 0x00000000004c8947 */ /* 0x000fea0003800000 */
[----:B------:R-:W0:Y:S01]  /*02b0*/  LDC.64 R6, c[0x0][0x380] ;  /* 0x0000e000ff067b82 */ /* 0x000e220000000a00 */
[----:B------:R-:W1:Y:S01]  /*02c0*/  LDCU.64 UR8, c[0x3][URZ] ;  /* 0x00c00000ff0877ac */ /* 0x000e620008000a00 */
[----:B0-----:R-:W-:-:S04]  /*02d0*/  IMAD.WIDE R4, R0, 0x8, R6 ;  /* 0x0000000800047825 */ /* 0x001fc800078e0206 */
[----:B------:R-:W-:Y:S02]  /*02e0*/  IMAD.WIDE R6, R13, 0x8, R6 ;  /* 0x000000080d067825 */ /* 0x000fe400078e0206 */
[----:B------:R-:W2:Y:S04]  /*02f0*/  LDG.E.64 R4, desc[UR4][R4.64] ;  /* 0x0000000404047981 */ /* 0x000ea8000c1e1b00 */
[----:B------:R-:W2:Y:S01]  /*0300*/  LDG.E.64 R6, desc[UR4][R6.64] ;  /* 0x0000000406067981 */ /* 0x000ea2000c1e1b00 */
[----:B------:R-:W-:Y:S02]  /*0310*/  DADD R10, -R2, R8 ;  /* 0x00000000020a7229 */ /* 0x000fe40000000108 */
[----:B------:R-:W-:Y:S02]  /*0320*/  DADD R8, -R8, UR6 ;  /* 0x0000000608087e29 */ /* 0x000fe40008000100 */
[----:B--2---:R-:W-:-:S02]  /*0330*/  DADD R2, -R4, R6 ;  /* 0x0000000004027229 */ /* 0x004fc40000000106 */
[----:B-1----:R-:W-:-:S06]  /*0340*/  DADD R12, -R6, UR8 ;  /* 0x00000008060c7e29 */ /* 0x002fcc0008000100 */
[----:B------:R-:W-:Y:S02]  /*0350*/  DMUL R2, R2, R8 ;  /* 0x0000000802027228 */ /* 0x000fe40000000000 */
[----:B------:R-:W-:-:S08]  /*0360*/  DMUL R10, R10, R12 ;  /* 0x0000000c0a0a7228 */ /* 0x000fd00000000000 */
[----:B------:R-:W-:-:S14]  /*0370*/  DSETP.GEU.AND P0, PT, R2, R10, PT ;  /* 0x0000000a0200722a */ /* 0x000fdc0003f0e000 */
[----:B------:R-:W-:Y:S05]  /*0380*/  @P0 EXIT ;  /* 0x000000000000094d */ /* 0x000fea0003800000 */
[----:B------:R-:W0:Y:S01]  /*0390*/  LDC.64 R2, c[0x0][0x390] ;  /* 0x0000e400ff027b82 */ /* 0x000e220000000a00 */
[----:B------:R-:W-:Y:S01]  /*03a0*/  MOV R5, 0x1 ;  /* 0x0000000100057802 */ /* 0x000fe20000000f00 */
[----:B0-----:R-:W-:-:S05]  /*03b0*/  IMAD.WIDE R2, R0, 0x4, R2 ;  /* 0x0000000400027825 */ /* 0x001fca00078e0202 */
[----:B------:R-:W-:Y:S01]  /*03c0*/  STG.E desc[UR4][R2.64], R5 ;  /* 0x0000000502007986 */ /* 0x000fe2000c101904 */
[----:B------:R-:W-:Y:S05]  /*03d0*/  EXIT ;  /* 0x000000000000794d */ /* 0x000fea0003800000 */
.L_x_237:
[----:B------:R-:W-:Y:S05]  /*03e0*/  BSYNC.RECONVERGENT B0 ;  /* 0x0000000000007941 */ /* 0x000fea0003800200 */
.L_x_236:
[----:B------:R-:W-:Y:S01]  /*03f0*/  DSETP.GE.AND P0, PT, R2, UR6, PT ;  /* 0x0000000602007e2a */ /* 0x000fe2000bf06000 */
[----:B------:R-:W-:-:S13]  /*0400*/  BSSY.RECONVERGENT B0, `(.L_x_238) ;  /* 0x0000019000007945 */ /* 0x000fda0003800200 */
[----:B------:R-:W-:Y:S05]  /*0410*/  @!P0 BRA `(.L_x_239) ;  /* 0x00000000005c8947 */ /* 0x000fea0003800000 */
[----:B------:R-:W-:-:S06]  /*0420*/  IMAD.WIDE R8, R13, 0x8, R4 ;  /* 0x000000080d087825 */ /* 0x000fcc00078e0204 */
[----:B------:R-:W2:Y:S02]  /*0430*/  LDG.E.64 R8, desc[UR4][R8.64] ;  /* 0x0000000408087981 */ /* 0x000ea4000c1e1b00 */
[----:B--2---:R-:W-:-:S14]  /*0440*/  DSETP.GEU.AND P0, PT, R8, UR6, PT ;  /* 0x0000000608007e2a */ /* 0x004fdc000bf0e000 */
[----:B------:R-:W-:Y:S05]  /*0450*/  @P0 BRA `(.L_x_239) ;  /* 0x00000000004c0947 */ /* 0x000fea0003800000 */
[----:B------:R-:W0:Y:S01]  /*0460*/  LDC.64 R4, c[0x0][0x380] ;  /* 0x0000e000ff047b82 */ /* 0x000e220000000a00 */
[----:B------:R-:W1:Y:S01]  /*0470*/  LDCU.64 UR8, c[0x3][URZ] ;  /* 0x00c00000ff0877ac */ /* 0x000e620008000a00 */
[----:B0-----:R-:W-:-:S04]  /*0480*/  IMAD.WIDE R10, R13, 0x8, R4 ;  /* 0x000000080d0a7825 */ /* 0x001fc800078e0204 */
[----:B------:R-:W-:Y:S02]  /*0490*/  IMAD.WIDE R12, R0, 0x8, R4 ;  /* 0x00000008000c7825 */ /* 0x000fe400078e0204 */
[----:B------:R-:W2:Y:S04]  /*04a0*/  LDG.E.64 R4, desc[UR4][R10.64] ;  /* 0x000000040a047981 */ /* 0x000ea8000c1e1b00 */
[----:B------:R-:W2:Y:S01]  /*04b0*/  LDG.E.64 R6, desc[UR4][R12.64] ;  /* 0x000000040c067981 */ /* 0x000ea2000c1e1b00 */
[C---:B------:R-:W-:Y:S02]  /*04c0*/  DADD R8, R2.reuse, -R8 ;  /* 0x0000000002087229 */ /* 0x040fe40000000808 */
        /* <DEDUP_REMOVED lines=12> */
.L_x_239:
[----:B------:R-:W-:Y:S05]  /*0590*/  BSYNC.RECONVERGENT B0 ;  /* 0x0000000000007941 */ /* 0x000fea0003800200 */
.L_x_238:
[----:B------:R-:W0:Y:S02]  /*05a0*/  LDC.64 R2, c[0x0][0x390] ;  /* 0x0000e400ff027b82 */ /* 0x000e240000000a00 */
[----:B0-----:R-:W-:-:S05]  /*05b0*/  IMAD.WIDE R2, R0, 0x4, R2 ;  /* 0x0000000400027825 */ /* 0x001fca00078e0202 */
[----:B------:R-:W-:Y:S01]  /*05c0*/  STG.E desc[UR4][R2.64], RZ ;  /* 0x000000ff02007986 */ /* 0x000fe2000c101904 */
[----:B------:R-:W-:Y:S05]  /*05d0*/  EXIT ;  /* 0x000000000000794d */ /* 0x000fea0003800000 */
.L_x_240:
        /* <DEDUP_REMOVED lines=10> */
.L_x_248:


//--------------------- .nv.shared._ZN3cub18CUB_300001_SM_10006detail6reduce28DeviceReduceSingleTileKernelINS2_10policy_hubIiyN4cuda3std3__44plusIiEEE10Policy1000EPiSC_iS9_iiNS7_10__identityEEEvT0_T1_T2_T3_T4_T6_ --------------------------
	.section	.nv.shared._ZN3cub18CUB_300001_SM_10006detail6reduce28DeviceReduceSingleTileKernelINS2_10policy_hubIiyN4cuda3std3__44plusIiEEE10Policy1000EPiSC_iS9_iiNS7_10__identityEEEvT0_T1_T2_T3_T4_T6_,"aw",@nobits
	.sectionflags	@""
	.align	4
.nv.shared._ZN3cub18CUB_300001_SM_10006detail6reduce28DeviceReduceSingleTileKernelINS2_10policy_hubIiyN4cuda3std3__44plusIiEEE10Policy1000EPiSC_iS9_iiNS7_10__identityEEEvT0_T1_T2_T3_T4_T6_:
	.zero		1068


//--------------------- .nv.shared.reserved.0     --------------------------
	.section	.nv.shared.reserved.0,"aw",@nobits
	.weak		__nv_reservedSMEM_offset_0_alias
	.size		__nv_reservedSMEM_offset_0_alias, 0, 64
	.other		__nv_reservedSMEM_offset_0_alias,@"STO_CUDA_RESERVED_SHARED STV_DEFAULT"
__nv_reservedSMEM_offset_0_alias:
	.zero		0
	.zero		64


//--------------------- .nv.global                --------------------------
	.section	.nv.global,"aw",@nobits
.nv.global:
	.type		_ZN34_INTERNAL_529cb841_4_k_cu_483930386thrust24THRUST_300001_SM_1000_NS3seqE,@object
	.size		_ZN34_INTERNAL_529cb841_4_k_cu_483930386thrust24THRUST_300001_SM_1000_NS3seqE,(_ZN34_INTERNAL_529cb841_4_k_cu_483930384cuda3std3__48in_placeE - _ZN34_INTERNAL_529cb841_4_k_cu_483930386thrust24THRUST_300001_SM_1000_NS3seqE)
_ZN34_INTERNAL_529cb841_4_k_cu_483930386thrust24THRUST_300001_SM_1000_NS3seqE:
	.zero		1
	.type		_ZN34_INTERNAL_529cb841_4_k_cu_483930384cuda3std3__48in_placeE,@object
	.size		_ZN34_INTERNAL_529cb841_4_k_cu_483930384cuda3std3__48in_placeE,(_ZN34_INTERNAL_529cb841_4_k_cu_483930384cuda3std6ranges3__45__cpo4sizeE - _ZN34_INTERNAL_529cb841_4_k_cu_483930384cuda3std3__48in_placeE)
_ZN34_INTERNAL_529cb841_4_k_cu_483930384cuda3std3__48in_placeE:
	.zero		1
	.type		_ZN34_INTERNAL_529cb841_4_k_cu_483930384cuda3std6ranges3__45__cpo4sizeE,@object
	.size		_ZN34_INTERNAL_529cb841_4_k_cu_483930384cuda3std6ranges3__45__cpo4sizeE,(_ZN34_INTERNAL_529cb841_4_k_cu_483930386thrust24THRUST_300001_SM_1000_NS12placeholders2_3E - _ZN34_INTERNAL_529cb841_4_k_cu_483930384cuda3std6ranges3__45__cpo4sizeE)
_ZN34_INTERNAL_529cb841_4_k_cu_483930384cuda3std6ranges3__45__cpo4sizeE:
	.zero		1
	.type		_ZN34_INTERNAL_529cb841_4_k_cu_483930386thrust24THRUST_300001_SM_1000_NS12placeholders2_3E,@object
	.size		_ZN34_INTERNAL_529cb841_4_k_cu_483930386thrust24THRUST_300001_SM_1000_NS12placeholders2_3E,(_ZN34_INTERNAL_529cb841_4_k_cu_483930384cuda3std3__45__cpo6cbeginE - _ZN34_INTERNAL_529cb841_4_k_cu_483930386thrust24THRUST_300001_SM_1000_NS12placeholders2_3E)
_ZN34_INTERNAL_529cb841_4_k_cu_483930386thrust24THRUST_300001_SM_1000_NS12placeholders2_3E:
	.zero		1
	.type		_ZN34_INTERNAL_529cb841_4_k_cu_483930384cuda3std3__45__cpo6cbeginE,@object
	.size		_ZN34_INTERNAL_529cb841_4_k_cu_483930384cuda3std3__45__cpo6cbeginE,(_ZN34_INTERNAL_529cb841_4_k_cu_483930384cuda3std6ranges3__45__cpo6cbeginE - _ZN34_INTERNAL_529cb841_4_k_cu_483930384cuda3std3__45__cpo6cbeginE)
_ZN34_INTERNAL_529cb841_4_k_cu_483930384cuda3std3__45__cpo6cbeginE:
	.zero		1
	.type		_ZN34_INTERNAL_529cb841_4_k_cu_483930384cuda3std6ranges3__45__cpo6cbeginE,@object
	.size		_ZN34_INTERNAL_529cb841_4_k_cu_483930384cuda3std6ranges3__45__cpo6cbeginE,(_ZN34_INTERNAL_529cb841_4_k_cu_483930386thrust24THRUST_300001_SM_1000_NS12placeholders2_7E - _ZN34_INTERNAL_529cb841_4_k_cu_483930384cuda3std6ranges3__45__cpo6cbeginE)
_ZN34_INTERNAL_529cb841_4_k_cu_483930384cuda3std6ranges3__45__cpo6cbeginE:
	.zero		1
	.type		_ZN34_INTERNAL_529cb841_4_k_cu_483930386thrust24THRUST_300001_SM_1000_NS12placeholders2_7E,@object
	.size		_ZN34_INTERNAL_529cb841_4_k_cu_483930386thrust24THRUST_300001_SM_1000_NS12placeholders2_7E,(_ZN34_INTERNAL_529cb841_4_k_cu_483930384cuda3std3__45__cpo7crbeginE - _ZN34_INTERNAL_529cb841_4_k_cu_483930386thrust24THRUST_300001_SM_1000_NS12placeholders2_7E)
_ZN34_INTERNAL_529cb841_4_k_cu_483930386thrust24THRUST_300001_SM_1000_NS12placeholders2_7E:
	.zero		1
	.type		_ZN34_INTERNAL_529cb841_4_k_cu_483930384cuda3std3__45__cpo7crbeginE,@object
	.size		_ZN34_INTERNAL_529cb841_4_k_cu_483930384cuda3std3__45__cpo7crbeginE,(_ZN34_INTERNAL_529cb841_4_k_cu_483930384cuda3std6ranges3__45__cpo4nextE - _ZN34_INTERNAL_529cb841_4_k_cu_483930384cuda3std3__45__cpo7crbeginE)
_ZN34_INTERNAL_529cb841_4_k_cu_483930384cuda3std3__45__cpo7crbeginE:
	.zero		1
	.type		_ZN34_INTERNAL_529cb841_4_k_cu_483930384cuda3std6ranges3__45__cpo4nextE,@object
	.size		_ZN34_INTERNAL_529cb841_4_k_cu_483930384cuda3std6ranges3__45__cpo4nextE,(_ZN34_INTERNAL_529cb841_4_k_cu_483930384cuda3std6ranges3__45__cpo4swapE - _ZN34_INTERNAL_529cb841_4_k_cu_483930384cuda3std6ranges3__45__cpo4nextE)
_ZN34_INTERNAL_529cb841_4_k_cu_483930384cuda3std6ranges3__45__cpo4nextE:
	.zero		1
	.type		_ZN34_INTERNAL_529cb841_4_k_cu_483930384cuda3std6ranges3__45__cpo4swapE,@object
	.size		_ZN34_INTERNAL_529cb841_4_k_cu_483930384cuda3std6ranges3__45__cpo4swapE,(_ZN34_INTERNAL_529cb841_4_k_cu_483930386thrust24THRUST_300001_SM_1000_NS8cuda_cub10par_nosyncE - _ZN34_INTERNAL_529cb841_4_k_cu_483930384cuda3std6ranges3__45__cpo4swapE)
_ZN34_INTERNAL_529cb841_4_k_cu_483930384cuda3std6ranges3__45__cpo4swapE:
	.zero		1
	.type		_ZN34_INTERNAL_529cb841_4_k_cu_483930386thrust24THRUST_300001_SM_1000_NS8cuda_cub10par_nosyncE,@object
	.size		_ZN34_INTERNAL_529cb841_4_k_cu_483930386thrust24THRUST_300001_SM_1000_NS8cuda_cub10par_nosyncE,(_ZN34_INTERNAL_529cb841_4_k_cu_483930386thrust24THRUST_300001_SM_1000_NS12placeholders2_9E - _ZN34_INTERNAL_529cb841_4_k_cu_483930386thrust24THRUST_300001_SM_1000_NS8cuda_cub10par_nosyncE)
_ZN34_INTERNAL_529cb841_4_k_cu_483930386thrust24THRUST_300001_SM_1000_NS8cuda_cub10par_nosyncE:
	.zero		1
	.type		_ZN34_INTERNAL_529cb841_4_k_cu_483930386thrust24THRUST_300001_SM_1000_NS12placeholders2_9E,@object
	.size		_ZN34_INTERNAL_529cb841_4_k_cu_483930386thrust24THRUST_300001_SM_1000_NS12placeholders2_9E,(_ZN34_INTERNAL_529cb841_4_k_cu_483930384cuda3std3__436_GLOBAL__N__529cb841_4_k_cu_483930386ignoreE - _ZN34_INTERNAL_529cb841_4_k_cu_483930386thrust24THRUST_300001_SM_1000_NS12placeholders2_9E)
_ZN34_INTERNAL_529cb841_4_k_cu_483930386thrust24THRUST_300001_SM_1000_NS12placeholders2_9E:
	.zero		1
	.type		_ZN34_INTERNAL_529cb841_4_k_cu_483930384cuda3std3__436_GLOBAL__N__529cb841_4_k_cu_483930386ignoreE,@object
	.size		_ZN34_INTERNAL_529cb841_4_k_cu_483930384cuda3std3__436_GLOBAL__N__529cb841_4_k_cu_483930386ignoreE,(_ZN34_INTERNAL_529cb841_4_k_cu_483930384cuda3std6ranges3__45__cpo4dataE - _ZN34_INTERNAL_529cb841_4_k_cu_483930384cuda3std3__436_GLOBAL__N__529cb841_4_k_cu_483930386ignoreE)
_ZN34_INTERNAL_529cb841_4_k_cu_483930384cuda3std3__436_GLOBAL__N__529cb841_4_k_cu_483930386ignoreE:
	.zero		1
	.type		_ZN34_INTERNAL_529cb841_4_k_cu_483930384cuda3std6ranges3__45__cpo4dataE,@object
	.size		_ZN34_INTERNAL_529cb841_4_k_cu_483930384cuda3std6ranges3__45__cpo4dataE,(_ZN34_INTERNAL_529cb841_4_k_cu_483930386thrust24THRUST_300001_SM_1000_NS12placeholders2_1E - _ZN34_INTERNAL_529cb841_4_k_cu_483930384cuda3std6ranges3__45__cpo4dataE)
_ZN34_INTERNAL_529cb841_4_k_cu_483930384cuda3std6ranges3__45__cpo4dataE:
	.zero		1
	.type		_ZN34_INTERNAL_529cb841_4_k_cu_483930386thrust24THRUST_300001_SM_1000_NS12placeholders2_1E,@object
	.size		_ZN34_INTERNAL_529cb841_4_k_cu_483930386thrust24THRUST_300001_SM_1000_NS12placeholders2_1E,(_ZN34_INTERNAL_529cb841_4_k_cu_483930384cuda3std3__45__cpo5beginE - _ZN34_INTERNAL_529cb841_4_k_cu_483930386thrust24THRUST_300001_SM_1000_NS12placeholders2_1E)
_ZN34_INTERNAL_529cb841_4_k_cu_483930386thrust24THRUST_300001_SM_1000_NS12placeholders2_1E:
	.zero		1
	.type		_ZN34_INTERNAL_529cb841_4_k_cu_483930384cuda3std3__45__cpo5beginE,@object
	.size		_ZN34_INTERNAL_529cb841_4_k_cu_483930384cuda3std3__45__cpo5beginE,(_ZN34_INTERNAL_529cb841_4_k_cu_483930384cuda3std6ranges3__45__cpo5beginE - _ZN34_INTERNAL_529cb841_4_k_cu_483930384cuda3std3__45__cpo5beginE)
_ZN34_INTERNAL_529cb841_4_k_cu_483930384cuda3std3__45__cpo5beginE:
	.zero		1
	.type		_ZN34_INTERNAL_529cb841_4_k_cu_483930384cuda3std6ranges3__45__cpo5beginE,@object
	.size		_ZN34_INTERNAL_529cb841_4_k_cu_483930384cuda3std6ranges3__45__cpo5beginE,(_ZN34_INTERNAL_529cb841_4_k_cu_483930386thrust24THRUST_300001_SM_1000_NS12placeholders2_5E - _ZN34_INTERNAL_529cb841_4_k_cu_483930384cuda3std6ranges3__45__cpo5beginE)
_ZN34_INTERNAL_529cb841_4_k_cu_483930384cuda3std6ranges3__45__cpo5beginE:
	.zero		1
	.type		_ZN34_INTERNAL_529cb841_4_k_cu_483930386thrust24THRUST_300001_SM_1000_NS12placeholders2_5E,@object
	.size		_ZN34_INTERNAL_529cb841_4_k_cu_483930386thrust24THRUST_300001_SM_1000_NS12placeholders2_5E,(_ZN34_INTERNAL_529cb841_4_k_cu_483930384cuda3std3__45__cpo6rbeginE - _ZN34_INTERNAL_529cb841_4_k_cu_483930386thrust24THRUST_300001_SM_1000_NS12placeholders2_5E)
_ZN34_INTERNAL_529cb841_4_k_cu_483930386thrust24THRUST_300001_SM_1000_NS12placeholders2_5E:
	.zero		1
	.type		_ZN34_INTERNAL_529cb841_4_k_cu_483930384cuda3std3__45__cpo6rbeginE,@object
	.size		_ZN34_INTERNAL_529cb841_4_k_cu_483930384cuda3std3__45__cpo6rbeginE,(_ZN34_INTERNAL_529cb841_4_k_cu_483930384cuda3std6ranges3__45__cpo7advanceE - _ZN34_INTERNAL_529cb841_4_k_cu_483930384cuda3std3__45__cpo6rbeginE)
_ZN34_INTERNAL_529cb841_4_k_cu_483930384cuda3std3__45__cpo6rbeginE:
	.zero		1
	.type		_ZN34_INTERNAL_529cb841_4_k_cu_483930384cuda3std6ranges3__45__cpo7advanceE,@object
	.size		_ZN34_INTERNAL_529cb841_4_k_cu_483930384cuda3std6ranges3__45__cpo7advanceE,(_ZN34_INTERNAL_529cb841_4_k_cu_483930384cuda3std3__47nulloptE - _ZN34_INTERNAL_529cb841_4_k_cu_483930384cuda3std6ranges3__45__cpo7advanceE)
_ZN34_INTERNAL_529cb841_4_k_cu_483930384cuda3std6ranges3__45__cpo7advanceE:
	.zero		1
	.type		_ZN34_INTERNAL_529cb841_4_k_cu_483930384cuda3std3__47nulloptE,@object
	.size		_ZN34_INTERNAL_529cb841_4_k_cu_483930384cuda3std3__47nulloptE,(_ZN34_INTERNAL_529cb841_4_k_cu_483930384cuda3std6ranges3__45__cpo8distanceE - _ZN34_INTERNAL_529cb841_4_k_cu_483930384cuda3std3__47nulloptE)
_ZN34_INTERNAL_529cb841_4_k_cu_483930384cuda3std3__47nulloptE:
	.zero		1
	.type		_ZN34_INTERNAL_529cb841_4_k_cu_483930384cuda3std6ranges3__45__cpo8distanceE,@object
	.size		_ZN34_INTERNAL_529cb841_4_k_cu_483930384cuda3std6ranges3__45__cpo8distanceE,(_ZN34_INTERNAL_529cb841_4_k_cu_483930386thrust24THRUST_300001_SM_1000_NS12placeholders3_10E - _ZN34_INTERNAL_529cb841_4_k_cu_483930384cuda3std6ranges3__45__cpo8distanceE)
_ZN34_INTERNAL_529cb841_4_k_cu_483930384cuda3std6ranges3__45__cpo8distanceE:
	.zero		1
	.type		_ZN34_INTERNAL_529cb841_4_k_cu_483930386thrust24THRUST_300001_SM_1000_NS12placeholders3_10E,@object
	.size		_ZN34_INTERNAL_529cb841_4_k_cu_483930386thrust24THRUST_300001_SM_1000_NS12placeholders3_10E,(_ZN34_INTERNAL_529cb841_4_k_cu_483930384cuda3std3__419piecewise_constructE - _ZN34_INTERNAL_529cb841_4_k_cu_483930386thrust24THRUST_300001_SM_1000_NS12placeholders3_10E)
_ZN34_INTERNAL_529cb841_4_k_cu_483930386thrust24THRUST_300001_SM_1000_NS12placeholders3_10E:
	.zero		1
	.type		_ZN34_INTERNAL_529cb841_4_k_cu_483930384cuda3std3__419piecewise_constructE,@object
	.size		_ZN34_INTERNAL_529cb841_4_k_cu_483930384cuda3std3__419piecewise_constructE,(_ZN34_INTERNAL_529cb841_4_k_cu_483930384cuda3std6ranges3__45__cpo5cdataE - _ZN34_INTERNAL_529cb841_4_k_cu_483930384cuda3std3__419piecewise_constructE)
_ZN34_INTERNAL_529cb841_4_k_cu_483930384cuda3std3__419piecewise_constructE:
	.zero		1
	.type		_ZN34_INTERNAL_529cb841_4_k_cu_483930384cuda3std6ranges3__45__cpo5cdataE,@object
	.size		_ZN34_INTERNAL_529cb841_4_k_cu_483930384cuda3std6ranges3__45__cpo5cdataE,(_ZN34_INTERNAL_529cb841_4_k_cu_483930386thrust24THRUST_300001_SM_1000_NS12placeholders2_2E - _ZN34_INTERNAL_529cb841_4_k_cu_483930384cuda3std6ranges3__45__cpo5cdataE)
_ZN34_INTERNAL_529cb841_4_k_cu_483930384cuda3std6ranges3__45__cpo5cdataE:
	.zero		1
	.type		_ZN34_INTERNAL_529cb841_4_k_cu_483930386thrust24THRUST_300001_SM_1000_NS12placeholders2_2E,@object
	.size		_ZN34_INTERNAL_529cb841_4_k_cu_483930386thrust24THRUST_300001_SM_1000_NS12placeholders2_2E,(_ZN34_INTERNAL_529cb841_4_k_cu_483930384cuda3std3__45__cpo3endE - _ZN34_INTERNAL_529cb841_4_k_cu_483930386thrust24THRUST_300001_SM_1000_NS12placeholders2_2E)
_ZN34_INTERNAL_529cb841_4_k_cu_483930386thrust24THRUST_300001_SM_1000_NS12placeholders2_2E:
	.zero		1
	.type		_ZN34_INTERNAL_529cb841_4_k_cu_483930384cuda3std3__45__cpo3endE,@object
	.size		_ZN34_INTERNAL_529cb841_4_k_cu_483930384cuda3std3__45__cpo3endE,(_ZN34_INTERNAL_529cb841_4_k_cu_483930384cuda3std6ranges3__45__cpo3endE - _ZN34_INTERNAL_529cb841_4_k_cu_483930384cuda3std3__45__cpo3endE)
_ZN34_INTERNAL_529cb841_4_k_cu_483930384cuda3std3__45__cpo3endE:
	.zero		1
	.type		_ZN34_INTERNAL_529cb841_4_k_cu_483930384cuda3std6ranges3__45__cpo3endE,@object
	.size		_ZN34_INTERNAL_529cb841_4_k_cu_483930384cuda3std6ranges3__45__cpo3endE,(_ZN34_INTERNAL_529cb841_4_k_cu_483930386thrust24THRUST_300001_SM_1000_NS12placeholders2_6E - _ZN34_INTERNAL_529cb841_4_k_cu_483930384cuda3std6ranges3__45__cpo3endE)
_ZN34_INTERNAL_529cb841_4_k_cu_483930384cuda3std6ranges3__45__cpo3endE:
	.zero		1
	.type		_ZN34_INTERNAL_529cb841_4_k_cu_483930386thrust24THRUST_300001_SM_1000_NS12placeholders2_6E,@object
	.size		_ZN34_INTERNAL_529cb841_4_k_cu_483930386thrust24THRUST_300001_SM_1000_NS12placeholders2_6E,(_ZN34_INTERNAL_529cb841_4_k_cu_483930384cuda3std3__45__cpo4rendE - _ZN34_INTERNAL_529cb841_4_k_cu_483930386thrust24THRUST_300001_SM_1000_NS12placeholders2_6E)
_ZN34_INTERNAL_529cb841_4_k_cu_483930386thrust24THRUST_300001_SM_1000_NS12placeholders2_6E:
	.zero		1
	.type		_ZN34_INTERNAL_529cb841_4_k_cu_483930384cuda3std3__45__cpo4rendE,@object
	.size		_ZN34_INTERNAL_529cb841_4_k_cu_483930384cuda3std3__45__cpo4rendE,(_ZN34_INTERNAL_529cb841_4_k_cu_483930384cuda3std6ranges3__45__cpo9iter_swapE - _ZN34_INTERNAL_529cb841_4_k_cu_483930384cuda3std3__45__cpo4rendE)
_ZN34_INTERNAL_529cb841_4_k_cu_483930384cuda3std3__45__cpo4rendE:
	.zero		1
	.type		_ZN34_INTERNAL_529cb841_4_k_cu_483930384cuda3std6ranges3__45__cpo9iter_swapE,@object
	.size		_ZN34_INTERNAL_529cb841_4_k_cu_483930384cuda3std6ranges3__45__cpo9iter_swapE,(_ZN34_INTERNAL_529cb841_4_k_cu_483930384cuda3std3__48unexpectE - _ZN34_INTERNAL_529cb841_4_k_cu_483930384cuda3std6ranges3__45__cpo9iter_swapE)
_ZN34_INTERNAL_529cb841_4_k_cu_483930384cuda3std6ranges3__45__cpo9iter_swapE:
	.zero		1
	.type		_ZN34_INTERNAL_529cb841_4_k_cu_483930384cuda3std3__48unexpectE,@object
	.size		_ZN34_INTERNAL_529cb841_4_k_cu_483930384cuda3std3__48unexpectE,(_ZN34_INTERNAL_529cb841_4_k_cu_483930386thrust24THRUST_300001_SM_1000_NS8cuda_cub3parE - _ZN34_INTERNAL_529cb841_4_k_cu_483930384cuda3std3__48unexpectE)
_ZN34_INTERNAL_529cb841_4_k_cu_483930384cuda3std3__48unexpectE:
	.zero		1
	.type		_ZN34_INTERNAL_529cb841_4_k_cu_483930386thrust24THRUST_300001_SM_1000_NS8cuda_cub3parE,@object
	.size		_ZN34_INTERNAL_529cb841_4_k_cu_483930386thrust24THRUST_300001_SM_1000_NS8cuda_cub3parE,(_ZN34_INTERNAL_529cb841_4_k_cu_483930386thrust24THRUST_300001_SM_1000_NS12placeholders2_4E - _ZN34_INTERNAL_529cb841_4_k_cu_483930386thrust24THRUST_300001_SM_1000_NS8cuda_cub3parE)
_ZN34_INTERNAL_529cb841_4_k_cu_483930386thrust24THRUST_300001_SM_1000_NS8cuda_cub3parE:
	.zero		1
	.type		_ZN34_INTERNAL_529cb841_4_k_cu_483930386thrust24THRUST_300001_SM_1000_NS12placeholders2_4E,@object
	.size		_ZN34_INTERNAL_529cb841_4_k_cu_483930386thrust24THRUST_300001_SM_1000_NS12placeholders2_4E,(_ZN34_INTERNAL_529cb841_4_k_cu_483930384cuda3std3__45__cpo4cendE - _ZN34_INTERNAL_529cb841_4_k_cu_483930386thrust24THRUST_300001_SM_1000_NS12placeholders2_4E)
_ZN34_INTERNAL_529cb841_4_k_cu_483930386thrust24THRUST_300001_SM_1000_NS12placeholders2_4E:
	.zero		1
	.type		_ZN34_INTERNAL_529cb841_4_k_cu_483930384cuda3std3__45__cpo4cendE,@object
	.size		_ZN34_INTERNAL_529cb841_4_k_cu_483930384cuda3std3__45__cpo4cendE,(_ZN34_INTERNAL_529cb841_4_k_cu_483930384cuda3std6ranges3__45__cpo4cendE - _ZN34_INTERNAL_529cb841_4_k_cu_483930384cuda3std3__45__cpo4cendE)
_ZN34_INTERNAL_529cb841_4_k_cu_483930384cuda3std3__45__cpo4cendE:
	.zero		1
	.type		_ZN34_INTERNAL_529cb841_4_k_cu_483930384cuda3std6ranges3__45__cpo4cendE,@object
	.size		_ZN34_INTERNAL_529cb841_4_k_cu_483930384cuda3std6ranges3__45__cpo4cendE,(_ZN34_INTERNAL_529cb841_4_k_cu_483930384cuda3std3__420unreachable_sentinelE - _ZN34_INTERNAL_529cb841_4_k_cu_483930384cuda3std6ranges3__45__cpo4cendE)
_ZN34_INTERNAL_529cb841_4_k_cu_483930384cuda3std6ranges3__45__cpo4cendE:
	.zero		1
	.type		_ZN34_INTERNAL_529cb841_4_k_cu_483930384cuda3std3__420unreachable_sentinelE,@object
	.size		_ZN34_INTERNAL_529cb841_4_k_cu_483930384cuda3std3__420unreachable_sentinelE,(_ZN34_INTERNAL_529cb841_4_k_cu_483930384cuda3std6ranges3__45__cpo5ssizeE - _ZN34_INTERNAL_529cb841_4_k_cu_483930384cuda3std3__420unreachable_sentinelE)
_ZN34_INTERNAL_529cb841_4_k_cu_483930384cuda3std3__420unreachable_sentinelE:
	.zero		1
	.type		_ZN34_INTERNAL_529cb841_4_k_cu_483930384cuda3std6ranges3__45__cpo5ssizeE,@object
	.size		_ZN34_INTERNAL_529cb841_4_k_cu_483930384cuda3std6ranges3__45__cpo5ssizeE,(_ZN34_INTERNAL_529cb841_4_k_cu_483930386thrust24THRUST_300001_SM_1000_NS12placeholders2_8E - _ZN34_INTERNAL_529cb841_4_k_cu_483930384cuda3std6ranges3__45__cpo5ssizeE)
_ZN34_INTERNAL_529cb841_4_k_cu_483930384cuda3std6ranges3__45__cpo5ssizeE:
	.zero		1
	.type		_ZN34_INTERNAL_529cb841_4_k_cu_483930386thrust24THRUST_300001_SM_1000_NS12placeholders2_8E,@object
	.size		_ZN34_INTERNAL_529cb841_4_k_cu_483930386thrust24THRUST_300001_SM_1000_NS12placeholders2_8E,(_ZN34_INTERNAL_529cb841_4_k_cu_483930384cuda3std3__45__cpo5crendE - _ZN34_INTERNAL_529cb841_4_k_cu_483930386thrust24THRUST_300001_SM_1000_NS12placeholders2_8E)
_ZN34_INTERNAL_529cb841_4_k_cu_483930386thrust24THRUST_300001_SM_1000_NS12placeholders2_8E:
	.zero		1
	.type		_ZN34_INTERNAL_529cb841_4_k_cu_483930384cuda3std3__45__cpo5crendE,@object
	.size		_ZN34_INTERNAL_529cb841_4_k_cu_483930384cuda3std3__45__cpo5crendE,(_ZN34_INTERNAL_529cb841_4_k_cu_483930384cuda3std6ranges3__45__cpo4prevE - _ZN34_INTERNAL_529cb841_4_k_cu_483930384cuda3std3__45__cpo5crendE)
_ZN34_INTERNAL_529cb841_4_k_cu_483930384cuda3std3__45__cpo5crendE:
	.zero		1
	.type		_ZN34_INTERNAL_529cb841_4_k_cu_483930384cuda3std6ranges3__45__cpo4prevE,@object
	.size		_ZN34_INTERNAL_529cb841_4_k_cu_483930384cuda3std6ranges3__45__cpo4prevE,(_ZN34_INTERNAL_529cb841_4_k_cu_483930384cuda3std6ranges3__45__cpo9iter_moveE - _ZN34_INTERNAL_529cb841_4_k_cu_483930384cuda3std6ranges3__45__cpo4prevE)
_ZN34_INTERNAL_529cb841_4_k_cu_483930384cuda3std6ranges3__45__cpo4prevE:
	.zero		1
	.type		_ZN34_INTERNAL_529cb841_4_k_cu_483930384cuda3std6ranges3__45__cpo9iter_moveE,@object
	.size		_ZN34_INTERNAL_529cb841_4_k_cu_483930384cuda3std6ranges3__45__cpo9iter_moveE,(_ZN34_INTERNAL_529cb841_4_k_cu_483930386thrust24THRUST_300001_SM_1000_NS6system6detail10sequential3seqE - _ZN34_INTERNAL_529cb841_4_k_cu_483930384cuda3std6ranges3__45__cpo9iter_moveE)
_ZN34_INTERNAL_529cb841_4_k_cu_483930384cuda3std6ranges3__45__cpo9iter_moveE:
	.zero		1
	.type		_ZN34_INTERNAL_529cb841_4_k_cu_483930386thrust24THRUST_300001_SM_1000_NS6system6detail10sequential3seqE,@object
	.size		_ZN34_INTERNAL_529cb841_4_k_cu_483930386thrust24THRUST_300001_SM_1000_NS6system6detail10sequential3seqE,(.L_32 - _ZN34_INTERNAL_529cb841_4_k_cu_483930386thrust24THRUST_300001_SM_1000_NS6system6detail10sequential3seqE)
_ZN34_INTERNAL_529cb841_4_k_cu_483930386thrust24THRUST_300001_SM_1000_NS6system6detail10sequential3seqE:
	.zero		1
.L_32:


//--------------------- .nv.shared._ZN3cub18CUB_300001_SM_10006detail6reduce18DeviceReduceKernelINS2_10policy_hubIiyN4cuda3std3__44plusIiEEE10Policy1000EN6thrust24THRUST_300001_SM_1000_NS10device_ptrIiEEyS9_iNS7_10__identityEEEvT0_PT3_T1_NS0_13GridEvenShareISK_EET2_T4_ --------------------------
	.section	.nv.shared._ZN3cub18CUB_300001_SM_10006detail6reduce18DeviceReduceKernelINS2_10policy_hubIiyN4cuda3std3__44plusIiEEE10Policy1000EN6thrust24THRUST_300001_SM_1000_NS10device_ptrIiEEyS9_iNS7_10__identityEEEvT0_PT3_T1_NS0_13GridEvenShareISK_EET2_T4_,"aw",@nobits
	.sectionflags	@""
	.align	4
.nv.shared._ZN3cub18CUB_300001_SM_10006detail6reduce18DeviceReduceKernelINS2_10policy_hubIiyN4cuda3std3__44plusIiEEE10Policy1000EN6thrust24THRUST_300001_SM_1000_NS10device_ptrIiEEyS9_iNS7_10__identityEEEvT0_PT3_T1_NS0_13GridEvenShareISK_EET2_T4_:
	.zero		1068


//--------------------- .nv.shared._ZN3cub18CUB_300001_SM_10006detail6reduce28DeviceReduceSingleTileKernelINS2_10policy_hubIiyN4cuda3std3__44plusIiEEE10Policy1000EN6thrust24THRUST_300001_SM_1000_NS10device_ptrIiEEPiyS9_iiNS7_10__identityEEEvT0_T1_T2_T3_T4_T6_ --------------------------
	.section	.nv.shared._ZN3cub18CUB_300001_SM_10006detail6reduce28DeviceReduceSingleTileKernelINS2_10policy_hubIiyN4cuda3std3__44plusIiEEE10Policy1000EN6thrust24THRUST_300001_SM_1000_NS10device_ptrIiEEPiyS9_iiNS7_10__identityEEEvT0_T1_T2_T3_T4_T6_,"aw",@nobits
	.sectionflags	@""
	.align	4
.nv.shared._ZN3cub18CUB_300001_SM_10006detail6reduce28DeviceReduceSingleTileKernelINS2_10policy_hubIiyN4cuda3std3__44plusIiEEE10Policy1000EN6thrust24THRUST_300001_SM_1000_NS10device_ptrIiEEPiyS9_iiNS7_10__identityEEEvT0_T1_T2_T3_T4_T6_:
	.zero		1068


//--------------------- .nv.shared._ZN3cub18CUB_300001_SM_10006detail6reduce28DeviceReduceSingleTileKernelINS2_10policy_hubIijN4cuda3std3__44plusIiEEE10Policy1000EPiSC_iS9_iiNS7_10__identityEEEvT0_T1_T2_T3_T4_T6_ --------------------------
	.section	.nv.shared._ZN3cub18CUB_300001_SM_10006detail6reduce28DeviceReduceSingleTileKernelINS2_10policy_hubIijN4cuda3std3__44plusIiEEE10Policy1000EPiSC_iS9_iiNS7_10__identityEEEvT0_T1_T2_T3_T4_T6_,"aw",@nobits
	.sectionflags	@""
	.align	4
.nv.shared._ZN3cub18CUB_300001_SM_10006detail6reduce28DeviceReduceSingleTileKernelINS2_10policy_hubIijN4cuda3std3__44plusIiEEE10Policy1000EPiSC_iS9_iiNS7_10__identityEEEvT0_T1_T2_T3_T4_T6_:
	.zero		1068


//--------------------- .nv.shared._ZN3cub18CUB_300001_SM_10006detail6reduce18DeviceReduceKernelINS2_10policy_hubIijN4cuda3std3__44plusIiEEE10Policy1000EN6thrust24THRUST_300001_SM_1000_NS10device_ptrIiEEjS9_iNS7_10__identityEEEvT0_PT3_T1_NS0_13GridEvenShareISK_EET2_T4_ --------------------------
	.section	.nv.shared._ZN3cub18CUB_300001_SM_10006detail6reduce18DeviceReduceKernelINS2_10policy_hubIijN4cuda3std3__44plusIiEEE10Policy1000EN6thrust24THRUST_300001_SM_1000_NS10device_ptrIiEEjS9_iNS7_10__identityEEEvT0_PT3_T1_NS0_13GridEvenShareISK_EET2_T4_,"aw",@nobits
	.sectionflags	@""
	.align	4
.nv.shared._ZN3cub18CUB_300001_SM_10006detail6reduce18DeviceReduceKernelINS2_10policy_hubIijN4cuda3std3__44plusIiEEE10Policy1000EN6thrust24THRUST_300001_SM_1000_NS10device_ptrIiEEjS9_iNS7_10__identityEEEvT0_PT3_T1_NS0_13GridEvenShareISK_EET2_T4_:
	.zero		1068


//--------------------- .nv.shared._ZN3cub18CUB_300001_SM_10006detail6reduce28DeviceReduceSingleTileKernelINS2_10policy_hubIijN4cuda3std3__44plusIiEEE10Policy1000EN6thrust24THRUST_300001_SM_1000_NS10device_ptrIiEEPijS9_iiNS7_10__identityEEEvT0_T1_T2_T3_T4_T6_ --------------------------
	.section	.nv.shared._ZN3cub18CUB_300001_SM_10006detail6reduce28DeviceReduceSingleTileKernelINS2_10policy_hubIijN4cuda3std3__44plusIiEEE10Policy1000EN6thrust24THRUST_300001_SM_1000_NS10device_ptrIiEEPijS9_iiNS7_10__identityEEEvT0_T1_T2_T3_T4_T6_,"aw",@nobits
	.sectionflags	@""
	.align	4
.nv.shared._ZN3cub18CUB_300001_SM_10006detail6reduce28DeviceReduceSingleTileKernelINS2_10policy_hubIijN4cuda3std3__44plusIiEEE10Policy1000EN6thrust24THRUST_300001_SM_1000_NS10device_ptrIiEEPijS9_iiNS7_10__identityEEEvT0_T1_T2_T3_T4_T6_:
	.zero		1068


//--------------------- .nv.constant0._ZN3cub18CUB_300001_SM_10006detail6reduce28DeviceReduceSingleTileKernelINS2_10policy_hubIiyN4cuda3std3__44plusIiEEE10Policy1000EPiSC_iS9_iiNS7_10__identityEEEvT0_T1_T2_T3_T4_T6_ --------------------------
	.section	.nv.constant0._ZN3cub18CUB_300001_SM_10006detail6reduce28DeviceReduceSingleTileKernelINS2_10policy_hubIiyN4cuda3std3__44plusIiEEE10Policy1000EPiSC_iS9_iiNS7_10__identityEEEvT0_T1_T2_T3_T4_T6_,"a",@progbits
	.sectionflags	@""
	.align	4
.nv.constant0._ZN3cub18CUB_300001_SM_10006detail6reduce28DeviceReduceSingleTileKernelINS2_10policy_hubIiyN4cuda3std3__44plusIiEEE10Policy1000EPiSC_iS9_iiNS7_10__identityEEEvT0_T1_T2_T3_T4_T6_:
	.zero		925


//--------------------- .nv.constant0._ZN3cub18CUB_300001_SM_10006detail6reduce18DeviceReduceKernelINS2_10policy_hubIiyN4cuda3std3__44plusIiEEE10Policy1000EN6thrust24THRUST_300001_SM_1000_NS10device_ptrIiEEyS9_iNS7_10__identityEEEvT0_PT3_T1_NS0_13GridEvenShareISK_EET2_T4_ --------------------------
	.section	.nv.constant0._ZN3cub18CUB_300001_SM_10006detail6reduce18DeviceReduceKernelINS2_10policy_hubIiyN4cuda3std3__44plusIiEEE10Policy1000EN6thrust24THRUST_300001_SM_1000_NS10device_ptrIiEEyS9_iNS7_10__identityEEEvT0_PT3_T1_NS0_13GridEvenShareISK_EET2_T4_,"a",@progbits
	.sectionflags	@""
	.align	4
.nv.constant0._ZN3cub18CUB_300001_SM_10006detail6reduce18DeviceReduceKernelINS2_10policy_hubIiyN4cuda3std3__44plusIiEEE10Policy1000EN6thrust24THRUST_300001_SM_1000_NS10device_ptrIiEEyS9_iNS7_10__identityEEEvT0_PT3_T1_NS0_13GridEvenShareISK_EET2_T4_:
	.zero		994


//--------------------- .nv.constant0._ZN3cub18CUB_300001_SM_10006detail6reduce28DeviceReduceSingleTileKernelINS2_10policy_hubIiyN4cuda3std3__44plusIiEEE10Policy1000EN6thrust24THRUST_300001_SM_1000_NS10device_ptrIiEEPiyS9_iiNS7_10__identityEEEvT0_T1_T2_T3_T4_T6_ --------------------------
	.section	.nv.constant0._ZN3cub18CUB_300001_SM_10006detail6reduce28DeviceReduceSingleTileKernelINS2_10policy_hubIiyN4cuda3std3__44plusIiEEE10Policy1000EN6thrust24THRUST_300001_SM_1000_NS10device_ptrIiEEPiyS9_iiNS7_10__identityEEEvT0_T1_T2_T3_T4_T6_,"a",@progbits
	.sectionflags	@""
	.align	4
.nv.constant0._ZN3cub18CUB_300001_SM_10006detail6reduce28DeviceReduceSingleTileKernelINS2_10policy_hubIiyN4cuda3std3__44plusIiEEE10Policy1000EN6thrust24THRUST_300001_SM_1000_NS10device_ptrIiEEPiyS9_iiNS7_10__identityEEEvT0_T1_T2_T3_T4_T6_:
	.zero		929


//--------------------- .nv.constant0._ZN3cub18CUB_300001_SM_10006detail6reduce28DeviceReduceSingleTileKernelINS2_10policy_hubIijN4cuda3std3__44plusIiEEE10Policy1000EPiSC_iS9_iiNS7_10__identityEEEvT0_T1_T2_T3_T4_T6_ --------------------------
	.section	.nv.constant0._ZN3cub18CUB_300001_SM_10006detail6reduce28DeviceReduceSingleTileKernelINS2_10policy_hubIijN4cuda3std3__44plusIiEEE10Policy1000EPiSC_iS9_iiNS7_10__identityEEEvT0_T1_T2_T3_T4_T6_,"a",@progbits
	.sectionflags	@""
	.align	4
.nv.constant0._ZN3cub18CUB_300001_SM_10006detail6reduce28DeviceReduceSingleTileKernelINS2_10policy_hubIijN4cuda3std3__44plusIiEEE10Policy1000EPiSC_iS9_iiNS7_10__identityEEEvT0_T1_T2_T3_T4_T6_:
	.zero		925


//--------------------- .nv.constant0._ZN3cub18CUB_300001_SM_10006detail6reduce18DeviceReduceKernelINS2_10policy_hubIijN4cuda3std3__44plusIiEEE10Policy1000EN6thrust24THRUST_300001_SM_1000_NS10device_ptrIiEEjS9_iNS7_10__identityEEEvT0_PT3_T1_NS0_13GridEvenShareISK_EET2_T4_ --------------------------
	.section	.nv.constant0._ZN3cub18CUB_300001_SM_10006detail6reduce18DeviceReduceKernelINS2_10policy_hubIijN4cuda3std3__44plusIiEEE10Policy1000EN6thrust24THRUST_300001_SM_1000_NS10device_ptrIiEEjS9_iNS7_10__identityEEEvT0_PT3_T1_NS0_13GridEvenShareISK_EET2_T4_,"a",@progbits
	.sectionflags	@""
	.align	4
.nv.constant0._ZN3cub18CUB_300001_SM_10006detail6reduce18DeviceReduceKernelINS2_10policy_hubIijN4cuda3std3__44plusIiEEE10Policy1000EN6thrust24THRUST_300001_SM_1000_NS10device_ptrIiEEjS9_iNS7_10__identityEEEvT0_PT3_T1_NS0_13GridEvenShareISK_EET2_T4_:
	.zero		958


//--------------------- .nv.constant0._ZN3cub18CUB_300001_SM_10006detail6reduce28DeviceReduceSingleTileKernelINS2_10policy_hubIijN4cuda3std3__44plusIiEEE10Policy1000EN6thrust24THRUST_300001_SM_1000_NS10device_ptrIiEEPijS9_iiNS7_10__identityEEEvT0_T1_T2_T3_T4_T6_ --------------------------
	.section	.nv.constant0._ZN3cub18CUB_300001_SM_10006detail6reduce28DeviceReduceSingleTileKernelINS2_10policy_hubIijN4cuda3std3__44plusIiEEE10Policy1000EN6thrust24THRUST_300001_SM_1000_NS10device_ptrIiEEPijS9_iiNS7_10__identityEEEvT0_T1_T2_T3_T4_T6_,"a",@progbits
	.sectionflags	@""
	.align	4
.nv.constant0._ZN3cub18CUB_300001_SM_10006detail6reduce28DeviceReduceSingleTileKernelINS2_10policy_hubIijN4cuda3std3__44plusIiEEE10Policy1000EN6thrust24THRUST_300001_SM_1000_NS10device_ptrIiEEPijS9_iiNS7_10__identityEEEvT0_T1_T2_T3_T4_T6_:
	.zero		925


//--------------------- .nv.constant0._ZN3cub18CUB_300001_SM_10006detail11EmptyKernelIvEEvv --------------------------
	.section	.nv.constant0._ZN3cub18CUB_300001_SM_10006detail11EmptyKernelIvEEvv,"a",@progbits
	.sectionflags	@""
	.align	4
.nv.constant0._ZN3cub18CUB_300001_SM_10006detail11EmptyKernelIvEEvv:
	.zero		896


//--------------------- .nv.constant0._Z16point_in_polygonIdEvPT_S1_Pii --------------------------
	.section	.nv.constant0._Z16point_in_polygonIdEvPT_S1_Pii,"a",@progbits
	.sectionflags	@""
	.align	4
.nv.constant0._Z16point_in_polygonIdEvPT_S1_Pii:
	.zero		924


//--------------------- SYMBOLS --------------------------

	.type		.nv.reservedSmem.offset0,@object
	.size		.nv.reservedSmem.offset0,0x4
	.type		.nv.reservedSmem.cap,@object
	.size		.nv.reservedSmem.cap,0x4
